//
// Generated by NVIDIA NVVM Compiler
//
// Compiler Build ID: CL-36424714
// Cuda compilation tools, release 13.0, V13.0.88
// Based on NVVM 20.0.0
//

.version 9.0
.target sm_100
.address_size 64

	// .globl	_Z14reduceProduct0IfEvPT_S1_S1_j
.extern .shared .align 16 .b8 __smem[];

.visible .entry _Z14reduceProduct0IfEvPT_S1_S1_j(
	.param .u64 .ptr .align 1 _Z14reduceProduct0IfEvPT_S1_S1_j_param_0,
	.param .u64 .ptr .align 1 _Z14reduceProduct0IfEvPT_S1_S1_j_param_1,
	.param .u64 .ptr .align 1 _Z14reduceProduct0IfEvPT_S1_S1_j_param_2,
	.param .u32 _Z14reduceProduct0IfEvPT_S1_S1_j_param_3
)
{
	.reg .pred 	%p<6>;
	.reg .b32 	%r<17>;
	.reg .b32 	%f<11>;
	.reg .b64 	%rd<12>;

	ld.param.u64 	%rd1, [_Z14reduceProduct0IfEvPT_S1_S1_j_param_0];
	ld.param.u64 	%rd2, [_Z14reduceProduct0IfEvPT_S1_S1_j_param_1];
	ld.param.u64 	%rd3, [_Z14reduceProduct0IfEvPT_S1_S1_j_param_2];
	ld.param.u32 	%r8, [_Z14reduceProduct0IfEvPT_S1_S1_j_param_3];
	mov.u32 	%r1, %tid.x;
	mov.u32 	%r2, %ctaid.x;
	mov.u32 	%r3, %ntid.x;
	mad.lo.s32 	%r4, %r2, %r3, %r1;
	setp.ge.u32 	%p1, %r4, %r8;
	mov.f32 	%f10, 0f00000000;
	@%p1 bra 	$L__BB0_2;
	cvta.to.global.u64 	%rd4, %rd1;
	cvta.to.global.u64 	%rd5, %rd2;
	mul.wide.u32 	%rd6, %r4, 4;
	add.s64 	%rd7, %rd4, %rd6;
	ld.global.f32 	%f4, [%rd7];
	add.s64 	%rd8, %rd5, %rd6;
	ld.global.f32 	%f5, [%rd8];
	mul.f32 	%f10, %f4, %f5;
$L__BB0_2:
	shl.b32 	%r9, %r1, 2;
	mov.u32 	%r10, __smem;
	add.s32 	%r5, %r10, %r9;
	st.shared.f32 	[%r5], %f10;
	bar.sync 	0;
	setp.lt.u32 	%p2, %r3, 2;
	@%p2 bra 	$L__BB0_7;
	mov.b32 	%r16, 1;
$L__BB0_4:
	shl.b32 	%r7, %r16, 1;
	add.s32 	%r12, %r7, -1;
	and.b32  	%r13, %r12, %r1;
	setp.ne.s32 	%p3, %r13, 0;
	@%p3 bra 	$L__BB0_6;
	shl.b32 	%r14, %r16, 2;
	add.s32 	%r15, %r5, %r14;
	ld.shared.f32 	%f6, [%r15];
	ld.shared.f32 	%f7, [%r5];
	add.f32 	%f8, %f6, %f7;
	st.shared.f32 	[%r5], %f8;
$L__BB0_6:
	bar.sync 	0;
	setp.lt.u32 	%p4, %r7, %r3;
	mov.u32 	%r16, %r7;
	@%p4 bra 	$L__BB0_4;
$L__BB0_7:
	setp.ne.s32 	%p5, %r1, 0;
	@%p5 bra 	$L__BB0_9;
	ld.shared.f32 	%f9, [__smem];
	cvta.to.global.u64 	%rd9, %rd3;
	mul.wide.u32 	%rd10, %r2, 4;
	add.s64 	%rd11, %rd9, %rd10;
	st.global.f32 	[%rd11], %f9;
$L__BB0_9:
	ret;

}
	// .globl	_Z14reduceProduct1IfEvPT_S1_S1_j
.visible .entry _Z14reduceProduct1IfEvPT_S1_S1_j(
	.param .u64 .ptr .align 1 _Z14reduceProduct1IfEvPT_S1_S1_j_param_0,
	.param .u64 .ptr .align 1 _Z14reduceProduct1IfEvPT_S1_S1_j_param_1,
	.param .u64 .ptr .align 1 _Z14reduceProduct1IfEvPT_S1_S1_j_param_2,
	.param .u32 _Z14reduceProduct1IfEvPT_S1_S1_j_param_3
)
{
	.reg .pred 	%p<6>;
	.reg .b32 	%r<20>;
	.reg .b32 	%f<11>;
	.reg .b64 	%rd<12>;

	ld.param.u64 	%rd1, [_Z14reduceProduct1IfEvPT_S1_S1_j_param_0];
	ld.param.u64 	%rd2, [_Z14reduceProduct1IfEvPT_S1_S1_j_param_1];
	ld.param.u64 	%rd3, [_Z14reduceProduct1IfEvPT_S1_S1_j_param_2];
	ld.param.u32 	%r8, [_Z14reduceProduct1IfEvPT_S1_S1_j_param_3];
	mov.u32 	%r1, %tid.x;
	mov.u32 	%r2, %ctaid.x;
	mov.u32 	%r3, %ntid.x;
	mad.lo.s32 	%r4, %r2, %r3, %r1;
	setp.ge.u32 	%p1, %r4, %r8;
	mov.f32 	%f10, 0f00000000;
	@%p1 bra 	$L__BB1_2;
	cvta.to.global.u64 	%rd4, %rd1;
	cvta.to.global.u64 	%rd5, %rd2;
	mul.wide.u32 	%rd6, %r4, 4;
	add.s64 	%rd7, %rd4, %rd6;
	ld.global.f32 	%f4, [%rd7];
	add.s64 	%rd8, %rd5, %rd6;
	ld.global.f32 	%f5, [%rd8];
	mul.f32 	%f10, %f4, %f5;
$L__BB1_2:
	shl.b32 	%r9, %r1, 2;
	mov.u32 	%r10, __smem;
	add.s32 	%r11, %r10, %r9;
	st.shared.f32 	[%r11], %f10;
	bar.sync 	0;
	setp.lt.u32 	%p2, %r3, 2;
	@%p2 bra 	$L__BB1_7;
	mov.b32 	%r19, 1;
$L__BB1_4:
	shl.b32 	%r6, %r19, 1;
	mul.lo.s32 	%r7, %r6, %r1;
	setp.ge.u32 	%p3, %r7, %r3;
	@%p3 bra 	$L__BB1_6;
	add.s32 	%r13, %r7, %r19;
	shl.b32 	%r14, %r13, 2;
	add.s32 	%r16, %r10, %r14;
	ld.shared.f32 	%f6, [%r16];
	shl.b32 	%r17, %r7, 2;
	add.s32 	%r18, %r10, %r17;
	ld.shared.f32 	%f7, [%r18];
	add.f32 	%f8, %f6, %f7;
	st.shared.f32 	[%r18], %f8;
$L__BB1_6:
	bar.sync 	0;
	setp.lt.u32 	%p4, %r6, %r3;
	mov.u32 	%r19, %r6;
	@%p4 bra 	$L__BB1_4;
$L__BB1_7:
	setp.ne.s32 	%p5, %r1, 0;
	@%p5 bra 	$L__BB1_9;
	ld.shared.f32 	%f9, [__smem];
	cvta.to.global.u64 	%rd9, %rd3;
	mul.wide.u32 	%rd10, %r2, 4;
	add.s64 	%rd11, %rd9, %rd10;
	st.global.f32 	[%rd11], %f9;
$L__BB1_9:
	ret;

}
	// .globl	_Z14reduceProduct2IfEvPT_S1_S1_j
.visible .entry _Z14reduceProduct2IfEvPT_S1_S1_j(
	.param .u64 .ptr .align 1 _Z14reduceProduct2IfEvPT_S1_S1_j_param_0,
	.param .u64 .ptr .align 1 _Z14reduceProduct2IfEvPT_S1_S1_j_param_1,
	.param .u64 .ptr .align 1 _Z14reduceProduct2IfEvPT_S1_S1_j_param_2,
	.param .u32 _Z14reduceProduct2IfEvPT_S1_S1_j_param_3
)
{
	.reg .pred 	%p<6>;
	.reg .b32 	%r<14>;
	.reg .b32 	%f<11>;
	.reg .b64 	%rd<12>;

	ld.param.u64 	%rd1, [_Z14reduceProduct2IfEvPT_S1_S1_j_param_0];
	ld.param.u64 	%rd2, [_Z14reduceProduct2IfEvPT_S1_S1_j_param_1];
	ld.param.u64 	%rd3, [_Z14reduceProduct2IfEvPT_S1_S1_j_param_2];
	ld.param.u32 	%r8, [_Z14reduceProduct2IfEvPT_S1_S1_j_param_3];
	mov.u32 	%r1, %tid.x;
	mov.u32 	%r2, %ctaid.x;
	mov.u32 	%r13, %ntid.x;
	mad.lo.s32 	%r4, %r2, %r13, %r1;
	setp.ge.u32 	%p1, %r4, %r8;
	mov.f32 	%f10, 0f00000000;
	@%p1 bra 	$L__BB2_2;
	cvta.to.global.u64 	%rd4, %rd1;
	cvta.to.global.u64 	%rd5, %rd2;
	mul.wide.u32 	%rd6, %r4, 4;
	add.s64 	%rd7, %rd4, %rd6;
	ld.global.f32 	%f4, [%rd7];
	add.s64 	%rd8, %rd5, %rd6;
	ld.global.f32 	%f5, [%rd8];
	mul.f32 	%f10, %f4, %f5;
$L__BB2_2:
	shl.b32 	%r9, %r1, 2;
	mov.u32 	%r10, __smem;
	add.s32 	%r5, %r10, %r9;
	st.shared.f32 	[%r5], %f10;
	bar.sync 	0;
	setp.lt.u32 	%p2, %r13, 2;
	@%p2 bra 	$L__BB2_6;
$L__BB2_3:
	shr.u32 	%r7, %r13, 1;
	setp.ge.u32 	%p3, %r1, %r7;
	@%p3 bra 	$L__BB2_5;
	shl.b32 	%r11, %r7, 2;
	add.s32 	%r12, %r5, %r11;
	ld.shared.f32 	%f6, [%r12];
	ld.shared.f32 	%f7, [%r5];
	add.f32 	%f8, %f6, %f7;
	st.shared.f32 	[%r5], %f8;
$L__BB2_5:
	bar.sync 	0;
	setp.gt.u32 	%p4, %r13, 3;
	mov.u32 	%r13, %r7;
	@%p4 bra 	$L__BB2_3;
$L__BB2_6:
	setp.ne.s32 	%p5, %r1, 0;
	@%p5 bra 	$L__BB2_8;
	ld.shared.f32 	%f9, [__smem];
	cvta.to.global.u64 	%rd9, %rd3;
	mul.wide.u32 	%rd10, %r2, 4;
	add.s64 	%rd11, %rd9, %rd10;
	st.global.f32 	[%rd11], %f9;
$L__BB2_8:
	ret;

}
	// .globl	_Z14reduceProduct3IfEvPT_S1_S1_j
.visible .entry _Z14reduceProduct3IfEvPT_S1_S1_j(
	.param .u64 .ptr .align 1 _Z14reduceProduct3IfEvPT_S1_S1_j_param_0,
	.param .u64 .ptr .align 1 _Z14reduceProduct3IfEvPT_S1_S1_j_param_1,
	.param .u64 .ptr .align 1 _Z14reduceProduct3IfEvPT_S1_S1_j_param_2,
	.param .u32 _Z14reduceProduct3IfEvPT_S1_S1_j_param_3
)
{
	.reg .pred 	%p<7>;
	.reg .b32 	%r<17>;
	.reg .b32 	%f<19>;
	.reg .b64 	%rd<15>;

	ld.param.u64 	%rd4, [_Z14reduceProduct3IfEvPT_S1_S1_j_param_0];
	ld.param.u64 	%rd5, [_Z14reduceProduct3IfEvPT_S1_S1_j_param_1];
	ld.param.u64 	%rd3, [_Z14reduceProduct3IfEvPT_S1_S1_j_param_2];
	ld.param.u32 	%r9, [_Z14reduceProduct3IfEvPT_S1_S1_j_param_3];
	cvta.to.global.u64 	%rd1, %rd5;
	cvta.to.global.u64 	%rd2, %rd4;
	mov.u32 	%r1, %tid.x;
	mov.u32 	%r2, %ctaid.x;
	mov.u32 	%r16, %ntid.x;
	mul.lo.s32 	%r10, %r16, %r2;
	shl.b32 	%r11, %r10, 1;
	add.s32 	%r4, %r11, %r1;
	setp.ge.u32 	%p1, %r4, %r9;
	mov.f32 	%f16, 0f00000000;
	@%p1 bra 	$L__BB3_2;
	mul.wide.u32 	%rd6, %r4, 4;
	add.s64 	%rd7, %rd2, %rd6;
	ld.global.f32 	%f9, [%rd7];
	add.s64 	%rd8, %rd1, %rd6;
	ld.global.f32 	%f10, [%rd8];
	mul.f32 	%f16, %f9, %f10;
$L__BB3_2:
	add.s32 	%r5, %r4, %r16;
	setp.ge.u32 	%p2, %r5, %r9;
	@%p2 bra 	$L__BB3_4;
	mul.wide.u32 	%rd9, %r5, 4;
	add.s64 	%rd10, %rd2, %rd9;
	ld.global.f32 	%f11, [%rd10];
	add.s64 	%rd11, %rd1, %rd9;
	ld.global.f32 	%f12, [%rd11];
	fma.rn.f32 	%f16, %f11, %f12, %f16;
$L__BB3_4:
	shl.b32 	%r12, %r1, 2;
	mov.u32 	%r13, __smem;
	add.s32 	%r6, %r13, %r12;
	st.shared.f32 	[%r6], %f16;
	bar.sync 	0;
	setp.lt.u32 	%p3, %r16, 2;
	@%p3 bra 	$L__BB3_8;
$L__BB3_5:
	shr.u32 	%r8, %r16, 1;
	setp.ge.u32 	%p4, %r1, %r8;
	@%p4 bra 	$L__BB3_7;
	shl.b32 	%r14, %r8, 2;
	add.s32 	%r15, %r6, %r14;
	ld.shared.f32 	%f13, [%r15];
	add.f32 	%f16, %f16, %f13;
	st.shared.f32 	[%r6], %f16;
$L__BB3_7:
	bar.sync 	0;
	setp.gt.u32 	%p5, %r16, 3;
	mov.u32 	%r16, %r8;
	@%p5 bra 	$L__BB3_5;
$L__BB3_8:
	setp.ne.s32 	%p6, %r1, 0;
	@%p6 bra 	$L__BB3_10;
	ld.shared.f32 	%f14, [__smem];
	cvta.to.global.u64 	%rd12, %rd3;
	mul.wide.u32 	%rd13, %r2, 4;
	add.s64 	%rd14, %rd12, %rd13;
	st.global.f32 	[%rd14], %f14;
$L__BB3_10:
	ret;

}
	// .globl	_Z14reduceProduct4IfLj1024EEvPT_S1_S1_j
.visible .entry _Z14reduceProduct4IfLj1024EEvPT_S1_S1_j(
	.param .u64 .ptr .align 1 _Z14reduceProduct4IfLj1024EEvPT_S1_S1_j_param_0,
	.param .u64 .ptr .align 1 _Z14reduceProduct4IfLj1024EEvPT_S1_S1_j_param_1,
	.param .u64 .ptr .align 1 _Z14reduceProduct4IfLj1024EEvPT_S1_S1_j_param_2,
	.param .u32 _Z14reduceProduct4IfLj1024EEvPT_S1_S1_j_param_3
)
{
	.reg .pred 	%p<8>;
	.reg .b32 	%r<17>;
	.reg .b32 	%f<33>;
	.reg .b64 	%rd<15>;

	ld.param.u64 	%rd4, [_Z14reduceProduct4IfLj1024EEvPT_S1_S1_j_param_0];
	ld.param.u64 	%rd5, [_Z14reduceProduct4IfLj1024EEvPT_S1_S1_j_param_1];
	ld.param.u64 	%rd3, [_Z14reduceProduct4IfLj1024EEvPT_S1_S1_j_param_2];
	ld.param.u32 	%r9, [_Z14reduceProduct4IfLj1024EEvPT_S1_S1_j_param_3];
	cvta.to.global.u64 	%rd1, %rd5;
	cvta.to.global.u64 	%rd2, %rd4;
	mov.u32 	%r1, %tid.x;
	mov.u32 	%r2, %ctaid.x;
	mov.u32 	%r16, %ntid.x;
	mul.lo.s32 	%r10, %r16, %r2;
	shl.b32 	%r11, %r10, 1;
	add.s32 	%r4, %r11, %r1;
	setp.ge.u32 	%p1, %r4, %r9;
	mov.f32 	%f31, 0f00000000;
	@%p1 bra 	$L__BB4_2;
	mul.wide.u32 	%rd6, %r4, 4;
	add.s64 	%rd7, %rd2, %rd6;
	ld.global.f32 	%f10, [%rd7];
	add.s64 	%rd8, %rd1, %rd6;
	ld.global.f32 	%f11, [%rd8];
	mul.f32 	%f31, %f10, %f11;
$L__BB4_2:
	add.s32 	%r5, %r4, 1024;
	setp.ge.u32 	%p2, %r5, %r9;
	@%p2 bra 	$L__BB4_4;
	mul.wide.u32 	%rd9, %r5, 4;
	add.s64 	%rd10, %rd2, %rd9;
	ld.global.f32 	%f12, [%rd10];
	add.s64 	%rd11, %rd1, %rd9;
	ld.global.f32 	%f13, [%rd11];
	fma.rn.f32 	%f31, %f12, %f13, %f31;
$L__BB4_4:
	shl.b32 	%r12, %r1, 2;
	mov.u32 	%r13, __smem;
	add.s32 	%r6, %r13, %r12;
	st.shared.f32 	[%r6], %f31;
	bar.sync 	0;
	setp.lt.u32 	%p3, %r16, 66;
	@%p3 bra 	$L__BB4_8;
$L__BB4_5:
	shr.u32 	%r8, %r16, 1;
	setp.ge.u32 	%p4, %r1, %r8;
	@%p4 bra 	$L__BB4_7;
	shl.b32 	%r14, %r8, 2;
	add.s32 	%r15, %r6, %r14;
	ld.shared.f32 	%f14, [%r15];
	add.f32 	%f31, %f31, %f14;
	st.shared.f32 	[%r6], %f31;
$L__BB4_7:
	bar.sync 	0;
	setp.gt.u32 	%p5, %r16, 131;
	mov.u32 	%r16, %r8;
	@%p5 bra 	$L__BB4_5;
$L__BB4_8:
	setp.gt.u32 	%p6, %r1, 31;
	@%p6 bra 	$L__BB4_11;
	ld.volatile.shared.f32 	%f15, [%r6+128];
	add.f32 	%f16, %f31, %f15;
	st.volatile.shared.f32 	[%r6], %f16;
	ld.volatile.shared.f32 	%f17, [%r6+64];
	add.f32 	%f18, %f16, %f17;
	st.volatile.shared.f32 	[%r6], %f18;
	ld.volatile.shared.f32 	%f19, [%r6+32];
	add.f32 	%f20, %f18, %f19;
	st.volatile.shared.f32 	[%r6], %f20;
	ld.volatile.shared.f32 	%f21, [%r6+16];
	add.f32 	%f22, %f20, %f21;
	st.volatile.shared.f32 	[%r6], %f22;
	ld.volatile.shared.f32 	%f23, [%r6+8];
	add.f32 	%f24, %f22, %f23;
	st.volatile.shared.f32 	[%r6], %f24;
	ld.volatile.shared.f32 	%f25, [%r6+4];
	add.f32 	%f26, %f24, %f25;
	st.volatile.shared.f32 	[%r6], %f26;
	setp.ne.s32 	%p7, %r1, 0;
	@%p7 bra 	$L__BB4_11;
	ld.shared.f32 	%f27, [__smem];
	cvta.to.global.u64 	%rd12, %rd3;
	mul.wide.u32 	%rd13, %r2, 4;
	add.s64 	%rd14, %rd12, %rd13;
	st.global.f32 	[%rd14], %f27;
$L__BB4_11:
	ret;

}
	// .globl	_Z14reduceProduct4IfLj512EEvPT_S1_S1_j
.visible .entry _Z14reduceProduct4IfLj512EEvPT_S1_S1_j(
	.param .u64 .ptr .align 1 _Z14reduceProduct4IfLj512EEvPT_S1_S1_j_param_0,
	.param .u64 .ptr .align 1 _Z14reduceProduct4IfLj512EEvPT_S1_S1_j_param_1,
	.param .u64 .ptr .align 1 _Z14reduceProduct4IfLj512EEvPT_S1_S1_j_param_2,
	.param .u32 _Z14reduceProduct4IfLj512EEvPT_S1_S1_j_param_3
)
{
	.reg .pred 	%p<8>;
	.reg .b32 	%r<17>;
	.reg .b32 	%f<33>;
	.reg .b64 	%rd<15>;

	ld.param.u64 	%rd4, [_Z14reduceProduct4IfLj512EEvPT_S1_S1_j_param_0];
	ld.param.u64 	%rd5, [_Z14reduceProduct4IfLj512EEvPT_S1_S1_j_param_1];
	ld.param.u64 	%rd3, [_Z14reduceProduct4IfLj512EEvPT_S1_S1_j_param_2];
	ld.param.u32 	%r9, [_Z14reduceProduct4IfLj512EEvPT_S1_S1_j_param_3];
	cvta.to.global.u64 	%rd1, %rd5;
	cvta.to.global.u64 	%rd2, %rd4;
	mov.u32 	%r1, %tid.x;
	mov.u32 	%r2, %ctaid.x;
	mov.u32 	%r16, %ntid.x;
	mul.lo.s32 	%r10, %r16, %r2;
	shl.b32 	%r11, %r10, 1;
	add.s32 	%r4, %r11, %r1;
	setp.ge.u32 	%p1, %r4, %r9;
	mov.f32 	%f31, 0f00000000;
	@%p1 bra 	$L__BB5_2;
	mul.wide.u32 	%rd6, %r4, 4;
	add.s64 	%rd7, %rd2, %rd6;
	ld.global.f32 	%f10, [%rd7];
	add.s64 	%rd8, %rd1, %rd6;
	ld.global.f32 	%f11, [%rd8];
	mul.f32 	%f31, %f10, %f11;
$L__BB5_2:
	add.s32 	%r5, %r4, 512;
	setp.ge.u32 	%p2, %r5, %r9;
	@%p2 bra 	$L__BB5_4;
	mul.wide.u32 	%rd9, %r5, 4;
	add.s64 	%rd10, %rd2, %rd9;
	ld.global.f32 	%f12, [%rd10];
	add.s64 	%rd11, %rd1, %rd9;
	ld.global.f32 	%f13, [%rd11];
	fma.rn.f32 	%f31, %f12, %f13, %f31;
$L__BB5_4:
	shl.b32 	%r12, %r1, 2;
	mov.u32 	%r13, __smem;
	add.s32 	%r6, %r13, %r12;
	st.shared.f32 	[%r6], %f31;
	bar.sync 	0;
	setp.lt.u32 	%p3, %r16, 66;
	@%p3 bra 	$L__BB5_8;
$L__BB5_5:
	shr.u32 	%r8, %r16, 1;
	setp.ge.u32 	%p4, %r1, %r8;
	@%p4 bra 	$L__BB5_7;
	shl.b32 	%r14, %r8, 2;
	add.s32 	%r15, %r6, %r14;
	ld.shared.f32 	%f14, [%r15];
	add.f32 	%f31, %f31, %f14;
	st.shared.f32 	[%r6], %f31;
$L__BB5_7:
	bar.sync 	0;
	setp.gt.u32 	%p5, %r16, 131;
	mov.u32 	%r16, %r8;
	@%p5 bra 	$L__BB5_5;
$L__BB5_8:
	setp.gt.u32 	%p6, %r1, 31;
	@%p6 bra 	$L__BB5_11;
	ld.volatile.shared.f32 	%f15, [%r6+128];
	add.f32 	%f16, %f31, %f15;
	st.volatile.shared.f32 	[%r6], %f16;
	ld.volatile.shared.f32 	%f17, [%r6+64];
	add.f32 	%f18, %f16, %f17;
	st.volatile.shared.f32 	[%r6], %f18;
	ld.volatile.shared.f32 	%f19, [%r6+32];
	add.f32 	%f20, %f18, %f19;
	st.volatile.shared.f32 	[%r6], %f20;
	ld.volatile.shared.f32 	%f21, [%r6+16];
	add.f32 	%f22, %f20, %f21;
	st.volatile.shared.f32 	[%r6], %f22;
	ld.volatile.shared.f32 	%f23, [%r6+8];
	add.f32 	%f24, %f22, %f23;
	st.volatile.shared.f32 	[%r6], %f24;
	ld.volatile.shared.f32 	%f25, [%r6+4];
	add.f32 	%f26, %f24, %f25;
	st.volatile.shared.f32 	[%r6], %f26;
	setp.ne.s32 	%p7, %r1, 0;
	@%p7 bra 	$L__BB5_11;
	ld.shared.f32 	%f27, [__smem];
	cvta.to.global.u64 	%rd12, %rd3;
	mul.wide.u32 	%rd13, %r2, 4;
	add.s64 	%rd14, %rd12, %rd13;
	st.global.f32 	[%rd14], %f27;
$L__BB5_11:
	ret;

}
	// .globl	_Z14reduceProduct4IfLj256EEvPT_S1_S1_j
.visible .entry _Z14reduceProduct4IfLj256EEvPT_S1_S1_j(
	.param .u64 .ptr .align 1 _Z14reduceProduct4IfLj256EEvPT_S1_S1_j_param_0,
	.param .u64 .ptr .align 1 _Z14reduceProduct4IfLj256EEvPT_S1_S1_j_param_1,
	.param .u64 .ptr .align 1 _Z14reduceProduct4IfLj256EEvPT_S1_S1_j_param_2,
	.param .u32 _Z14reduceProduct4IfLj256EEvPT_S1_S1_j_param_3
)
{
	.reg .pred 	%p<8>;
	.reg .b32 	%r<17>;
	.reg .b32 	%f<33>;
	.reg .b64 	%rd<15>;

	ld.param.u64 	%rd4, [_Z14reduceProduct4IfLj256EEvPT_S1_S1_j_param_0];
	ld.param.u64 	%rd5, [_Z14reduceProduct4IfLj256EEvPT_S1_S1_j_param_1];
	ld.param.u64 	%rd3, [_Z14reduceProduct4IfLj256EEvPT_S1_S1_j_param_2];
	ld.param.u32 	%r9, [_Z14reduceProduct4IfLj256EEvPT_S1_S1_j_param_3];
	cvta.to.global.u64 	%rd1, %rd5;
	cvta.to.global.u64 	%rd2, %rd4;
	mov.u32 	%r1, %tid.x;
	mov.u32 	%r2, %ctaid.x;
	mov.u32 	%r16, %ntid.x;
	mul.lo.s32 	%r10, %r16, %r2;
	shl.b32 	%r11, %r10, 1;
	add.s32 	%r4, %r11, %r1;
	setp.ge.u32 	%p1, %r4, %r9;
	mov.f32 	%f31, 0f00000000;
	@%p1 bra 	$L__BB6_2;
	mul.wide.u32 	%rd6, %r4, 4;
	add.s64 	%rd7, %rd2, %rd6;
	ld.global.f32 	%f10, [%rd7];
	add.s64 	%rd8, %rd1, %rd6;
	ld.global.f32 	%f11, [%rd8];
	mul.f32 	%f31, %f10, %f11;
$L__BB6_2:
	add.s32 	%r5, %r4, 256;
	setp.ge.u32 	%p2, %r5, %r9;
	@%p2 bra 	$L__BB6_4;
	mul.wide.u32 	%rd9, %r5, 4;
	add.s64 	%rd10, %rd2, %rd9;
	ld.global.f32 	%f12, [%rd10];
	add.s64 	%rd11, %rd1, %rd9;
	ld.global.f32 	%f13, [%rd11];
	fma.rn.f32 	%f31, %f12, %f13, %f31;
$L__BB6_4:
	shl.b32 	%r12, %r1, 2;
	mov.u32 	%r13, __smem;
	add.s32 	%r6, %r13, %r12;
	st.shared.f32 	[%r6], %f31;
	bar.sync 	0;
	setp.lt.u32 	%p3, %r16, 66;
	@%p3 bra 	$L__BB6_8;
$L__BB6_5:
	shr.u32 	%r8, %r16, 1;
	setp.ge.u32 	%p4, %r1, %r8;
	@%p4 bra 	$L__BB6_7;
	shl.b32 	%r14, %r8, 2;
	add.s32 	%r15, %r6, %r14;
	ld.shared.f32 	%f14, [%r15];
	add.f32 	%f31, %f31, %f14;
	st.shared.f32 	[%r6], %f31;
$L__BB6_7:
	bar.sync 	0;
	setp.gt.u32 	%p5, %r16, 131;
	mov.u32 	%r16, %r8;
	@%p5 bra 	$L__BB6_5;
$L__BB6_8:
	setp.gt.u32 	%p6, %r1, 31;
	@%p6 bra 	$L__BB6_11;
	ld.volatile.shared.f32 	%f15, [%r6+128];
	add.f32 	%f16, %f31, %f15;
	st.volatile.shared.f32 	[%r6], %f16;
	ld.volatile.shared.f32 	%f17, [%r6+64];
	add.f32 	%f18, %f16, %f17;
	st.volatile.shared.f32 	[%r6], %f18;
	ld.volatile.shared.f32 	%f19, [%r6+32];
	add.f32 	%f20, %f18, %f19;
	st.volatile.shared.f32 	[%r6], %f20;
	ld.volatile.shared.f32 	%f21, [%r6+16];
	add.f32 	%f22, %f20, %f21;
	st.volatile.shared.f32 	[%r6], %f22;
	ld.volatile.shared.f32 	%f23, [%r6+8];
	add.f32 	%f24, %f22, %f23;
	st.volatile.shared.f32 	[%r6], %f24;
	ld.volatile.shared.f32 	%f25, [%r6+4];
	add.f32 	%f26, %f24, %f25;
	st.volatile.shared.f32 	[%r6], %f26;
	setp.ne.s32 	%p7, %r1, 0;
	@%p7 bra 	$L__BB6_11;
	ld.shared.f32 	%f27, [__smem];
	cvta.to.global.u64 	%rd12, %rd3;
	mul.wide.u32 	%rd13, %r2, 4;
	add.s64 	%rd14, %rd12, %rd13;
	st.global.f32 	[%rd14], %f27;
$L__BB6_11:
	ret;

}
	// .globl	_Z14reduceProduct4IfLj128EEvPT_S1_S1_j
.visible .entry _Z14reduceProduct4IfLj128EEvPT_S1_S1_j(
	.param .u64 .ptr .align 1 _Z14reduceProduct4IfLj128EEvPT_S1_S1_j_param_0,
	.param .u64 .ptr .align 1 _Z14reduceProduct4IfLj128EEvPT_S1_S1_j_param_1,
	.param .u64 .ptr .align 1 _Z14reduceProduct4IfLj128EEvPT_S1_S1_j_param_2,
	.param .u32 _Z14reduceProduct4IfLj128EEvPT_S1_S1_j_param_3
)
{
	.reg .pred 	%p<8>;
	.reg .b32 	%r<17>;
	.reg .b32 	%f<33>;
	.reg .b64 	%rd<15>;

	ld.param.u64 	%rd4, [_Z14reduceProduct4IfLj128EEvPT_S1_S1_j_param_0];
	ld.param.u64 	%rd5, [_Z14reduceProduct4IfLj128EEvPT_S1_S1_j_param_1];
	ld.param.u64 	%rd3, [_Z14reduceProduct4IfLj128EEvPT_S1_S1_j_param_2];
	ld.param.u32 	%r9, [_Z14reduceProduct4IfLj128EEvPT_S1_S1_j_param_3];
	cvta.to.global.u64 	%rd1, %rd5;
	cvta.to.global.u64 	%rd2, %rd4;
	mov.u32 	%r1, %tid.x;
	mov.u32 	%r2, %ctaid.x;
	mov.u32 	%r16, %ntid.x;
	mul.lo.s32 	%r10, %r16, %r2;
	shl.b32 	%r11, %r10, 1;
	add.s32 	%r4, %r11, %r1;
	setp.ge.u32 	%p1, %r4, %r9;
	mov.f32 	%f31, 0f00000000;
	@%p1 bra 	$L__BB7_2;
	mul.wide.u32 	%rd6, %r4, 4;
	add.s64 	%rd7, %rd2, %rd6;
	ld.global.f32 	%f10, [%rd7];
	add.s64 	%rd8, %rd1, %rd6;
	ld.global.f32 	%f11, [%rd8];
	mul.f32 	%f31, %f10, %f11;
$L__BB7_2:
	add.s32 	%r5, %r4, 128;
	setp.ge.u32 	%p2, %r5, %r9;
	@%p2 bra 	$L__BB7_4;
	mul.wide.u32 	%rd9, %r5, 4;
	add.s64 	%rd10, %rd2, %rd9;
	ld.global.f32 	%f12, [%rd10];
	add.s64 	%rd11, %rd1, %rd9;
	ld.global.f32 	%f13, [%rd11];
	fma.rn.f32 	%f31, %f12, %f13, %f31;
$L__BB7_4:
	shl.b32 	%r12, %r1, 2;
	mov.u32 	%r13, __smem;
	add.s32 	%r6, %r13, %r12;
	st.shared.f32 	[%r6], %f31;
	bar.sync 	0;
	setp.lt.u32 	%p3, %r16, 66;
	@%p3 bra 	$L__BB7_8;
$L__BB7_5:
	shr.u32 	%r8, %r16, 1;
	setp.ge.u32 	%p4, %r1, %r8;
	@%p4 bra 	$L__BB7_7;
	shl.b32 	%r14, %r8, 2;
	add.s32 	%r15, %r6, %r14;
	ld.shared.f32 	%f14, [%r15];
	add.f32 	%f31, %f31, %f14;
	st.shared.f32 	[%r6], %f31;
$L__BB7_7:
	bar.sync 	0;
	setp.gt.u32 	%p5, %r16, 131;
	mov.u32 	%r16, %r8;
	@%p5 bra 	$L__BB7_5;
$L__BB7_8:
	setp.gt.u32 	%p6, %r1, 31;
	@%p6 bra 	$L__BB7_11;
	ld.volatile.shared.f32 	%f15, [%r6+128];
	add.f32 	%f16, %f31, %f15;
	st.volatile.shared.f32 	[%r6], %f16;
	ld.volatile.shared.f32 	%f17, [%r6+64];
	add.f32 	%f18, %f16, %f17;
	st.volatile.shared.f32 	[%r6], %f18;
	ld.volatile.shared.f32 	%f19, [%r6+32];
	add.f32 	%f20, %f18, %f19;
	st.volatile.shared.f32 	[%r6], %f20;
	ld.volatile.shared.f32 	%f21, [%r6+16];
	add.f32 	%f22, %f20, %f21;
	st.volatile.shared.f32 	[%r6], %f22;
	ld.volatile.shared.f32 	%f23, [%r6+8];
	add.f32 	%f24, %f22, %f23;
	st.volatile.shared.f32 	[%r6], %f24;
	ld.volatile.shared.f32 	%f25, [%r6+4];
	add.f32 	%f26, %f24, %f25;
	st.volatile.shared.f32 	[%r6], %f26;
	setp.ne.s32 	%p7, %r1, 0;
	@%p7 bra 	$L__BB7_11;
	ld.shared.f32 	%f27, [__smem];
	cvta.to.global.u64 	%rd12, %rd3;
	mul.wide.u32 	%rd13, %r2, 4;
	add.s64 	%rd14, %rd12, %rd13;
	st.global.f32 	[%rd14], %f27;
$L__BB7_11:
	ret;

}
	// .globl	_Z14reduceProduct4IfLj64EEvPT_S1_S1_j
.visible .entry _Z14reduceProduct4IfLj64EEvPT_S1_S1_j(
	.param .u64 .ptr .align 1 _Z14reduceProduct4IfLj64EEvPT_S1_S1_j_param_0,
	.param .u64 .ptr .align 1 _Z14reduceProduct4IfLj64EEvPT_S1_S1_j_param_1,
	.param .u64 .ptr .align 1 _Z14reduceProduct4IfLj64EEvPT_S1_S1_j_param_2,
	.param .u32 _Z14reduceProduct4IfLj64EEvPT_S1_S1_j_param_3
)
{
	.reg .pred 	%p<8>;
	.reg .b32 	%r<17>;
	.reg .b32 	%f<33>;
	.reg .b64 	%rd<15>;

	ld.param.u64 	%rd4, [_Z14reduceProduct4IfLj64EEvPT_S1_S1_j_param_0];
	ld.param.u64 	%rd5, [_Z14reduceProduct4IfLj64EEvPT_S1_S1_j_param_1];
	ld.param.u64 	%rd3, [_Z14reduceProduct4IfLj64EEvPT_S1_S1_j_param_2];
	ld.param.u32 	%r9, [_Z14reduceProduct4IfLj64EEvPT_S1_S1_j_param_3];
	cvta.to.global.u64 	%rd1, %rd5;
	cvta.to.global.u64 	%rd2, %rd4;
	mov.u32 	%r1, %tid.x;
	mov.u32 	%r2, %ctaid.x;
	mov.u32 	%r16, %ntid.x;
	mul.lo.s32 	%r10, %r16, %r2;
	shl.b32 	%r11, %r10, 1;
	add.s32 	%r4, %r11, %r1;
	setp.ge.u32 	%p1, %r4, %r9;
	mov.f32 	%f31, 0f00000000;
	@%p1 bra 	$L__BB8_2;
	mul.wide.u32 	%rd6, %r4, 4;
	add.s64 	%rd7, %rd2, %rd6;
	ld.global.f32 	%f10, [%rd7];
	add.s64 	%rd8, %rd1, %rd6;
	ld.global.f32 	%f11, [%rd8];
	mul.f32 	%f31, %f10, %f11;
$L__BB8_2:
	add.s32 	%r5, %r4, 64;
	setp.ge.u32 	%p2, %r5, %r9;
	@%p2 bra 	$L__BB8_4;
	mul.wide.u32 	%rd9, %r5, 4;
	add.s64 	%rd10, %rd2, %rd9;
	ld.global.f32 	%f12, [%rd10];
	add.s64 	%rd11, %rd1, %rd9;
	ld.global.f32 	%f13, [%rd11];
	fma.rn.f32 	%f31, %f12, %f13, %f31;
$L__BB8_4:
	shl.b32 	%r12, %r1, 2;
	mov.u32 	%r13, __smem;
	add.s32 	%r6, %r13, %r12;
	st.shared.f32 	[%r6], %f31;
	bar.sync 	0;
	setp.lt.u32 	%p3, %r16, 66;
	@%p3 bra 	$L__BB8_8;
$L__BB8_5:
	shr.u32 	%r8, %r16, 1;
	setp.ge.u32 	%p4, %r1, %r8;
	@%p4 bra 	$L__BB8_7;
	shl.b32 	%r14, %r8, 2;
	add.s32 	%r15, %r6, %r14;
	ld.shared.f32 	%f14, [%r15];
	add.f32 	%f31, %f31, %f14;
	st.shared.f32 	[%r6], %f31;
$L__BB8_7:
	bar.sync 	0;
	setp.gt.u32 	%p5, %r16, 131;
	mov.u32 	%r16, %r8;
	@%p5 bra 	$L__BB8_5;
$L__BB8_8:
	setp.gt.u32 	%p6, %r1, 31;
	@%p6 bra 	$L__BB8_11;
	ld.volatile.shared.f32 	%f15, [%r6+128];
	add.f32 	%f16, %f31, %f15;
	st.volatile.shared.f32 	[%r6], %f16;
	ld.volatile.shared.f32 	%f17, [%r6+64];
	add.f32 	%f18, %f16, %f17;
	st.volatile.shared.f32 	[%r6], %f18;
	ld.volatile.shared.f32 	%f19, [%r6+32];
	add.f32 	%f20, %f18, %f19;
	st.volatile.shared.f32 	[%r6], %f20;
	ld.volatile.shared.f32 	%f21, [%r6+16];
	add.f32 	%f22, %f20, %f21;
	st.volatile.shared.f32 	[%r6], %f22;
	ld.volatile.shared.f32 	%f23, [%r6+8];
	add.f32 	%f24, %f22, %f23;
	st.volatile.shared.f32 	[%r6], %f24;
	ld.volatile.shared.f32 	%f25, [%r6+4];
	add.f32 	%f26, %f24, %f25;
	st.volatile.shared.f32 	[%r6], %f26;
	setp.ne.s32 	%p7, %r1, 0;
	@%p7 bra 	$L__BB8_11;
	ld.shared.f32 	%f27, [__smem];
	cvta.to.global.u64 	%rd12, %rd3;
	mul.wide.u32 	%rd13, %r2, 4;
	add.s64 	%rd14, %rd12, %rd13;
	st.global.f32 	[%rd14], %f27;
$L__BB8_11:
	ret;

}
	// .globl	_Z14reduceProduct4IfLj32EEvPT_S1_S1_j
.visible .entry _Z14reduceProduct4IfLj32EEvPT_S1_S1_j(
	.param .u64 .ptr .align 1 _Z14reduceProduct4IfLj32EEvPT_S1_S1_j_param_0,
	.param .u64 .ptr .align 1 _Z14reduceProduct4IfLj32EEvPT_S1_S1_j_param_1,
	.param .u64 .ptr .align 1 _Z14reduceProduct4IfLj32EEvPT_S1_S1_j_param_2,
	.param .u32 _Z14reduceProduct4IfLj32EEvPT_S1_S1_j_param_3
)
{
	.reg .pred 	%p<8>;
	.reg .b32 	%r<17>;
	.reg .b32 	%f<31>;
	.reg .b64 	%rd<15>;

	ld.param.u64 	%rd4, [_Z14reduceProduct4IfLj32EEvPT_S1_S1_j_param_0];
	ld.param.u64 	%rd5, [_Z14reduceProduct4IfLj32EEvPT_S1_S1_j_param_1];
	ld.param.u64 	%rd3, [_Z14reduceProduct4IfLj32EEvPT_S1_S1_j_param_2];
	ld.param.u32 	%r9, [_Z14reduceProduct4IfLj32EEvPT_S1_S1_j_param_3];
	cvta.to.global.u64 	%rd1, %rd5;
	cvta.to.global.u64 	%rd2, %rd4;
	mov.u32 	%r1, %tid.x;
	mov.u32 	%r2, %ctaid.x;
	mov.u32 	%r16, %ntid.x;
	mul.lo.s32 	%r10, %r16, %r2;
	shl.b32 	%r11, %r10, 1;
	add.s32 	%r4, %r11, %r1;
	setp.ge.u32 	%p1, %r4, %r9;
	mov.f32 	%f29, 0f00000000;
	@%p1 bra 	$L__BB9_2;
	mul.wide.u32 	%rd6, %r4, 4;
	add.s64 	%rd7, %rd2, %rd6;
	ld.global.f32 	%f10, [%rd7];
	add.s64 	%rd8, %rd1, %rd6;
	ld.global.f32 	%f11, [%rd8];
	mul.f32 	%f29, %f10, %f11;
$L__BB9_2:
	add.s32 	%r5, %r4, 32;
	setp.ge.u32 	%p2, %r5, %r9;
	@%p2 bra 	$L__BB9_4;
	mul.wide.u32 	%rd9, %r5, 4;
	add.s64 	%rd10, %rd2, %rd9;
	ld.global.f32 	%f12, [%rd10];
	add.s64 	%rd11, %rd1, %rd9;
	ld.global.f32 	%f13, [%rd11];
	fma.rn.f32 	%f29, %f12, %f13, %f29;
$L__BB9_4:
	shl.b32 	%r12, %r1, 2;
	mov.u32 	%r13, __smem;
	add.s32 	%r6, %r13, %r12;
	st.shared.f32 	[%r6], %f29;
	bar.sync 	0;
	setp.lt.u32 	%p3, %r16, 66;
	@%p3 bra 	$L__BB9_8;
$L__BB9_5:
	shr.u32 	%r8, %r16, 1;
	setp.ge.u32 	%p4, %r1, %r8;
	@%p4 bra 	$L__BB9_7;
	shl.b32 	%r14, %r8, 2;
	add.s32 	%r15, %r6, %r14;
	ld.shared.f32 	%f14, [%r15];
	add.f32 	%f29, %f29, %f14;
	st.shared.f32 	[%r6], %f29;
$L__BB9_7:
	bar.sync 	0;
	setp.gt.u32 	%p5, %r16, 131;
	mov.u32 	%r16, %r8;
	@%p5 bra 	$L__BB9_5;
$L__BB9_8:
	setp.gt.u32 	%p6, %r1, 31;
	@%p6 bra 	$L__BB9_11;
	ld.volatile.shared.f32 	%f15, [%r6+64];
	add.f32 	%f16, %f29, %f15;
	st.volatile.shared.f32 	[%r6], %f16;
	ld.volatile.shared.f32 	%f17, [%r6+32];
	add.f32 	%f18, %f16, %f17;
	st.volatile.shared.f32 	[%r6], %f18;
	ld.volatile.shared.f32 	%f19, [%r6+16];
	add.f32 	%f20, %f18, %f19;
	st.volatile.shared.f32 	[%r6], %f20;
	ld.volatile.shared.f32 	%f21, [%r6+8];
	add.f32 	%f22, %f20, %f21;
	st.volatile.shared.f32 	[%r6], %f22;
	ld.volatile.shared.f32 	%f23, [%r6+4];
	add.f32 	%f24, %f22, %f23;
	st.volatile.shared.f32 	[%r6], %f24;
	setp.ne.s32 	%p7, %r1, 0;
	@%p7 bra 	$L__BB9_11;
	ld.shared.f32 	%f25, [__smem];
	cvta.to.global.u64 	%rd12, %rd3;
	mul.wide.u32 	%rd13, %r2, 4;
	add.s64 	%rd14, %rd12, %rd13;
	st.global.f32 	[%rd14], %f25;
$L__BB9_11:
	ret;

}
	// .globl	_Z14reduceProduct4IfLj16EEvPT_S1_S1_j
.visible .entry _Z14reduceProduct4IfLj16EEvPT_S1_S1_j(
	.param .u64 .ptr .align 1 _Z14reduceProduct4IfLj16EEvPT_S1_S1_j_param_0,
	.param .u64 .ptr .align 1 _Z14reduceProduct4IfLj16EEvPT_S1_S1_j_param_1,
	.param .u64 .ptr .align 1 _Z14reduceProduct4IfLj16EEvPT_S1_S1_j_param_2,
	.param .u32 _Z14reduceProduct4IfLj16EEvPT_S1_S1_j_param_3
)
{
	.reg .pred 	%p<8>;
	.reg .b32 	%r<17>;
	.reg .b32 	%f<29>;
	.reg .b64 	%rd<15>;

	ld.param.u64 	%rd4, [_Z14reduceProduct4IfLj16EEvPT_S1_S1_j_param_0];
	ld.param.u64 	%rd5, [_Z14reduceProduct4IfLj16EEvPT_S1_S1_j_param_1];
	ld.param.u64 	%rd3, [_Z14reduceProduct4IfLj16EEvPT_S1_S1_j_param_2];
	ld.param.u32 	%r9, [_Z14reduceProduct4IfLj16EEvPT_S1_S1_j_param_3];
	cvta.to.global.u64 	%rd1, %rd5;
	cvta.to.global.u64 	%rd2, %rd4;
	mov.u32 	%r1, %tid.x;
	mov.u32 	%r2, %ctaid.x;
	mov.u32 	%r16, %ntid.x;
	mul.lo.s32 	%r10, %r16, %r2;
	shl.b32 	%r11, %r10, 1;
	add.s32 	%r4, %r11, %r1;
	setp.ge.u32 	%p1, %r4, %r9;
	mov.f32 	%f27, 0f00000000;
	@%p1 bra 	$L__BB10_2;
	mul.wide.u32 	%rd6, %r4, 4;
	add.s64 	%rd7, %rd2, %rd6;
	ld.global.f32 	%f10, [%rd7];
	add.s64 	%rd8, %rd1, %rd6;
	ld.global.f32 	%f11, [%rd8];
	mul.f32 	%f27, %f10, %f11;
$L__BB10_2:
	add.s32 	%r5, %r4, 16;
	setp.ge.u32 	%p2, %r5, %r9;
	@%p2 bra 	$L__BB10_4;
	mul.wide.u32 	%rd9, %r5, 4;
	add.s64 	%rd10, %rd2, %rd9;
	ld.global.f32 	%f12, [%rd10];
	add.s64 	%rd11, %rd1, %rd9;
	ld.global.f32 	%f13, [%rd11];
	fma.rn.f32 	%f27, %f12, %f13, %f27;
$L__BB10_4:
	shl.b32 	%r12, %r1, 2;
	mov.u32 	%r13, __smem;
	add.s32 	%r6, %r13, %r12;
	st.shared.f32 	[%r6], %f27;
	bar.sync 	0;
	setp.lt.u32 	%p3, %r16, 66;
	@%p3 bra 	$L__BB10_8;
$L__BB10_5:
	shr.u32 	%r8, %r16, 1;
	setp.ge.u32 	%p4, %r1, %r8;
	@%p4 bra 	$L__BB10_7;
	shl.b32 	%r14, %r8, 2;
	add.s32 	%r15, %r6, %r14;
	ld.shared.f32 	%f14, [%r15];
	add.f32 	%f27, %f27, %f14;
	st.shared.f32 	[%r6], %f27;
$L__BB10_7:
	bar.sync 	0;
	setp.gt.u32 	%p5, %r16, 131;
	mov.u32 	%r16, %r8;
	@%p5 bra 	$L__BB10_5;
$L__BB10_8:
	setp.gt.u32 	%p6, %r1, 31;
	@%p6 bra 	$L__BB10_11;
	ld.volatile.shared.f32 	%f15, [%r6+32];
	add.f32 	%f16, %f27, %f15;
	st.volatile.shared.f32 	[%r6], %f16;
	ld.volatile.shared.f32 	%f17, [%r6+16];
	add.f32 	%f18, %f16, %f17;
	st.volatile.shared.f32 	[%r6], %f18;
	ld.volatile.shared.f32 	%f19, [%r6+8];
	add.f32 	%f20, %f18, %f19;
	st.volatile.shared.f32 	[%r6], %f20;
	ld.volatile.shared.f32 	%f21, [%r6+4];
	add.f32 	%f22, %f20, %f21;
	st.volatile.shared.f32 	[%r6], %f22;
	setp.ne.s32 	%p7, %r1, 0;
	@%p7 bra 	$L__BB10_11;
	ld.shared.f32 	%f23, [__smem];
	cvta.to.global.u64 	%rd12, %rd3;
	mul.wide.u32 	%rd13, %r2, 4;
	add.s64 	%rd14, %rd12, %rd13;
	st.global.f32 	[%rd14], %f23;
$L__BB10_11:
	ret;

}
	// .globl	_Z14reduceProduct4IfLj8EEvPT_S1_S1_j
.visible .entry _Z14reduceProduct4IfLj8EEvPT_S1_S1_j(
	.param .u64 .ptr .align 1 _Z14reduceProduct4IfLj8EEvPT_S1_S1_j_param_0,
	.param .u64 .ptr .align 1 _Z14reduceProduct4IfLj8EEvPT_S1_S1_j_param_1,
	.param .u64 .ptr .align 1 _Z14reduceProduct4IfLj8EEvPT_S1_S1_j_param_2,
	.param .u32 _Z14reduceProduct4IfLj8EEvPT_S1_S1_j_param_3
)
{
	.reg .pred 	%p<8>;
	.reg .b32 	%r<17>;
	.reg .b32 	%f<27>;
	.reg .b64 	%rd<15>;

	ld.param.u64 	%rd4, [_Z14reduceProduct4IfLj8EEvPT_S1_S1_j_param_0];
	ld.param.u64 	%rd5, [_Z14reduceProduct4IfLj8EEvPT_S1_S1_j_param_1];
	ld.param.u64 	%rd3, [_Z14reduceProduct4IfLj8EEvPT_S1_S1_j_param_2];
	ld.param.u32 	%r9, [_Z14reduceProduct4IfLj8EEvPT_S1_S1_j_param_3];
	cvta.to.global.u64 	%rd1, %rd5;
	cvta.to.global.u64 	%rd2, %rd4;
	mov.u32 	%r1, %tid.x;
	mov.u32 	%r2, %ctaid.x;
	mov.u32 	%r16, %ntid.x;
	mul.lo.s32 	%r10, %r16, %r2;
	shl.b32 	%r11, %r10, 1;
	add.s32 	%r4, %r11, %r1;
	setp.ge.u32 	%p1, %r4, %r9;
	mov.f32 	%f25, 0f00000000;
	@%p1 bra 	$L__BB11_2;
	mul.wide.u32 	%rd6, %r4, 4;
	add.s64 	%rd7, %rd2, %rd6;
	ld.global.f32 	%f10, [%rd7];
	add.s64 	%rd8, %rd1, %rd6;
	ld.global.f32 	%f11, [%rd8];
	mul.f32 	%f25, %f10, %f11;
$L__BB11_2:
	add.s32 	%r5, %r4, 8;
	setp.ge.u32 	%p2, %r5, %r9;
	@%p2 bra 	$L__BB11_4;
	mul.wide.u32 	%rd9, %r5, 4;
	add.s64 	%rd10, %rd2, %rd9;
	ld.global.f32 	%f12, [%rd10];
	add.s64 	%rd11, %rd1, %rd9;
	ld.global.f32 	%f13, [%rd11];
	fma.rn.f32 	%f25, %f12, %f13, %f25;
$L__BB11_4:
	shl.b32 	%r12, %r1, 2;
	mov.u32 	%r13, __smem;
	add.s32 	%r6, %r13, %r12;
	st.shared.f32 	[%r6], %f25;
	bar.sync 	0;
	setp.lt.u32 	%p3, %r16, 66;
	@%p3 bra 	$L__BB11_8;
$L__BB11_5:
	shr.u32 	%r8, %r16, 1;
	setp.ge.u32 	%p4, %r1, %r8;
	@%p4 bra 	$L__BB11_7;
	shl.b32 	%r14, %r8, 2;
	add.s32 	%r15, %r6, %r14;
	ld.shared.f32 	%f14, [%r15];
	add.f32 	%f25, %f25, %f14;
	st.shared.f32 	[%r6], %f25;
$L__BB11_7:
	bar.sync 	0;
	setp.gt.u32 	%p5, %r16, 131;
	mov.u32 	%r16, %r8;
	@%p5 bra 	$L__BB11_5;
$L__BB11_8:
	setp.gt.u32 	%p6, %r1, 31;
	@%p6 bra 	$L__BB11_11;
	ld.volatile.shared.f32 	%f15, [%r6+16];
	add.f32 	%f16, %f25, %f15;
	st.volatile.shared.f32 	[%r6], %f16;
	ld.volatile.shared.f32 	%f17, [%r6+8];
	add.f32 	%f18, %f16, %f17;
	st.volatile.shared.f32 	[%r6], %f18;
	ld.volatile.shared.f32 	%f19, [%r6+4];
	add.f32 	%f20, %f18, %f19;
	st.volatile.shared.f32 	[%r6], %f20;
	setp.ne.s32 	%p7, %r1, 0;
	@%p7 bra 	$L__BB11_11;
	ld.shared.f32 	%f21, [__smem];
	cvta.to.global.u64 	%rd12, %rd3;
	mul.wide.u32 	%rd13, %r2, 4;
	add.s64 	%rd14, %rd12, %rd13;
	st.global.f32 	[%rd14], %f21;
$L__BB11_11:
	ret;

}
	// .globl	_Z14reduceProduct4IfLj4EEvPT_S1_S1_j
.visible .entry _Z14reduceProduct4IfLj4EEvPT_S1_S1_j(
	.param .u64 .ptr .align 1 _Z14reduceProduct4IfLj4EEvPT_S1_S1_j_param_0,
	.param .u64 .ptr .align 1 _Z14reduceProduct4IfLj4EEvPT_S1_S1_j_param_1,
	.param .u64 .ptr .align 1 _Z14reduceProduct4IfLj4EEvPT_S1_S1_j_param_2,
	.param .u32 _Z14reduceProduct4IfLj4EEvPT_S1_S1_j_param_3
)
{
	.reg .pred 	%p<8>;
	.reg .b32 	%r<17>;
	.reg .b32 	%f<25>;
	.reg .b64 	%rd<15>;

	ld.param.u64 	%rd4, [_Z14reduceProduct4IfLj4EEvPT_S1_S1_j_param_0];
	ld.param.u64 	%rd5, [_Z14reduceProduct4IfLj4EEvPT_S1_S1_j_param_1];
	ld.param.u64 	%rd3, [_Z14reduceProduct4IfLj4EEvPT_S1_S1_j_param_2];
	ld.param.u32 	%r9, [_Z14reduceProduct4IfLj4EEvPT_S1_S1_j_param_3];
	cvta.to.global.u64 	%rd1, %rd5;
	cvta.to.global.u64 	%rd2, %rd4;
	mov.u32 	%r1, %tid.x;
	mov.u32 	%r2, %ctaid.x;
	mov.u32 	%r16, %ntid.x;
	mul.lo.s32 	%r10, %r16, %r2;
	shl.b32 	%r11, %r10, 1;
	add.s32 	%r4, %r11, %r1;
	setp.ge.u32 	%p1, %r4, %r9;
	mov.f32 	%f23, 0f00000000;
	@%p1 bra 	$L__BB12_2;
	mul.wide.u32 	%rd6, %r4, 4;
	add.s64 	%rd7, %rd2, %rd6;
	ld.global.f32 	%f10, [%rd7];
	add.s64 	%rd8, %rd1, %rd6;
	ld.global.f32 	%f11, [%rd8];
	mul.f32 	%f23, %f10, %f11;
$L__BB12_2:
	add.s32 	%r5, %r4, 4;
	setp.ge.u32 	%p2, %r5, %r9;
	@%p2 bra 	$L__BB12_4;
	mul.wide.u32 	%rd9, %r5, 4;
	add.s64 	%rd10, %rd2, %rd9;
	ld.global.f32 	%f12, [%rd10];
	add.s64 	%rd11, %rd1, %rd9;
	ld.global.f32 	%f13, [%rd11];
	fma.rn.f32 	%f23, %f12, %f13, %f23;
$L__BB12_4:
	shl.b32 	%r12, %r1, 2;
	mov.u32 	%r13, __smem;
	add.s32 	%r6, %r13, %r12;
	st.shared.f32 	[%r6], %f23;
	bar.sync 	0;
	setp.lt.u32 	%p3, %r16, 66;
	@%p3 bra 	$L__BB12_8;
$L__BB12_5:
	shr.u32 	%r8, %r16, 1;
	setp.ge.u32 	%p4, %r1, %r8;
	@%p4 bra 	$L__BB12_7;
	shl.b32 	%r14, %r8, 2;
	add.s32 	%r15, %r6, %r14;
	ld.shared.f32 	%f14, [%r15];
	add.f32 	%f23, %f23, %f14;
	st.shared.f32 	[%r6], %f23;
$L__BB12_7:
	bar.sync 	0;
	setp.gt.u32 	%p5, %r16, 131;
	mov.u32 	%r16, %r8;
	@%p5 bra 	$L__BB12_5;
$L__BB12_8:
	setp.gt.u32 	%p6, %r1, 31;
	@%p6 bra 	$L__BB12_11;
	ld.volatile.shared.f32 	%f15, [%r6+8];
	add.f32 	%f16, %f23, %f15;
	st.volatile.shared.f32 	[%r6], %f16;
	ld.volatile.shared.f32 	%f17, [%r6+4];
	add.f32 	%f18, %f16, %f17;
	st.volatile.shared.f32 	[%r6], %f18;
	setp.ne.s32 	%p7, %r1, 0;
	@%p7 bra 	$L__BB12_11;
	ld.shared.f32 	%f19, [__smem];
	cvta.to.global.u64 	%rd12, %rd3;
	mul.wide.u32 	%rd13, %r2, 4;
	add.s64 	%rd14, %rd12, %rd13;
	st.global.f32 	[%rd14], %f19;
$L__BB12_11:
	ret;

}
	// .globl	_Z14reduceProduct4IfLj2EEvPT_S1_S1_j
.visible .entry _Z14reduceProduct4IfLj2EEvPT_S1_S1_j(
	.param .u64 .ptr .align 1 _Z14reduceProduct4IfLj2EEvPT_S1_S1_j_param_0,
	.param .u64 .ptr .align 1 _Z14reduceProduct4IfLj2EEvPT_S1_S1_j_param_1,
	.param .u64 .ptr .align 1 _Z14reduceProduct4IfLj2EEvPT_S1_S1_j_param_2,
	.param .u32 _Z14reduceProduct4IfLj2EEvPT_S1_S1_j_param_3
)
{
	.reg .pred 	%p<8>;
	.reg .b32 	%r<17>;
	.reg .b32 	%f<23>;
	.reg .b64 	%rd<15>;

	ld.param.u64 	%rd4, [_Z14reduceProduct4IfLj2EEvPT_S1_S1_j_param_0];
	ld.param.u64 	%rd5, [_Z14reduceProduct4IfLj2EEvPT_S1_S1_j_param_1];
	ld.param.u64 	%rd3, [_Z14reduceProduct4IfLj2EEvPT_S1_S1_j_param_2];
	ld.param.u32 	%r9, [_Z14reduceProduct4IfLj2EEvPT_S1_S1_j_param_3];
	cvta.to.global.u64 	%rd1, %rd5;
	cvta.to.global.u64 	%rd2, %rd4;
	mov.u32 	%r1, %tid.x;
	mov.u32 	%r2, %ctaid.x;
	mov.u32 	%r16, %ntid.x;
	mul.lo.s32 	%r10, %r16, %r2;
	shl.b32 	%r11, %r10, 1;
	add.s32 	%r4, %r11, %r1;
	setp.ge.u32 	%p1, %r4, %r9;
	mov.f32 	%f21, 0f00000000;
	@%p1 bra 	$L__BB13_2;
	mul.wide.u32 	%rd6, %r4, 4;
	add.s64 	%rd7, %rd2, %rd6;
	ld.global.f32 	%f10, [%rd7];
	add.s64 	%rd8, %rd1, %rd6;
	ld.global.f32 	%f11, [%rd8];
	mul.f32 	%f21, %f10, %f11;
$L__BB13_2:
	add.s32 	%r5, %r4, 2;
	setp.ge.u32 	%p2, %r5, %r9;
	@%p2 bra 	$L__BB13_4;
	mul.wide.u32 	%rd9, %r5, 4;
	add.s64 	%rd10, %rd2, %rd9;
	ld.global.f32 	%f12, [%rd10];
	add.s64 	%rd11, %rd1, %rd9;
	ld.global.f32 	%f13, [%rd11];
	fma.rn.f32 	%f21, %f12, %f13, %f21;
$L__BB13_4:
	shl.b32 	%r12, %r1, 2;
	mov.u32 	%r13, __smem;
	add.s32 	%r6, %r13, %r12;
	st.shared.f32 	[%r6], %f21;
	bar.sync 	0;
	setp.lt.u32 	%p3, %r16, 66;
	@%p3 bra 	$L__BB13_8;
$L__BB13_5:
	shr.u32 	%r8, %r16, 1;
	setp.ge.u32 	%p4, %r1, %r8;
	@%p4 bra 	$L__BB13_7;
	shl.b32 	%r14, %r8, 2;
	add.s32 	%r15, %r6, %r14;
	ld.shared.f32 	%f14, [%r15];
	add.f32 	%f21, %f21, %f14;
	st.shared.f32 	[%r6], %f21;
$L__BB13_7:
	bar.sync 	0;
	setp.gt.u32 	%p5, %r16, 131;
	mov.u32 	%r16, %r8;
	@%p5 bra 	$L__BB13_5;
$L__BB13_8:
	setp.gt.u32 	%p6, %r1, 31;
	@%p6 bra 	$L__BB13_11;
	ld.volatile.shared.f32 	%f15, [%r6+4];
	add.f32 	%f16, %f21, %f15;
	st.volatile.shared.f32 	[%r6], %f16;
	setp.ne.s32 	%p7, %r1, 0;
	@%p7 bra 	$L__BB13_11;
	ld.shared.f32 	%f17, [__smem];
	cvta.to.global.u64 	%rd12, %rd3;
	mul.wide.u32 	%rd13, %r2, 4;
	add.s64 	%rd14, %rd12, %rd13;
	st.global.f32 	[%rd14], %f17;
$L__BB13_11:
	ret;

}
	// .globl	_Z14reduceProduct4IfLj1EEvPT_S1_S1_j
.visible .entry _Z14reduceProduct4IfLj1EEvPT_S1_S1_j(
	.param .u64 .ptr .align 1 _Z14reduceProduct4IfLj1EEvPT_S1_S1_j_param_0,
	.param .u64 .ptr .align 1 _Z14reduceProduct4IfLj1EEvPT_S1_S1_j_param_1,
	.param .u64 .ptr .align 1 _Z14reduceProduct4IfLj1EEvPT_S1_S1_j_param_2,
	.param .u32 _Z14reduceProduct4IfLj1EEvPT_S1_S1_j_param_3
)
{
	.reg .pred 	%p<7>;
	.reg .b32 	%r<17>;
	.reg .b32 	%f<19>;
	.reg .b64 	%rd<15>;

	ld.param.u64 	%rd4, [_Z14reduceProduct4IfLj1EEvPT_S1_S1_j_param_0];
	ld.param.u64 	%rd5, [_Z14reduceProduct4IfLj1EEvPT_S1_S1_j_param_1];
	ld.param.u64 	%rd3, [_Z14reduceProduct4IfLj1EEvPT_S1_S1_j_param_2];
	ld.param.u32 	%r9, [_Z14reduceProduct4IfLj1EEvPT_S1_S1_j_param_3];
	cvta.to.global.u64 	%rd1, %rd5;
	cvta.to.global.u64 	%rd2, %rd4;
	mov.u32 	%r1, %tid.x;
	mov.u32 	%r2, %ctaid.x;
	mov.u32 	%r16, %ntid.x;
	mul.lo.s32 	%r10, %r16, %r2;
	shl.b32 	%r11, %r10, 1;
	add.s32 	%r4, %r11, %r1;
	setp.ge.u32 	%p1, %r4, %r9;
	mov.f32 	%f16, 0f00000000;
	@%p1 bra 	$L__BB14_2;
	mul.wide.u32 	%rd6, %r4, 4;
	add.s64 	%rd7, %rd2, %rd6;
	ld.global.f32 	%f9, [%rd7];
	add.s64 	%rd8, %rd1, %rd6;
	ld.global.f32 	%f10, [%rd8];
	mul.f32 	%f16, %f9, %f10;
$L__BB14_2:
	add.s32 	%r5, %r4, 1;
	setp.ge.u32 	%p2, %r5, %r9;
	@%p2 bra 	$L__BB14_4;
	mul.wide.u32 	%rd9, %r5, 4;
	add.s64 	%rd10, %rd2, %rd9;
	ld.global.f32 	%f11, [%rd10];
	add.s64 	%rd11, %rd1, %rd9;
	ld.global.f32 	%f12, [%rd11];
	fma.rn.f32 	%f16, %f11, %f12, %f16;
$L__BB14_4:
	shl.b32 	%r12, %r1, 2;
	mov.u32 	%r13, __smem;
	add.s32 	%r6, %r13, %r12;
	st.shared.f32 	[%r6], %f16;
	bar.sync 	0;
	setp.lt.u32 	%p3, %r16, 66;
	@%p3 bra 	$L__BB14_8;
$L__BB14_5:
	shr.u32 	%r8, %r16, 1;
	setp.ge.u32 	%p4, %r1, %r8;
	@%p4 bra 	$L__BB14_7;
	shl.b32 	%r14, %r8, 2;
	add.s32 	%r15, %r6, %r14;
	ld.shared.f32 	%f13, [%r15];
	add.f32 	%f16, %f16, %f13;
	st.shared.f32 	[%r6], %f16;
$L__BB14_7:
	bar.sync 	0;
	setp.gt.u32 	%p5, %r16, 131;
	mov.u32 	%r16, %r8;
	@%p5 bra 	$L__BB14_5;
$L__BB14_8:
	setp.ne.s32 	%p6, %r1, 0;
	@%p6 bra 	$L__BB14_10;
	ld.shared.f32 	%f14, [__smem];
	cvta.to.global.u64 	%rd12, %rd3;
	mul.wide.u32 	%rd13, %r2, 4;
	add.s64 	%rd14, %rd12, %rd13;
	st.global.f32 	[%rd14], %f14;
$L__BB14_10:
	ret;

}
	// .globl	_Z14reduceProduct5IfLj1024EEvPT_S1_S1_j
.visible .entry _Z14reduceProduct5IfLj1024EEvPT_S1_S1_j(
	.param .u64 .ptr .align 1 _Z14reduceProduct5IfLj1024EEvPT_S1_S1_j_param_0,
	.param .u64 .ptr .align 1 _Z14reduceProduct5IfLj1024EEvPT_S1_S1_j_param_1,
	.param .u64 .ptr .align 1 _Z14reduceProduct5IfLj1024EEvPT_S1_S1_j_param_2,
	.param .u32 _Z14reduceProduct5IfLj1024EEvPT_S1_S1_j_param_3
)
{
	.reg .pred 	%p<8>;
	.reg .b32 	%r<10>;
	.reg .b32 	%f<37>;
	.reg .b64 	%rd<15>;

	ld.param.u64 	%rd4, [_Z14reduceProduct5IfLj1024EEvPT_S1_S1_j_param_0];
	ld.param.u64 	%rd5, [_Z14reduceProduct5IfLj1024EEvPT_S1_S1_j_param_1];
	ld.param.u64 	%rd3, [_Z14reduceProduct5IfLj1024EEvPT_S1_S1_j_param_2];
	ld.param.u32 	%r5, [_Z14reduceProduct5IfLj1024EEvPT_S1_S1_j_param_3];
	cvta.to.global.u64 	%rd1, %rd5;
	cvta.to.global.u64 	%rd2, %rd4;
	mov.u32 	%r1, %tid.x;
	mov.u32 	%r2, %ctaid.x;
	shl.b32 	%r6, %r2, 11;
	or.b32  	%r3, %r6, %r1;
	setp.ge.u32 	%p1, %r3, %r5;
	mov.f32 	%f33, 0f00000000;
	@%p1 bra 	$L__BB15_2;
	mul.wide.u32 	%rd6, %r3, 4;
	add.s64 	%rd7, %rd2, %rd6;
	ld.global.f32 	%f12, [%rd7];
	add.s64 	%rd8, %rd1, %rd6;
	ld.global.f32 	%f13, [%rd8];
	mul.f32 	%f33, %f12, %f13;
$L__BB15_2:
	add.s32 	%r7, %r3, 1024;
	setp.ge.u32 	%p2, %r7, %r5;
	@%p2 bra 	$L__BB15_4;
	mul.wide.u32 	%rd9, %r3, 4;
	add.s64 	%rd10, %rd2, %rd9;
	ld.global.f32 	%f14, [%rd10+4096];
	add.s64 	%rd11, %rd1, %rd9;
	ld.global.f32 	%f15, [%rd11+4096];
	fma.rn.f32 	%f33, %f14, %f15, %f33;
$L__BB15_4:
	shl.b32 	%r8, %r1, 2;
	mov.u32 	%r9, __smem;
	add.s32 	%r4, %r9, %r8;
	st.shared.f32 	[%r4], %f33;
	bar.sync 	0;
	setp.gt.u32 	%p3, %r1, 255;
	@%p3 bra 	$L__BB15_6;
	ld.shared.f32 	%f16, [%r4+1024];
	add.f32 	%f33, %f33, %f16;
	st.shared.f32 	[%r4], %f33;
$L__BB15_6:
	bar.sync 	0;
	setp.gt.u32 	%p4, %r1, 127;
	@%p4 bra 	$L__BB15_8;
	ld.shared.f32 	%f17, [%r4+512];
	add.f32 	%f33, %f33, %f17;
	st.shared.f32 	[%r4], %f33;
$L__BB15_8:
	bar.sync 	0;
	setp.gt.u32 	%p5, %r1, 63;
	@%p5 bra 	$L__BB15_10;
	ld.shared.f32 	%f18, [%r4+256];
	add.f32 	%f33, %f33, %f18;
	st.shared.f32 	[%r4], %f33;
$L__BB15_10:
	bar.sync 	0;
	setp.gt.u32 	%p6, %r1, 31;
	@%p6 bra 	$L__BB15_13;
	ld.volatile.shared.f32 	%f19, [%r4+128];
	add.f32 	%f20, %f33, %f19;
	st.volatile.shared.f32 	[%r4], %f20;
	ld.volatile.shared.f32 	%f21, [%r4+64];
	add.f32 	%f22, %f20, %f21;
	st.volatile.shared.f32 	[%r4], %f22;
	ld.volatile.shared.f32 	%f23, [%r4+32];
	add.f32 	%f24, %f22, %f23;
	st.volatile.shared.f32 	[%r4], %f24;
	ld.volatile.shared.f32 	%f25, [%r4+16];
	add.f32 	%f26, %f24, %f25;
	st.volatile.shared.f32 	[%r4], %f26;
	ld.volatile.shared.f32 	%f27, [%r4+8];
	add.f32 	%f28, %f26, %f27;
	st.volatile.shared.f32 	[%r4], %f28;
	ld.volatile.shared.f32 	%f29, [%r4+4];
	add.f32 	%f30, %f28, %f29;
	st.volatile.shared.f32 	[%r4], %f30;
	setp.ne.s32 	%p7, %r1, 0;
	@%p7 bra 	$L__BB15_13;
	ld.shared.f32 	%f31, [__smem];
	cvta.to.global.u64 	%rd12, %rd3;
	mul.wide.u32 	%rd13, %r2, 4;
	add.s64 	%rd14, %rd12, %rd13;
	st.global.f32 	[%rd14], %f31;
$L__BB15_13:
	ret;

}
	// .globl	_Z14reduceProduct5IfLj512EEvPT_S1_S1_j
.visible .entry _Z14reduceProduct5IfLj512EEvPT_S1_S1_j(
	.param .u64 .ptr .align 1 _Z14reduceProduct5IfLj512EEvPT_S1_S1_j_param_0,
	.param .u64 .ptr .align 1 _Z14reduceProduct5IfLj512EEvPT_S1_S1_j_param_1,
	.param .u64 .ptr .align 1 _Z14reduceProduct5IfLj512EEvPT_S1_S1_j_param_2,
	.param .u32 _Z14reduceProduct5IfLj512EEvPT_S1_S1_j_param_3
)
{
	.reg .pred 	%p<8>;
	.reg .b32 	%r<10>;
	.reg .b32 	%f<37>;
	.reg .b64 	%rd<15>;

	ld.param.u64 	%rd4, [_Z14reduceProduct5IfLj512EEvPT_S1_S1_j_param_0];
	ld.param.u64 	%rd5, [_Z14reduceProduct5IfLj512EEvPT_S1_S1_j_param_1];
	ld.param.u64 	%rd3, [_Z14reduceProduct5IfLj512EEvPT_S1_S1_j_param_2];
	ld.param.u32 	%r6, [_Z14reduceProduct5IfLj512EEvPT_S1_S1_j_param_3];
	cvta.to.global.u64 	%rd1, %rd5;
	cvta.to.global.u64 	%rd2, %rd4;
	mov.u32 	%r1, %tid.x;
	mov.u32 	%r2, %ctaid.x;
	shl.b32 	%r7, %r2, 10;
	or.b32  	%r3, %r7, %r1;
	setp.ge.u32 	%p1, %r3, %r6;
	mov.f32 	%f33, 0f00000000;
	@%p1 bra 	$L__BB16_2;
	mul.wide.u32 	%rd6, %r3, 4;
	add.s64 	%rd7, %rd2, %rd6;
	ld.global.f32 	%f12, [%rd7];
	add.s64 	%rd8, %rd1, %rd6;
	ld.global.f32 	%f13, [%rd8];
	mul.f32 	%f33, %f12, %f13;
$L__BB16_2:
	add.s32 	%r4, %r3, 512;
	setp.ge.u32 	%p2, %r4, %r6;
	@%p2 bra 	$L__BB16_4;
	mul.wide.u32 	%rd9, %r4, 4;
	add.s64 	%rd10, %rd2, %rd9;
	ld.global.f32 	%f14, [%rd10];
	add.s64 	%rd11, %rd1, %rd9;
	ld.global.f32 	%f15, [%rd11];
	fma.rn.f32 	%f33, %f14, %f15, %f33;
$L__BB16_4:
	shl.b32 	%r8, %r1, 2;
	mov.u32 	%r9, __smem;
	add.s32 	%r5, %r9, %r8;
	st.shared.f32 	[%r5], %f33;
	bar.sync 	0;
	setp.gt.u32 	%p3, %r1, 255;
	@%p3 bra 	$L__BB16_6;
	ld.shared.f32 	%f16, [%r5+1024];
	add.f32 	%f33, %f33, %f16;
	st.shared.f32 	[%r5], %f33;
$L__BB16_6:
	bar.sync 	0;
	setp.gt.u32 	%p4, %r1, 127;
	@%p4 bra 	$L__BB16_8;
	ld.shared.f32 	%f17, [%r5+512];
	add.f32 	%f33, %f33, %f17;
	st.shared.f32 	[%r5], %f33;
$L__BB16_8:
	bar.sync 	0;
	setp.gt.u32 	%p5, %r1, 63;
	@%p5 bra 	$L__BB16_10;
	ld.shared.f32 	%f18, [%r5+256];
	add.f32 	%f33, %f33, %f18;
	st.shared.f32 	[%r5], %f33;
$L__BB16_10:
	bar.sync 	0;
	setp.gt.u32 	%p6, %r1, 31;
	@%p6 bra 	$L__BB16_13;
	ld.volatile.shared.f32 	%f19, [%r5+128];
	add.f32 	%f20, %f33, %f19;
	st.volatile.shared.f32 	[%r5], %f20;
	ld.volatile.shared.f32 	%f21, [%r5+64];
	add.f32 	%f22, %f20, %f21;
	st.volatile.shared.f32 	[%r5], %f22;
	ld.volatile.shared.f32 	%f23, [%r5+32];
	add.f32 	%f24, %f22, %f23;
	st.volatile.shared.f32 	[%r5], %f24;
	ld.volatile.shared.f32 	%f25, [%r5+16];
	add.f32 	%f26, %f24, %f25;
	st.volatile.shared.f32 	[%r5], %f26;
	ld.volatile.shared.f32 	%f27, [%r5+8];
	add.f32 	%f28, %f26, %f27;
	st.volatile.shared.f32 	[%r5], %f28;
	ld.volatile.shared.f32 	%f29, [%r5+4];
	add.f32 	%f30, %f28, %f29;
	st.volatile.shared.f32 	[%r5], %f30;
	setp.ne.s32 	%p7, %r1, 0;
	@%p7 bra 	$L__BB16_13;
	ld.shared.f32 	%f31, [__smem];
	cvta.to.global.u64 	%rd12, %rd3;
	mul.wide.u32 	%rd13, %r2, 4;
	add.s64 	%rd14, %rd12, %rd13;
	st.global.f32 	[%rd14], %f31;
$L__BB16_13:
	ret;

}
	// .globl	_Z14reduceProduct5IfLj256EEvPT_S1_S1_j
.visible .entry _Z14reduceProduct5IfLj256EEvPT_S1_S1_j(
	.param .u64 .ptr .align 1 _Z14reduceProduct5IfLj256EEvPT_S1_S1_j_param_0,
	.param .u64 .ptr .align 1 _Z14reduceProduct5IfLj256EEvPT_S1_S1_j_param_1,
	.param .u64 .ptr .align 1 _Z14reduceProduct5IfLj256EEvPT_S1_S1_j_param_2,
	.param .u32 _Z14reduceProduct5IfLj256EEvPT_S1_S1_j_param_3
)
{
	.reg .pred 	%p<7>;
	.reg .b32 	%r<10>;
	.reg .b32 	%f<33>;
	.reg .b64 	%rd<15>;

	ld.param.u64 	%rd4, [_Z14reduceProduct5IfLj256EEvPT_S1_S1_j_param_0];
	ld.param.u64 	%rd5, [_Z14reduceProduct5IfLj256EEvPT_S1_S1_j_param_1];
	ld.param.u64 	%rd3, [_Z14reduceProduct5IfLj256EEvPT_S1_S1_j_param_2];
	ld.param.u32 	%r6, [_Z14reduceProduct5IfLj256EEvPT_S1_S1_j_param_3];
	cvta.to.global.u64 	%rd1, %rd5;
	cvta.to.global.u64 	%rd2, %rd4;
	mov.u32 	%r1, %tid.x;
	mov.u32 	%r2, %ctaid.x;
	shl.b32 	%r7, %r2, 9;
	add.s32 	%r3, %r7, %r1;
	setp.ge.u32 	%p1, %r3, %r6;
	mov.f32 	%f30, 0f00000000;
	@%p1 bra 	$L__BB17_2;
	mul.wide.u32 	%rd6, %r3, 4;
	add.s64 	%rd7, %rd2, %rd6;
	ld.global.f32 	%f10, [%rd7];
	add.s64 	%rd8, %rd1, %rd6;
	ld.global.f32 	%f11, [%rd8];
	mul.f32 	%f30, %f10, %f11;
$L__BB17_2:
	add.s32 	%r4, %r3, 256;
	setp.ge.u32 	%p2, %r4, %r6;
	@%p2 bra 	$L__BB17_4;
	mul.wide.u32 	%rd9, %r4, 4;
	add.s64 	%rd10, %rd2, %rd9;
	ld.global.f32 	%f12, [%rd10];
	add.s64 	%rd11, %rd1, %rd9;
	ld.global.f32 	%f13, [%rd11];
	fma.rn.f32 	%f30, %f12, %f13, %f30;
$L__BB17_4:
	shl.b32 	%r8, %r1, 2;
	mov.u32 	%r9, __smem;
	add.s32 	%r5, %r9, %r8;
	st.shared.f32 	[%r5], %f30;
	bar.sync 	0;
	setp.gt.u32 	%p3, %r1, 127;
	@%p3 bra 	$L__BB17_6;
	ld.shared.f32 	%f14, [%r5+512];
	add.f32 	%f30, %f30, %f14;
	st.shared.f32 	[%r5], %f30;
$L__BB17_6:
	bar.sync 	0;
	setp.gt.u32 	%p4, %r1, 63;
	@%p4 bra 	$L__BB17_8;
	ld.shared.f32 	%f15, [%r5+256];
	add.f32 	%f30, %f30, %f15;
	st.shared.f32 	[%r5], %f30;
$L__BB17_8:
	bar.sync 	0;
	setp.gt.u32 	%p5, %r1, 31;
	@%p5 bra 	$L__BB17_11;
	ld.volatile.shared.f32 	%f16, [%r5+128];
	add.f32 	%f17, %f30, %f16;
	st.volatile.shared.f32 	[%r5], %f17;
	ld.volatile.shared.f32 	%f18, [%r5+64];
	add.f32 	%f19, %f17, %f18;
	st.volatile.shared.f32 	[%r5], %f19;
	ld.volatile.shared.f32 	%f20, [%r5+32];
	add.f32 	%f21, %f19, %f20;
	st.volatile.shared.f32 	[%r5], %f21;
	ld.volatile.shared.f32 	%f22, [%r5+16];
	add.f32 	%f23, %f21, %f22;
	st.volatile.shared.f32 	[%r5], %f23;
	ld.volatile.shared.f32 	%f24, [%r5+8];
	add.f32 	%f25, %f23, %f24;
	st.volatile.shared.f32 	[%r5], %f25;
	ld.volatile.shared.f32 	%f26, [%r5+4];
	add.f32 	%f27, %f25, %f26;
	st.volatile.shared.f32 	[%r5], %f27;
	setp.ne.s32 	%p6, %r1, 0;
	@%p6 bra 	$L__BB17_11;
	ld.shared.f32 	%f28, [__smem];
	cvta.to.global.u64 	%rd12, %rd3;
	mul.wide.u32 	%rd13, %r2, 4;
	add.s64 	%rd14, %rd12, %rd13;
	st.global.f32 	[%rd14], %f28;
$L__BB17_11:
	ret;

}
	// .globl	_Z14reduceProduct5IfLj128EEvPT_S1_S1_j
.visible .entry _Z14reduceProduct5IfLj128EEvPT_S1_S1_j(
	.param .u64 .ptr .align 1 _Z14reduceProduct5IfLj128EEvPT_S1_S1_j_param_0,
	.param .u64 .ptr .align 1 _Z14reduceProduct5IfLj128EEvPT_S1_S1_j_param_1,
	.param .u64 .ptr .align 1 _Z14reduceProduct5IfLj128EEvPT_S1_S1_j_param_2,
	.param .u32 _Z14reduceProduct5IfLj128EEvPT_S1_S1_j_param_3
)
{
	.reg .pred 	%p<6>;
	.reg .b32 	%r<10>;
	.reg .b32 	%f<29>;
	.reg .b64 	%rd<15>;

	ld.param.u64 	%rd4, [_Z14reduceProduct5IfLj128EEvPT_S1_S1_j_param_0];
	ld.param.u64 	%rd5, [_Z14reduceProduct5IfLj128EEvPT_S1_S1_j_param_1];
	ld.param.u64 	%rd3, [_Z14reduceProduct5IfLj128EEvPT_S1_S1_j_param_2];
	ld.param.u32 	%r6, [_Z14reduceProduct5IfLj128EEvPT_S1_S1_j_param_3];
	cvta.to.global.u64 	%rd1, %rd5;
	cvta.to.global.u64 	%rd2, %rd4;
	mov.u32 	%r1, %tid.x;
	mov.u32 	%r2, %ctaid.x;
	shl.b32 	%r7, %r2, 8;
	add.s32 	%r3, %r7, %r1;
	setp.ge.u32 	%p1, %r3, %r6;
	mov.f32 	%f27, 0f00000000;
	@%p1 bra 	$L__BB18_2;
	mul.wide.u32 	%rd6, %r3, 4;
	add.s64 	%rd7, %rd2, %rd6;
	ld.global.f32 	%f8, [%rd7];
	add.s64 	%rd8, %rd1, %rd6;
	ld.global.f32 	%f9, [%rd8];
	mul.f32 	%f27, %f8, %f9;
$L__BB18_2:
	add.s32 	%r4, %r3, 128;
	setp.ge.u32 	%p2, %r4, %r6;
	@%p2 bra 	$L__BB18_4;
	mul.wide.u32 	%rd9, %r4, 4;
	add.s64 	%rd10, %rd2, %rd9;
	ld.global.f32 	%f10, [%rd10];
	add.s64 	%rd11, %rd1, %rd9;
	ld.global.f32 	%f11, [%rd11];
	fma.rn.f32 	%f27, %f10, %f11, %f27;
$L__BB18_4:
	shl.b32 	%r8, %r1, 2;
	mov.u32 	%r9, __smem;
	add.s32 	%r5, %r9, %r8;
	st.shared.f32 	[%r5], %f27;
	bar.sync 	0;
	setp.gt.u32 	%p3, %r1, 63;
	@%p3 bra 	$L__BB18_6;
	ld.shared.f32 	%f12, [%r5+256];
	add.f32 	%f27, %f27, %f12;
	st.shared.f32 	[%r5], %f27;
$L__BB18_6:
	bar.sync 	0;
	setp.gt.u32 	%p4, %r1, 31;
	@%p4 bra 	$L__BB18_9;
	ld.volatile.shared.f32 	%f13, [%r5+128];
	add.f32 	%f14, %f27, %f13;
	st.volatile.shared.f32 	[%r5], %f14;
	ld.volatile.shared.f32 	%f15, [%r5+64];
	add.f32 	%f16, %f14, %f15;
	st.volatile.shared.f32 	[%r5], %f16;
	ld.volatile.shared.f32 	%f17, [%r5+32];
	add.f32 	%f18, %f16, %f17;
	st.volatile.shared.f32 	[%r5], %f18;
	ld.volatile.shared.f32 	%f19, [%r5+16];
	add.f32 	%f20, %f18, %f19;
	st.volatile.shared.f32 	[%r5], %f20;
	ld.volatile.shared.f32 	%f21, [%r5+8];
	add.f32 	%f22, %f20, %f21;
	st.volatile.shared.f32 	[%r5], %f22;
	ld.volatile.shared.f32 	%f23, [%r5+4];
	add.f32 	%f24, %f22, %f23;
	st.volatile.shared.f32 	[%r5], %f24;
	setp.ne.s32 	%p5, %r1, 0;
	@%p5 bra 	$L__BB18_9;
	ld.shared.f32 	%f25, [__smem];
	cvta.to.global.u64 	%rd12, %rd3;
	mul.wide.u32 	%rd13, %r2, 4;
	add.s64 	%rd14, %rd12, %rd13;
	st.global.f32 	[%rd14], %f25;
$L__BB18_9:
	ret;

}
	// .globl	_Z14reduceProduct5IfLj64EEvPT_S1_S1_j
.visible .entry _Z14reduceProduct5IfLj64EEvPT_S1_S1_j(
	.param .u64 .ptr .align 1 _Z14reduceProduct5IfLj64EEvPT_S1_S1_j_param_0,
	.param .u64 .ptr .align 1 _Z14reduceProduct5IfLj64EEvPT_S1_S1_j_param_1,
	.param .u64 .ptr .align 1 _Z14reduceProduct5IfLj64EEvPT_S1_S1_j_param_2,
	.param .u32 _Z14reduceProduct5IfLj64EEvPT_S1_S1_j_param_3
)
{
	.reg .pred 	%p<5>;
	.reg .b32 	%r<10>;
	.reg .b32 	%f<25>;
	.reg .b64 	%rd<15>;

	ld.param.u64 	%rd4, [_Z14reduceProduct5IfLj64EEvPT_S1_S1_j_param_0];
	ld.param.u64 	%rd5, [_Z14reduceProduct5IfLj64EEvPT_S1_S1_j_param_1];
	ld.param.u64 	%rd3, [_Z14reduceProduct5IfLj64EEvPT_S1_S1_j_param_2];
	ld.param.u32 	%r6, [_Z14reduceProduct5IfLj64EEvPT_S1_S1_j_param_3];
	cvta.to.global.u64 	%rd1, %rd5;
	cvta.to.global.u64 	%rd2, %rd4;
	mov.u32 	%r1, %tid.x;
	mov.u32 	%r2, %ctaid.x;
	shl.b32 	%r7, %r2, 7;
	add.s32 	%r3, %r7, %r1;
	setp.ge.u32 	%p1, %r3, %r6;
	mov.f32 	%f24, 0f00000000;
	@%p1 bra 	$L__BB19_2;
	mul.wide.u32 	%rd6, %r3, 4;
	add.s64 	%rd7, %rd2, %rd6;
	ld.global.f32 	%f6, [%rd7];
	add.s64 	%rd8, %rd1, %rd6;
	ld.global.f32 	%f7, [%rd8];
	mul.f32 	%f24, %f6, %f7;
$L__BB19_2:
	add.s32 	%r4, %r3, 64;
	setp.ge.u32 	%p2, %r4, %r6;
	@%p2 bra 	$L__BB19_4;
	mul.wide.u32 	%rd9, %r4, 4;
	add.s64 	%rd10, %rd2, %rd9;
	ld.global.f32 	%f8, [%rd10];
	add.s64 	%rd11, %rd1, %rd9;
	ld.global.f32 	%f9, [%rd11];
	fma.rn.f32 	%f24, %f8, %f9, %f24;
$L__BB19_4:
	shl.b32 	%r8, %r1, 2;
	mov.u32 	%r9, __smem;
	add.s32 	%r5, %r9, %r8;
	st.shared.f32 	[%r5], %f24;
	bar.sync 	0;
	setp.gt.u32 	%p3, %r1, 31;
	@%p3 bra 	$L__BB19_7;
	ld.volatile.shared.f32 	%f10, [%r5+128];
	add.f32 	%f11, %f24, %f10;
	st.volatile.shared.f32 	[%r5], %f11;
	ld.volatile.shared.f32 	%f12, [%r5+64];
	add.f32 	%f13, %f11, %f12;
	st.volatile.shared.f32 	[%r5], %f13;
	ld.volatile.shared.f32 	%f14, [%r5+32];
	add.f32 	%f15, %f13, %f14;
	st.volatile.shared.f32 	[%r5], %f15;
	ld.volatile.shared.f32 	%f16, [%r5+16];
	add.f32 	%f17, %f15, %f16;
	st.volatile.shared.f32 	[%r5], %f17;
	ld.volatile.shared.f32 	%f18, [%r5+8];
	add.f32 	%f19, %f17, %f18;
	st.volatile.shared.f32 	[%r5], %f19;
	ld.volatile.shared.f32 	%f20, [%r5+4];
	add.f32 	%f21, %f19, %f20;
	st.volatile.shared.f32 	[%r5], %f21;
	setp.ne.s32 	%p4, %r1, 0;
	@%p4 bra 	$L__BB19_7;
	ld.shared.f32 	%f22, [__smem];
	cvta.to.global.u64 	%rd12, %rd3;
	mul.wide.u32 	%rd13, %r2, 4;
	add.s64 	%rd14, %rd12, %rd13;
	st.global.f32 	[%rd14], %f22;
$L__BB19_7:
	ret;

}
	// .globl	_Z14reduceProduct5IfLj32EEvPT_S1_S1_j
.visible .entry _Z14reduceProduct5IfLj32EEvPT_S1_S1_j(
	.param .u64 .ptr .align 1 _Z14reduceProduct5IfLj32EEvPT_S1_S1_j_param_0,
	.param .u64 .ptr .align 1 _Z14reduceProduct5IfLj32EEvPT_S1_S1_j_param_1,
	.param .u64 .ptr .align 1 _Z14reduceProduct5IfLj32EEvPT_S1_S1_j_param_2,
	.param .u32 _Z14reduceProduct5IfLj32EEvPT_S1_S1_j_param_3
)
{
	.reg .pred 	%p<5>;
	.reg .b32 	%r<10>;
	.reg .b32 	%f<23>;
	.reg .b64 	%rd<15>;

	ld.param.u64 	%rd4, [_Z14reduceProduct5IfLj32EEvPT_S1_S1_j_param_0];
	ld.param.u64 	%rd5, [_Z14reduceProduct5IfLj32EEvPT_S1_S1_j_param_1];
	ld.param.u64 	%rd3, [_Z14reduceProduct5IfLj32EEvPT_S1_S1_j_param_2];
	ld.param.u32 	%r6, [_Z14reduceProduct5IfLj32EEvPT_S1_S1_j_param_3];
	cvta.to.global.u64 	%rd1, %rd5;
	cvta.to.global.u64 	%rd2, %rd4;
	mov.u32 	%r1, %tid.x;
	mov.u32 	%r2, %ctaid.x;
	shl.b32 	%r7, %r2, 6;
	add.s32 	%r3, %r7, %r1;
	setp.ge.u32 	%p1, %r3, %r6;
	mov.f32 	%f22, 0f00000000;
	@%p1 bra 	$L__BB20_2;
	mul.wide.u32 	%rd6, %r3, 4;
	add.s64 	%rd7, %rd2, %rd6;
	ld.global.f32 	%f6, [%rd7];
	add.s64 	%rd8, %rd1, %rd6;
	ld.global.f32 	%f7, [%rd8];
	mul.f32 	%f22, %f6, %f7;
$L__BB20_2:
	add.s32 	%r4, %r3, 32;
	setp.ge.u32 	%p2, %r4, %r6;
	@%p2 bra 	$L__BB20_4;
	mul.wide.u32 	%rd9, %r4, 4;
	add.s64 	%rd10, %rd2, %rd9;
	ld.global.f32 	%f8, [%rd10];
	add.s64 	%rd11, %rd1, %rd9;
	ld.global.f32 	%f9, [%rd11];
	fma.rn.f32 	%f22, %f8, %f9, %f22;
$L__BB20_4:
	shl.b32 	%r8, %r1, 2;
	mov.u32 	%r9, __smem;
	add.s32 	%r5, %r9, %r8;
	st.shared.f32 	[%r5], %f22;
	bar.sync 	0;
	setp.gt.u32 	%p3, %r1, 31;
	@%p3 bra 	$L__BB20_7;
	ld.volatile.shared.f32 	%f10, [%r5+64];
	add.f32 	%f11, %f22, %f10;
	st.volatile.shared.f32 	[%r5], %f11;
	ld.volatile.shared.f32 	%f12, [%r5+32];
	add.f32 	%f13, %f11, %f12;
	st.volatile.shared.f32 	[%r5], %f13;
	ld.volatile.shared.f32 	%f14, [%r5+16];
	add.f32 	%f15, %f13, %f14;
	st.volatile.shared.f32 	[%r5], %f15;
	ld.volatile.shared.f32 	%f16, [%r5+8];
	add.f32 	%f17, %f15, %f16;
	st.volatile.shared.f32 	[%r5], %f17;
	ld.volatile.shared.f32 	%f18, [%r5+4];
	add.f32 	%f19, %f17, %f18;
	st.volatile.shared.f32 	[%r5], %f19;
	setp.ne.s32 	%p4, %r1, 0;
	@%p4 bra 	$L__BB20_7;
	ld.shared.f32 	%f20, [__smem];
	cvta.to.global.u64 	%rd12, %rd3;
	mul.wide.u32 	%rd13, %r2, 4;
	add.s64 	%rd14, %rd12, %rd13;
	st.global.f32 	[%rd14], %f20;
$L__BB20_7:
	ret;

}
	// .globl	_Z14reduceProduct5IfLj16EEvPT_S1_S1_j
.visible .entry _Z14reduceProduct5IfLj16EEvPT_S1_S1_j(
	.param .u64 .ptr .align 1 _Z14reduceProduct5IfLj16EEvPT_S1_S1_j_param_0,
	.param .u64 .ptr .align 1 _Z14reduceProduct5IfLj16EEvPT_S1_S1_j_param_1,
	.param .u64 .ptr .align 1 _Z14reduceProduct5IfLj16EEvPT_S1_S1_j_param_2,
	.param .u32 _Z14reduceProduct5IfLj16EEvPT_S1_S1_j_param_3
)
{
	.reg .pred 	%p<5>;
	.reg .b32 	%r<10>;
	.reg .b32 	%f<21>;
	.reg .b64 	%rd<15>;

	ld.param.u64 	%rd4, [_Z14reduceProduct5IfLj16EEvPT_S1_S1_j_param_0];
	ld.param.u64 	%rd5, [_Z14reduceProduct5IfLj16EEvPT_S1_S1_j_param_1];
	ld.param.u64 	%rd3, [_Z14reduceProduct5IfLj16EEvPT_S1_S1_j_param_2];
	ld.param.u32 	%r6, [_Z14reduceProduct5IfLj16EEvPT_S1_S1_j_param_3];
	cvta.to.global.u64 	%rd1, %rd5;
	cvta.to.global.u64 	%rd2, %rd4;
	mov.u32 	%r1, %tid.x;
	mov.u32 	%r2, %ctaid.x;
	shl.b32 	%r7, %r2, 5;
	add.s32 	%r3, %r7, %r1;
	setp.ge.u32 	%p1, %r3, %r6;
	mov.f32 	%f20, 0f00000000;
	@%p1 bra 	$L__BB21_2;
	mul.wide.u32 	%rd6, %r3, 4;
	add.s64 	%rd7, %rd2, %rd6;
	ld.global.f32 	%f6, [%rd7];
	add.s64 	%rd8, %rd1, %rd6;
	ld.global.f32 	%f7, [%rd8];
	mul.f32 	%f20, %f6, %f7;
$L__BB21_2:
	add.s32 	%r4, %r3, 16;
	setp.ge.u32 	%p2, %r4, %r6;
	@%p2 bra 	$L__BB21_4;
	mul.wide.u32 	%rd9, %r4, 4;
	add.s64 	%rd10, %rd2, %rd9;
	ld.global.f32 	%f8, [%rd10];
	add.s64 	%rd11, %rd1, %rd9;
	ld.global.f32 	%f9, [%rd11];
	fma.rn.f32 	%f20, %f8, %f9, %f20;
$L__BB21_4:
	shl.b32 	%r8, %r1, 2;
	mov.u32 	%r9, __smem;
	add.s32 	%r5, %r9, %r8;
	st.shared.f32 	[%r5], %f20;
	bar.sync 	0;
	setp.gt.u32 	%p3, %r1, 31;
	@%p3 bra 	$L__BB21_7;
	ld.volatile.shared.f32 	%f10, [%r5+32];
	add.f32 	%f11, %f20, %f10;
	st.volatile.shared.f32 	[%r5], %f11;
	ld.volatile.shared.f32 	%f12, [%r5+16];
	add.f32 	%f13, %f11, %f12;
	st.volatile.shared.f32 	[%r5], %f13;
	ld.volatile.shared.f32 	%f14, [%r5+8];
	add.f32 	%f15, %f13, %f14;
	st.volatile.shared.f32 	[%r5], %f15;
	ld.volatile.shared.f32 	%f16, [%r5+4];
	add.f32 	%f17, %f15, %f16;
	st.volatile.shared.f32 	[%r5], %f17;
	setp.ne.s32 	%p4, %r1, 0;
	@%p4 bra 	$L__BB21_7;
	ld.shared.f32 	%f18, [__smem];
	cvta.to.global.u64 	%rd12, %rd3;
	mul.wide.u32 	%rd13, %r2, 4;
	add.s64 	%rd14, %rd12, %rd13;
	st.global.f32 	[%rd14], %f18;
$L__BB21_7:
	ret;

}
	// .globl	_Z14reduceProduct5IfLj8EEvPT_S1_S1_j
.visible .entry _Z14reduceProduct5IfLj8EEvPT_S1_S1_j(
	.param .u64 .ptr .align 1 _Z14reduceProduct5IfLj8EEvPT_S1_S1_j_param_0,
	.param .u64 .ptr .align 1 _Z14reduceProduct5IfLj8EEvPT_S1_S1_j_param_1,
	.param .u64 .ptr .align 1 _Z14reduceProduct5IfLj8EEvPT_S1_S1_j_param_2,
	.param .u32 _Z14reduceProduct5IfLj8EEvPT_S1_S1_j_param_3
)
{
	.reg .pred 	%p<5>;
	.reg .b32 	%r<10>;
	.reg .b32 	%f<19>;
	.reg .b64 	%rd<15>;

	ld.param.u64 	%rd4, [_Z14reduceProduct5IfLj8EEvPT_S1_S1_j_param_0];
	ld.param.u64 	%rd5, [_Z14reduceProduct5IfLj8EEvPT_S1_S1_j_param_1];
	ld.param.u64 	%rd3, [_Z14reduceProduct5IfLj8EEvPT_S1_S1_j_param_2];
	ld.param.u32 	%r6, [_Z14reduceProduct5IfLj8EEvPT_S1_S1_j_param_3];
	cvta.to.global.u64 	%rd1, %rd5;
	cvta.to.global.u64 	%rd2, %rd4;
	mov.u32 	%r1, %tid.x;
	mov.u32 	%r2, %ctaid.x;
	shl.b32 	%r7, %r2, 4;
	add.s32 	%r3, %r7, %r1;
	setp.ge.u32 	%p1, %r3, %r6;
	mov.f32 	%f18, 0f00000000;
	@%p1 bra 	$L__BB22_2;
	mul.wide.u32 	%rd6, %r3, 4;
	add.s64 	%rd7, %rd2, %rd6;
	ld.global.f32 	%f6, [%rd7];
	add.s64 	%rd8, %rd1, %rd6;
	ld.global.f32 	%f7, [%rd8];
	mul.f32 	%f18, %f6, %f7;
$L__BB22_2:
	add.s32 	%r4, %r3, 8;
	setp.ge.u32 	%p2, %r4, %r6;
	@%p2 bra 	$L__BB22_4;
	mul.wide.u32 	%rd9, %r4, 4;
	add.s64 	%rd10, %rd2, %rd9;
	ld.global.f32 	%f8, [%rd10];
	add.s64 	%rd11, %rd1, %rd9;
	ld.global.f32 	%f9, [%rd11];
	fma.rn.f32 	%f18, %f8, %f9, %f18;
$L__BB22_4:
	shl.b32 	%r8, %r1, 2;
	mov.u32 	%r9, __smem;
	add.s32 	%r5, %r9, %r8;
	st.shared.f32 	[%r5], %f18;
	bar.sync 	0;
	setp.gt.u32 	%p3, %r1, 31;
	@%p3 bra 	$L__BB22_7;
	ld.volatile.shared.f32 	%f10, [%r5+16];
	add.f32 	%f11, %f18, %f10;
	st.volatile.shared.f32 	[%r5], %f11;
	ld.volatile.shared.f32 	%f12, [%r5+8];
	add.f32 	%f13, %f11, %f12;
	st.volatile.shared.f32 	[%r5], %f13;
	ld.volatile.shared.f32 	%f14, [%r5+4];
	add.f32 	%f15, %f13, %f14;
	st.volatile.shared.f32 	[%r5], %f15;
	setp.ne.s32 	%p4, %r1, 0;
	@%p4 bra 	$L__BB22_7;
	ld.shared.f32 	%f16, [__smem];
	cvta.to.global.u64 	%rd12, %rd3;
	mul.wide.u32 	%rd13, %r2, 4;
	add.s64 	%rd14, %rd12, %rd13;
	st.global.f32 	[%rd14], %f16;
$L__BB22_7:
	ret;

}
	// .globl	_Z14reduceProduct5IfLj4EEvPT_S1_S1_j
.visible .entry _Z14reduceProduct5IfLj4EEvPT_S1_S1_j(
	.param .u64 .ptr .align 1 _Z14reduceProduct5IfLj4EEvPT_S1_S1_j_param_0,
	.param .u64 .ptr .align 1 _Z14reduceProduct5IfLj4EEvPT_S1_S1_j_param_1,
	.param .u64 .ptr .align 1 _Z14reduceProduct5IfLj4EEvPT_S1_S1_j_param_2,
	.param .u32 _Z14reduceProduct5IfLj4EEvPT_S1_S1_j_param_3
)
{
	.reg .pred 	%p<5>;
	.reg .b32 	%r<10>;
	.reg .b32 	%f<17>;
	.reg .b64 	%rd<15>;

	ld.param.u64 	%rd4, [_Z14reduceProduct5IfLj4EEvPT_S1_S1_j_param_0];
	ld.param.u64 	%rd5, [_Z14reduceProduct5IfLj4EEvPT_S1_S1_j_param_1];
	ld.param.u64 	%rd3, [_Z14reduceProduct5IfLj4EEvPT_S1_S1_j_param_2];
	ld.param.u32 	%r6, [_Z14reduceProduct5IfLj4EEvPT_S1_S1_j_param_3];
	cvta.to.global.u64 	%rd1, %rd5;
	cvta.to.global.u64 	%rd2, %rd4;
	mov.u32 	%r1, %tid.x;
	mov.u32 	%r2, %ctaid.x;
	shl.b32 	%r7, %r2, 3;
	add.s32 	%r3, %r7, %r1;
	setp.ge.u32 	%p1, %r3, %r6;
	mov.f32 	%f16, 0f00000000;
	@%p1 bra 	$L__BB23_2;
	mul.wide.u32 	%rd6, %r3, 4;
	add.s64 	%rd7, %rd2, %rd6;
	ld.global.f32 	%f6, [%rd7];
	add.s64 	%rd8, %rd1, %rd6;
	ld.global.f32 	%f7, [%rd8];
	mul.f32 	%f16, %f6, %f7;
$L__BB23_2:
	add.s32 	%r4, %r3, 4;
	setp.ge.u32 	%p2, %r4, %r6;
	@%p2 bra 	$L__BB23_4;
	mul.wide.u32 	%rd9, %r4, 4;
	add.s64 	%rd10, %rd2, %rd9;
	ld.global.f32 	%f8, [%rd10];
	add.s64 	%rd11, %rd1, %rd9;
	ld.global.f32 	%f9, [%rd11];
	fma.rn.f32 	%f16, %f8, %f9, %f16;
$L__BB23_4:
	shl.b32 	%r8, %r1, 2;
	mov.u32 	%r9, __smem;
	add.s32 	%r5, %r9, %r8;
	st.shared.f32 	[%r5], %f16;
	bar.sync 	0;
	setp.gt.u32 	%p3, %r1, 31;
	@%p3 bra 	$L__BB23_7;
	ld.volatile.shared.f32 	%f10, [%r5+8];
	add.f32 	%f11, %f16, %f10;
	st.volatile.shared.f32 	[%r5], %f11;
	ld.volatile.shared.f32 	%f12, [%r5+4];
	add.f32 	%f13, %f11, %f12;
	st.volatile.shared.f32 	[%r5], %f13;
	setp.ne.s32 	%p4, %r1, 0;
	@%p4 bra 	$L__BB23_7;
	ld.shared.f32 	%f14, [__smem];
	cvta.to.global.u64 	%rd12, %rd3;
	mul.wide.u32 	%rd13, %r2, 4;
	add.s64 	%rd14, %rd12, %rd13;
	st.global.f32 	[%rd14], %f14;
$L__BB23_7:
	ret;

}
	// .globl	_Z14reduceProduct5IfLj2EEvPT_S1_S1_j
.visible .entry _Z14reduceProduct5IfLj2EEvPT_S1_S1_j(
	.param .u64 .ptr .align 1 _Z14reduceProduct5IfLj2EEvPT_S1_S1_j_param_0,
	.param .u64 .ptr .align 1 _Z14reduceProduct5IfLj2EEvPT_S1_S1_j_param_1,
	.param .u64 .ptr .align 1 _Z14reduceProduct5IfLj2EEvPT_S1_S1_j_param_2,
	.param .u32 _Z14reduceProduct5IfLj2EEvPT_S1_S1_j_param_3
)
{
	.reg .pred 	%p<5>;
	.reg .b32 	%r<10>;
	.reg .b32 	%f<15>;
	.reg .b64 	%rd<15>;

	ld.param.u64 	%rd4, [_Z14reduceProduct5IfLj2EEvPT_S1_S1_j_param_0];
	ld.param.u64 	%rd5, [_Z14reduceProduct5IfLj2EEvPT_S1_S1_j_param_1];
	ld.param.u64 	%rd3, [_Z14reduceProduct5IfLj2EEvPT_S1_S1_j_param_2];
	ld.param.u32 	%r6, [_Z14reduceProduct5IfLj2EEvPT_S1_S1_j_param_3];
	cvta.to.global.u64 	%rd1, %rd5;
	cvta.to.global.u64 	%rd2, %rd4;
	mov.u32 	%r1, %tid.x;
	mov.u32 	%r2, %ctaid.x;
	shl.b32 	%r7, %r2, 2;
	add.s32 	%r3, %r7, %r1;
	setp.ge.u32 	%p1, %r3, %r6;
	mov.f32 	%f14, 0f00000000;
	@%p1 bra 	$L__BB24_2;
	mul.wide.u32 	%rd6, %r3, 4;
	add.s64 	%rd7, %rd2, %rd6;
	ld.global.f32 	%f6, [%rd7];
	add.s64 	%rd8, %rd1, %rd6;
	ld.global.f32 	%f7, [%rd8];
	mul.f32 	%f14, %f6, %f7;
$L__BB24_2:
	add.s32 	%r4, %r3, 2;
	setp.ge.u32 	%p2, %r4, %r6;
	@%p2 bra 	$L__BB24_4;
	mul.wide.u32 	%rd9, %r4, 4;
	add.s64 	%rd10, %rd2, %rd9;
	ld.global.f32 	%f8, [%rd10];
	add.s64 	%rd11, %rd1, %rd9;
	ld.global.f32 	%f9, [%rd11];
	fma.rn.f32 	%f14, %f8, %f9, %f14;
$L__BB24_4:
	shl.b32 	%r8, %r1, 2;
	mov.u32 	%r9, __smem;
	add.s32 	%r5, %r9, %r8;
	st.shared.f32 	[%r5], %f14;
	bar.sync 	0;
	setp.gt.u32 	%p3, %r1, 31;
	@%p3 bra 	$L__BB24_7;
	ld.volatile.shared.f32 	%f10, [%r5+4];
	add.f32 	%f11, %f14, %f10;
	st.volatile.shared.f32 	[%r5], %f11;
	setp.ne.s32 	%p4, %r1, 0;
	@%p4 bra 	$L__BB24_7;
	ld.shared.f32 	%f12, [__smem];
	cvta.to.global.u64 	%rd12, %rd3;
	mul.wide.u32 	%rd13, %r2, 4;
	add.s64 	%rd14, %rd12, %rd13;
	st.global.f32 	[%rd14], %f12;
$L__BB24_7:
	ret;

}
	// .globl	_Z14reduceProduct5IfLj1EEvPT_S1_S1_j
.visible .entry _Z14reduceProduct5IfLj1EEvPT_S1_S1_j(
	.param .u64 .ptr .align 1 _Z14reduceProduct5IfLj1EEvPT_S1_S1_j_param_0,
	.param .u64 .ptr .align 1 _Z14reduceProduct5IfLj1EEvPT_S1_S1_j_param_1,
	.param .u64 .ptr .align 1 _Z14reduceProduct5IfLj1EEvPT_S1_S1_j_param_2,
	.param .u32 _Z14reduceProduct5IfLj1EEvPT_S1_S1_j_param_3
)
{
	.reg .pred 	%p<4>;
	.reg .b32 	%r<10>;
	.reg .b32 	%f<13>;
	.reg .b64 	%rd<15>;

	ld.param.u64 	%rd4, [_Z14reduceProduct5IfLj1EEvPT_S1_S1_j_param_0];
	ld.param.u64 	%rd5, [_Z14reduceProduct5IfLj1EEvPT_S1_S1_j_param_1];
	ld.param.u64 	%rd3, [_Z14reduceProduct5IfLj1EEvPT_S1_S1_j_param_2];
	ld.param.u32 	%r5, [_Z14reduceProduct5IfLj1EEvPT_S1_S1_j_param_3];
	cvta.to.global.u64 	%rd1, %rd5;
	cvta.to.global.u64 	%rd2, %rd4;
	mov.u32 	%r1, %tid.x;
	mov.u32 	%r2, %ctaid.x;
	shl.b32 	%r6, %r2, 1;
	add.s32 	%r3, %r6, %r1;
	setp.ge.u32 	%p1, %r3, %r5;
	mov.f32 	%f12, 0f00000000;
	@%p1 bra 	$L__BB25_2;
	mul.wide.u32 	%rd6, %r3, 4;
	add.s64 	%rd7, %rd2, %rd6;
	ld.global.f32 	%f6, [%rd7];
	add.s64 	%rd8, %rd1, %rd6;
	ld.global.f32 	%f7, [%rd8];
	mul.f32 	%f12, %f6, %f7;
$L__BB25_2:
	add.s32 	%r4, %r3, 1;
	setp.ge.u32 	%p2, %r4, %r5;
	@%p2 bra 	$L__BB25_4;
	mul.wide.u32 	%rd9, %r4, 4;
	add.s64 	%rd10, %rd2, %rd9;
	ld.global.f32 	%f8, [%rd10];
	add.s64 	%rd11, %rd1, %rd9;
	ld.global.f32 	%f9, [%rd11];
	fma.rn.f32 	%f12, %f8, %f9, %f12;
$L__BB25_4:
	shl.b32 	%r7, %r1, 2;
	mov.u32 	%r8, __smem;
	add.s32 	%r9, %r8, %r7;
	st.shared.f32 	[%r9], %f12;
	bar.sync 	0;
	setp.ne.s32 	%p3, %r1, 0;
	@%p3 bra 	$L__BB25_6;
	ld.shared.f32 	%f10, [__smem];
	cvta.to.global.u64 	%rd12, %rd3;
	mul.wide.u32 	%rd13, %r2, 4;
	add.s64 	%rd14, %rd12, %rd13;
	st.global.f32 	[%rd14], %f10;
$L__BB25_6:
	ret;

}
	// .globl	_Z14reduceProduct6IfLj1024ELb1EEvPT_S1_S1_j
.visible .entry _Z14reduceProduct6IfLj1024ELb1EEvPT_S1_S1_j(
	.param .u64 .ptr .align 1 _Z14reduceProduct6IfLj1024ELb1EEvPT_S1_S1_j_param_0,
	.param .u64 .ptr .align 1 _Z14reduceProduct6IfLj1024ELb1EEvPT_S1_S1_j_param_1,
	.param .u64 .ptr .align 1 _Z14reduceProduct6IfLj1024ELb1EEvPT_S1_S1_j_param_2,
	.param .u32 _Z14reduceProduct6IfLj1024ELb1EEvPT_S1_S1_j_param_3
)
{
	.reg .pred 	%p<8>;
	.reg .b32 	%r<15>;
	.reg .b32 	%f<38>;
	.reg .b64 	%rd<15>;

	ld.param.u64 	%rd3, [_Z14reduceProduct6IfLj1024ELb1EEvPT_S1_S1_j_param_0];
	ld.param.u64 	%rd4, [_Z14reduceProduct6IfLj1024ELb1EEvPT_S1_S1_j_param_1];
	ld.param.u64 	%rd5, [_Z14reduceProduct6IfLj1024ELb1EEvPT_S1_S1_j_param_2];
	ld.param.u32 	%r8, [_Z14reduceProduct6IfLj1024ELb1EEvPT_S1_S1_j_param_3];
	mov.u32 	%r1, %tid.x;
	mov.u32 	%r2, %ctaid.x;
	shl.b32 	%r9, %r2, 11;
	or.b32  	%r14, %r9, %r1;
	setp.ge.u32 	%p1, %r14, %r8;
	mov.f32 	%f34, 0f00000000;
	@%p1 bra 	$L__BB26_3;
	cvta.to.global.u64 	%rd1, %rd4;
	cvta.to.global.u64 	%rd2, %rd3;
	mov.u32 	%r10, %nctaid.x;
	shl.b32 	%r4, %r10, 11;
	mov.f32 	%f34, 0f00000000;
$L__BB26_2:
	mul.wide.u32 	%rd6, %r14, 4;
	add.s64 	%rd7, %rd2, %rd6;
	ld.global.f32 	%f12, [%rd7];
	add.s64 	%rd8, %rd1, %rd6;
	ld.global.f32 	%f13, [%rd8];
	fma.rn.f32 	%f14, %f12, %f13, %f34;
	add.s32 	%r11, %r14, 1024;
	mul.wide.u32 	%rd9, %r11, 4;
	add.s64 	%rd10, %rd2, %rd9;
	ld.global.f32 	%f15, [%rd10];
	add.s64 	%rd11, %rd1, %rd9;
	ld.global.f32 	%f16, [%rd11];
	fma.rn.f32 	%f34, %f15, %f16, %f14;
	add.s32 	%r14, %r14, %r4;
	setp.lt.u32 	%p2, %r14, %r8;
	@%p2 bra 	$L__BB26_2;
$L__BB26_3:
	shl.b32 	%r12, %r1, 2;
	mov.u32 	%r13, __smem;
	add.s32 	%r7, %r13, %r12;
	st.shared.f32 	[%r7], %f34;
	bar.sync 	0;
	setp.gt.u32 	%p3, %r1, 255;
	@%p3 bra 	$L__BB26_5;
	ld.shared.f32 	%f17, [%r7+1024];
	add.f32 	%f34, %f34, %f17;
	st.shared.f32 	[%r7], %f34;
$L__BB26_5:
	bar.sync 	0;
	setp.gt.u32 	%p4, %r1, 127;
	@%p4 bra 	$L__BB26_7;
	ld.shared.f32 	%f18, [%r7+512];
	add.f32 	%f34, %f34, %f18;
	st.shared.f32 	[%r7], %f34;
$L__BB26_7:
	bar.sync 	0;
	setp.gt.u32 	%p5, %r1, 63;
	@%p5 bra 	$L__BB26_9;
	ld.shared.f32 	%f19, [%r7+256];
	add.f32 	%f34, %f34, %f19;
	st.shared.f32 	[%r7], %f34;
$L__BB26_9:
	bar.sync 	0;
	setp.gt.u32 	%p6, %r1, 31;
	@%p6 bra 	$L__BB26_12;
	ld.volatile.shared.f32 	%f20, [%r7+128];
	add.f32 	%f21, %f34, %f20;
	st.volatile.shared.f32 	[%r7], %f21;
	ld.volatile.shared.f32 	%f22, [%r7+64];
	add.f32 	%f23, %f21, %f22;
	st.volatile.shared.f32 	[%r7], %f23;
	ld.volatile.shared.f32 	%f24, [%r7+32];
	add.f32 	%f25, %f23, %f24;
	st.volatile.shared.f32 	[%r7], %f25;
	ld.volatile.shared.f32 	%f26, [%r7+16];
	add.f32 	%f27, %f25, %f26;
	st.volatile.shared.f32 	[%r7], %f27;
	ld.volatile.shared.f32 	%f28, [%r7+8];
	add.f32 	%f29, %f27, %f28;
	st.volatile.shared.f32 	[%r7], %f29;
	ld.volatile.shared.f32 	%f30, [%r7+4];
	add.f32 	%f31, %f29, %f30;
	st.volatile.shared.f32 	[%r7], %f31;
	setp.ne.s32 	%p7, %r1, 0;
	@%p7 bra 	$L__BB26_12;
	ld.shared.f32 	%f32, [__smem];
	cvta.to.global.u64 	%rd12, %rd5;
	mul.wide.u32 	%rd13, %r2, 4;
	add.s64 	%rd14, %rd12, %rd13;
	st.global.f32 	[%rd14], %f32;
$L__BB26_12:
	ret;

}
	// .globl	_Z14reduceProduct6IfLj512ELb1EEvPT_S1_S1_j
.visible .entry _Z14reduceProduct6IfLj512ELb1EEvPT_S1_S1_j(
	.param .u64 .ptr .align 1 _Z14reduceProduct6IfLj512ELb1EEvPT_S1_S1_j_param_0,
	.param .u64 .ptr .align 1 _Z14reduceProduct6IfLj512ELb1EEvPT_S1_S1_j_param_1,
	.param .u64 .ptr .align 1 _Z14reduceProduct6IfLj512ELb1EEvPT_S1_S1_j_param_2,
	.param .u32 _Z14reduceProduct6IfLj512ELb1EEvPT_S1_S1_j_param_3
)
{
	.reg .pred 	%p<8>;
	.reg .b32 	%r<15>;
	.reg .b32 	%f<38>;
	.reg .b64 	%rd<15>;

	ld.param.u64 	%rd3, [_Z14reduceProduct6IfLj512ELb1EEvPT_S1_S1_j_param_0];
	ld.param.u64 	%rd4, [_Z14reduceProduct6IfLj512ELb1EEvPT_S1_S1_j_param_1];
	ld.param.u64 	%rd5, [_Z14reduceProduct6IfLj512ELb1EEvPT_S1_S1_j_param_2];
	ld.param.u32 	%r8, [_Z14reduceProduct6IfLj512ELb1EEvPT_S1_S1_j_param_3];
	mov.u32 	%r1, %tid.x;
	mov.u32 	%r2, %ctaid.x;
	shl.b32 	%r9, %r2, 10;
	or.b32  	%r14, %r9, %r1;
	setp.ge.u32 	%p1, %r14, %r8;
	mov.f32 	%f34, 0f00000000;
	@%p1 bra 	$L__BB27_3;
	cvta.to.global.u64 	%rd1, %rd4;
	cvta.to.global.u64 	%rd2, %rd3;
	mov.u32 	%r10, %nctaid.x;
	shl.b32 	%r4, %r10, 10;
	mov.f32 	%f34, 0f00000000;
$L__BB27_2:
	mul.wide.u32 	%rd6, %r14, 4;
	add.s64 	%rd7, %rd2, %rd6;
	ld.global.f32 	%f12, [%rd7];
	add.s64 	%rd8, %rd1, %rd6;
	ld.global.f32 	%f13, [%rd8];
	fma.rn.f32 	%f14, %f12, %f13, %f34;
	add.s32 	%r11, %r14, 512;
	mul.wide.u32 	%rd9, %r11, 4;
	add.s64 	%rd10, %rd2, %rd9;
	ld.global.f32 	%f15, [%rd10];
	add.s64 	%rd11, %rd1, %rd9;
	ld.global.f32 	%f16, [%rd11];
	fma.rn.f32 	%f34, %f15, %f16, %f14;
	add.s32 	%r14, %r14, %r4;
	setp.lt.u32 	%p2, %r14, %r8;
	@%p2 bra 	$L__BB27_2;
$L__BB27_3:
	shl.b32 	%r12, %r1, 2;
	mov.u32 	%r13, __smem;
	add.s32 	%r7, %r13, %r12;
	st.shared.f32 	[%r7], %f34;
	bar.sync 	0;
	setp.gt.u32 	%p3, %r1, 255;
	@%p3 bra 	$L__BB27_5;
	ld.shared.f32 	%f17, [%r7+1024];
	add.f32 	%f34, %f34, %f17;
	st.shared.f32 	[%r7], %f34;
$L__BB27_5:
	bar.sync 	0;
	setp.gt.u32 	%p4, %r1, 127;
	@%p4 bra 	$L__BB27_7;
	ld.shared.f32 	%f18, [%r7+512];
	add.f32 	%f34, %f34, %f18;
	st.shared.f32 	[%r7], %f34;
$L__BB27_7:
	bar.sync 	0;
	setp.gt.u32 	%p5, %r1, 63;
	@%p5 bra 	$L__BB27_9;
	ld.shared.f32 	%f19, [%r7+256];
	add.f32 	%f34, %f34, %f19;
	st.shared.f32 	[%r7], %f34;
$L__BB27_9:
	bar.sync 	0;
	setp.gt.u32 	%p6, %r1, 31;
	@%p6 bra 	$L__BB27_12;
	ld.volatile.shared.f32 	%f20, [%r7+128];
	add.f32 	%f21, %f34, %f20;
	st.volatile.shared.f32 	[%r7], %f21;
	ld.volatile.shared.f32 	%f22, [%r7+64];
	add.f32 	%f23, %f21, %f22;
	st.volatile.shared.f32 	[%r7], %f23;
	ld.volatile.shared.f32 	%f24, [%r7+32];
	add.f32 	%f25, %f23, %f24;
	st.volatile.shared.f32 	[%r7], %f25;
	ld.volatile.shared.f32 	%f26, [%r7+16];
	add.f32 	%f27, %f25, %f26;
	st.volatile.shared.f32 	[%r7], %f27;
	ld.volatile.shared.f32 	%f28, [%r7+8];
	add.f32 	%f29, %f27, %f28;
	st.volatile.shared.f32 	[%r7], %f29;
	ld.volatile.shared.f32 	%f30, [%r7+4];
	add.f32 	%f31, %f29, %f30;
	st.volatile.shared.f32 	[%r7], %f31;
	setp.ne.s32 	%p7, %r1, 0;
	@%p7 bra 	$L__BB27_12;
	ld.shared.f32 	%f32, [__smem];
	cvta.to.global.u64 	%rd12, %rd5;
	mul.wide.u32 	%rd13, %r2, 4;
	add.s64 	%rd14, %rd12, %rd13;
	st.global.f32 	[%rd14], %f32;
$L__BB27_12:
	ret;

}
	// .globl	_Z14reduceProduct6IfLj256ELb1EEvPT_S1_S1_j
.visible .entry _Z14reduceProduct6IfLj256ELb1EEvPT_S1_S1_j(
	.param .u64 .ptr .align 1 _Z14reduceProduct6IfLj256ELb1EEvPT_S1_S1_j_param_0,
	.param .u64 .ptr .align 1 _Z14reduceProduct6IfLj256ELb1EEvPT_S1_S1_j_param_1,
	.param .u64 .ptr .align 1 _Z14reduceProduct6IfLj256ELb1EEvPT_S1_S1_j_param_2,
	.param .u32 _Z14reduceProduct6IfLj256ELb1EEvPT_S1_S1_j_param_3
)
{
	.reg .pred 	%p<7>;
	.reg .b32 	%r<15>;
	.reg .b32 	%f<34>;
	.reg .b64 	%rd<15>;

	ld.param.u64 	%rd3, [_Z14reduceProduct6IfLj256ELb1EEvPT_S1_S1_j_param_0];
	ld.param.u64 	%rd4, [_Z14reduceProduct6IfLj256ELb1EEvPT_S1_S1_j_param_1];
	ld.param.u64 	%rd5, [_Z14reduceProduct6IfLj256ELb1EEvPT_S1_S1_j_param_2];
	ld.param.u32 	%r8, [_Z14reduceProduct6IfLj256ELb1EEvPT_S1_S1_j_param_3];
	mov.u32 	%r1, %tid.x;
	mov.u32 	%r2, %ctaid.x;
	shl.b32 	%r9, %r2, 9;
	add.s32 	%r14, %r9, %r1;
	setp.ge.u32 	%p1, %r14, %r8;
	mov.f32 	%f31, 0f00000000;
	@%p1 bra 	$L__BB28_3;
	cvta.to.global.u64 	%rd1, %rd4;
	cvta.to.global.u64 	%rd2, %rd3;
	mov.u32 	%r10, %nctaid.x;
	shl.b32 	%r4, %r10, 9;
	mov.f32 	%f31, 0f00000000;
$L__BB28_2:
	mul.wide.u32 	%rd6, %r14, 4;
	add.s64 	%rd7, %rd2, %rd6;
	ld.global.f32 	%f10, [%rd7];
	add.s64 	%rd8, %rd1, %rd6;
	ld.global.f32 	%f11, [%rd8];
	fma.rn.f32 	%f12, %f10, %f11, %f31;
	add.s32 	%r11, %r14, 256;
	mul.wide.u32 	%rd9, %r11, 4;
	add.s64 	%rd10, %rd2, %rd9;
	ld.global.f32 	%f13, [%rd10];
	add.s64 	%rd11, %rd1, %rd9;
	ld.global.f32 	%f14, [%rd11];
	fma.rn.f32 	%f31, %f13, %f14, %f12;
	add.s32 	%r14, %r14, %r4;
	setp.lt.u32 	%p2, %r14, %r8;
	@%p2 bra 	$L__BB28_2;
$L__BB28_3:
	shl.b32 	%r12, %r1, 2;
	mov.u32 	%r13, __smem;
	add.s32 	%r7, %r13, %r12;
	st.shared.f32 	[%r7], %f31;
	bar.sync 	0;
	setp.gt.u32 	%p3, %r1, 127;
	@%p3 bra 	$L__BB28_5;
	ld.shared.f32 	%f15, [%r7+512];
	add.f32 	%f31, %f31, %f15;
	st.shared.f32 	[%r7], %f31;
$L__BB28_5:
	bar.sync 	0;
	setp.gt.u32 	%p4, %r1, 63;
	@%p4 bra 	$L__BB28_7;
	ld.shared.f32 	%f16, [%r7+256];
	add.f32 	%f31, %f31, %f16;
	st.shared.f32 	[%r7], %f31;
$L__BB28_7:
	bar.sync 	0;
	setp.gt.u32 	%p5, %r1, 31;
	@%p5 bra 	$L__BB28_10;
	ld.volatile.shared.f32 	%f17, [%r7+128];
	add.f32 	%f18, %f31, %f17;
	st.volatile.shared.f32 	[%r7], %f18;
	ld.volatile.shared.f32 	%f19, [%r7+64];
	add.f32 	%f20, %f18, %f19;
	st.volatile.shared.f32 	[%r7], %f20;
	ld.volatile.shared.f32 	%f21, [%r7+32];
	add.f32 	%f22, %f20, %f21;
	st.volatile.shared.f32 	[%r7], %f22;
	ld.volatile.shared.f32 	%f23, [%r7+16];
	add.f32 	%f24, %f22, %f23;
	st.volatile.shared.f32 	[%r7], %f24;
	ld.volatile.shared.f32 	%f25, [%r7+8];
	add.f32 	%f26, %f24, %f25;
	st.volatile.shared.f32 	[%r7], %f26;
	ld.volatile.shared.f32 	%f27, [%r7+4];
	add.f32 	%f28, %f26, %f27;
	st.volatile.shared.f32 	[%r7], %f28;
	setp.ne.s32 	%p6, %r1, 0;
	@%p6 bra 	$L__BB28_10;
	ld.shared.f32 	%f29, [__smem];
	cvta.to.global.u64 	%rd12, %rd5;
	mul.wide.u32 	%rd13, %r2, 4;
	add.s64 	%rd14, %rd12, %rd13;
	st.global.f32 	[%rd14], %f29;
$L__BB28_10:
	ret;

}
	// .globl	_Z14reduceProduct6IfLj128ELb1EEvPT_S1_S1_j
.visible .entry _Z14reduceProduct6IfLj128ELb1EEvPT_S1_S1_j(
	.param .u64 .ptr .align 1 _Z14reduceProduct6IfLj128ELb1EEvPT_S1_S1_j_param_0,
	.param .u64 .ptr .align 1 _Z14reduceProduct6IfLj128ELb1EEvPT_S1_S1_j_param_1,
	.param .u64 .ptr .align 1 _Z14reduceProduct6IfLj128ELb1EEvPT_S1_S1_j_param_2,
	.param .u32 _Z14reduceProduct6IfLj128ELb1EEvPT_S1_S1_j_param_3
)
{
	.reg .pred 	%p<6>;
	.reg .b32 	%r<15>;
	.reg .b32 	%f<30>;
	.reg .b64 	%rd<15>;

	ld.param.u64 	%rd3, [_Z14reduceProduct6IfLj128ELb1EEvPT_S1_S1_j_param_0];
	ld.param.u64 	%rd4, [_Z14reduceProduct6IfLj128ELb1EEvPT_S1_S1_j_param_1];
	ld.param.u64 	%rd5, [_Z14reduceProduct6IfLj128ELb1EEvPT_S1_S1_j_param_2];
	ld.param.u32 	%r8, [_Z14reduceProduct6IfLj128ELb1EEvPT_S1_S1_j_param_3];
	mov.u32 	%r1, %tid.x;
	mov.u32 	%r2, %ctaid.x;
	shl.b32 	%r9, %r2, 8;
	add.s32 	%r14, %r9, %r1;
	setp.ge.u32 	%p1, %r14, %r8;
	mov.f32 	%f28, 0f00000000;
	@%p1 bra 	$L__BB29_3;
	cvta.to.global.u64 	%rd1, %rd4;
	cvta.to.global.u64 	%rd2, %rd3;
	mov.u32 	%r10, %nctaid.x;
	shl.b32 	%r4, %r10, 8;
	mov.f32 	%f28, 0f00000000;
$L__BB29_2:
	mul.wide.u32 	%rd6, %r14, 4;
	add.s64 	%rd7, %rd2, %rd6;
	ld.global.f32 	%f8, [%rd7];
	add.s64 	%rd8, %rd1, %rd6;
	ld.global.f32 	%f9, [%rd8];
	fma.rn.f32 	%f10, %f8, %f9, %f28;
	add.s32 	%r11, %r14, 128;
	mul.wide.u32 	%rd9, %r11, 4;
	add.s64 	%rd10, %rd2, %rd9;
	ld.global.f32 	%f11, [%rd10];
	add.s64 	%rd11, %rd1, %rd9;
	ld.global.f32 	%f12, [%rd11];
	fma.rn.f32 	%f28, %f11, %f12, %f10;
	add.s32 	%r14, %r14, %r4;
	setp.lt.u32 	%p2, %r14, %r8;
	@%p2 bra 	$L__BB29_2;
$L__BB29_3:
	shl.b32 	%r12, %r1, 2;
	mov.u32 	%r13, __smem;
	add.s32 	%r7, %r13, %r12;
	st.shared.f32 	[%r7], %f28;
	bar.sync 	0;
	setp.gt.u32 	%p3, %r1, 63;
	@%p3 bra 	$L__BB29_5;
	ld.shared.f32 	%f13, [%r7+256];
	add.f32 	%f28, %f28, %f13;
	st.shared.f32 	[%r7], %f28;
$L__BB29_5:
	bar.sync 	0;
	setp.gt.u32 	%p4, %r1, 31;
	@%p4 bra 	$L__BB29_8;
	ld.volatile.shared.f32 	%f14, [%r7+128];
	add.f32 	%f15, %f28, %f14;
	st.volatile.shared.f32 	[%r7], %f15;
	ld.volatile.shared.f32 	%f16, [%r7+64];
	add.f32 	%f17, %f15, %f16;
	st.volatile.shared.f32 	[%r7], %f17;
	ld.volatile.shared.f32 	%f18, [%r7+32];
	add.f32 	%f19, %f17, %f18;
	st.volatile.shared.f32 	[%r7], %f19;
	ld.volatile.shared.f32 	%f20, [%r7+16];
	add.f32 	%f21, %f19, %f20;
	st.volatile.shared.f32 	[%r7], %f21;
	ld.volatile.shared.f32 	%f22, [%r7+8];
	add.f32 	%f23, %f21, %f22;
	st.volatile.shared.f32 	[%r7], %f23;
	ld.volatile.shared.f32 	%f24, [%r7+4];
	add.f32 	%f25, %f23, %f24;
	st.volatile.shared.f32 	[%r7], %f25;
	setp.ne.s32 	%p5, %r1, 0;
	@%p5 bra 	$L__BB29_8;
	ld.shared.f32 	%f26, [__smem];
	cvta.to.global.u64 	%rd12, %rd5;
	mul.wide.u32 	%rd13, %r2, 4;
	add.s64 	%rd14, %rd12, %rd13;
	st.global.f32 	[%rd14], %f26;
$L__BB29_8:
	ret;

}
	// .globl	_Z14reduceProduct6IfLj64ELb1EEvPT_S1_S1_j
.visible .entry _Z14reduceProduct6IfLj64ELb1EEvPT_S1_S1_j(
	.param .u64 .ptr .align 1 _Z14reduceProduct6IfLj64ELb1EEvPT_S1_S1_j_param_0,
	.param .u64 .ptr .align 1 _Z14reduceProduct6IfLj64ELb1EEvPT_S1_S1_j_param_1,
	.param .u64 .ptr .align 1 _Z14reduceProduct6IfLj64ELb1EEvPT_S1_S1_j_param_2,
	.param .u32 _Z14reduceProduct6IfLj64ELb1EEvPT_S1_S1_j_param_3
)
{
	.reg .pred 	%p<5>;
	.reg .b32 	%r<15>;
	.reg .b32 	%f<26>;
	.reg .b64 	%rd<15>;

	ld.param.u64 	%rd3, [_Z14reduceProduct6IfLj64ELb1EEvPT_S1_S1_j_param_0];
	ld.param.u64 	%rd4, [_Z14reduceProduct6IfLj64ELb1EEvPT_S1_S1_j_param_1];
	ld.param.u64 	%rd5, [_Z14reduceProduct6IfLj64ELb1EEvPT_S1_S1_j_param_2];
	ld.param.u32 	%r8, [_Z14reduceProduct6IfLj64ELb1EEvPT_S1_S1_j_param_3];
	mov.u32 	%r1, %tid.x;
	mov.u32 	%r2, %ctaid.x;
	shl.b32 	%r9, %r2, 7;
	add.s32 	%r14, %r9, %r1;
	setp.ge.u32 	%p1, %r14, %r8;
	mov.f32 	%f25, 0f00000000;
	@%p1 bra 	$L__BB30_3;
	cvta.to.global.u64 	%rd1, %rd4;
	cvta.to.global.u64 	%rd2, %rd3;
	mov.u32 	%r10, %nctaid.x;
	shl.b32 	%r4, %r10, 7;
	mov.f32 	%f25, 0f00000000;
$L__BB30_2:
	mul.wide.u32 	%rd6, %r14, 4;
	add.s64 	%rd7, %rd2, %rd6;
	ld.global.f32 	%f6, [%rd7];
	add.s64 	%rd8, %rd1, %rd6;
	ld.global.f32 	%f7, [%rd8];
	fma.rn.f32 	%f8, %f6, %f7, %f25;
	add.s32 	%r11, %r14, 64;
	mul.wide.u32 	%rd9, %r11, 4;
	add.s64 	%rd10, %rd2, %rd9;
	ld.global.f32 	%f9, [%rd10];
	add.s64 	%rd11, %rd1, %rd9;
	ld.global.f32 	%f10, [%rd11];
	fma.rn.f32 	%f25, %f9, %f10, %f8;
	add.s32 	%r14, %r14, %r4;
	setp.lt.u32 	%p2, %r14, %r8;
	@%p2 bra 	$L__BB30_2;
$L__BB30_3:
	shl.b32 	%r12, %r1, 2;
	mov.u32 	%r13, __smem;
	add.s32 	%r7, %r13, %r12;
	st.shared.f32 	[%r7], %f25;
	bar.sync 	0;
	setp.gt.u32 	%p3, %r1, 31;
	@%p3 bra 	$L__BB30_6;
	ld.volatile.shared.f32 	%f11, [%r7+128];
	add.f32 	%f12, %f25, %f11;
	st.volatile.shared.f32 	[%r7], %f12;
	ld.volatile.shared.f32 	%f13, [%r7+64];
	add.f32 	%f14, %f12, %f13;
	st.volatile.shared.f32 	[%r7], %f14;
	ld.volatile.shared.f32 	%f15, [%r7+32];
	add.f32 	%f16, %f14, %f15;
	st.volatile.shared.f32 	[%r7], %f16;
	ld.volatile.shared.f32 	%f17, [%r7+16];
	add.f32 	%f18, %f16, %f17;
	st.volatile.shared.f32 	[%r7], %f18;
	ld.volatile.shared.f32 	%f19, [%r7+8];
	add.f32 	%f20, %f18, %f19;
	st.volatile.shared.f32 	[%r7], %f20;
	ld.volatile.shared.f32 	%f21, [%r7+4];
	add.f32 	%f22, %f20, %f21;
	st.volatile.shared.f32 	[%r7], %f22;
	setp.ne.s32 	%p4, %r1, 0;
	@%p4 bra 	$L__BB30_6;
	ld.shared.f32 	%f23, [__smem];
	cvta.to.global.u64 	%rd12, %rd5;
	mul.wide.u32 	%rd13, %r2, 4;
	add.s64 	%rd14, %rd12, %rd13;
	st.global.f32 	[%rd14], %f23;
$L__BB30_6:
	ret;

}
	// .globl	_Z14reduceProduct6IfLj32ELb1EEvPT_S1_S1_j
.visible .entry _Z14reduceProduct6IfLj32ELb1EEvPT_S1_S1_j(
	.param .u64 .ptr .align 1 _Z14reduceProduct6IfLj32ELb1EEvPT_S1_S1_j_param_0,
	.param .u64 .ptr .align 1 _Z14reduceProduct6IfLj32ELb1EEvPT_S1_S1_j_param_1,
	.param .u64 .ptr .align 1 _Z14reduceProduct6IfLj32ELb1EEvPT_S1_S1_j_param_2,
	.param .u32 _Z14reduceProduct6IfLj32ELb1EEvPT_S1_S1_j_param_3
)
{
	.reg .pred 	%p<5>;
	.reg .b32 	%r<15>;
	.reg .b32 	%f<24>;
	.reg .b64 	%rd<15>;

	ld.param.u64 	%rd3, [_Z14reduceProduct6IfLj32ELb1EEvPT_S1_S1_j_param_0];
	ld.param.u64 	%rd4, [_Z14reduceProduct6IfLj32ELb1EEvPT_S1_S1_j_param_1];
	ld.param.u64 	%rd5, [_Z14reduceProduct6IfLj32ELb1EEvPT_S1_S1_j_param_2];
	ld.param.u32 	%r8, [_Z14reduceProduct6IfLj32ELb1EEvPT_S1_S1_j_param_3];
	mov.u32 	%r1, %tid.x;
	mov.u32 	%r2, %ctaid.x;
	shl.b32 	%r9, %r2, 6;
	add.s32 	%r14, %r9, %r1;
	setp.ge.u32 	%p1, %r14, %r8;
	mov.f32 	%f23, 0f00000000;
	@%p1 bra 	$L__BB31_3;
	cvta.to.global.u64 	%rd1, %rd4;
	cvta.to.global.u64 	%rd2, %rd3;
	mov.u32 	%r10, %nctaid.x;
	shl.b32 	%r4, %r10, 6;
	mov.f32 	%f23, 0f00000000;
$L__BB31_2:
	mul.wide.u32 	%rd6, %r14, 4;
	add.s64 	%rd7, %rd2, %rd6;
	ld.global.f32 	%f6, [%rd7];
	add.s64 	%rd8, %rd1, %rd6;
	ld.global.f32 	%f7, [%rd8];
	fma.rn.f32 	%f8, %f6, %f7, %f23;
	add.s32 	%r11, %r14, 32;
	mul.wide.u32 	%rd9, %r11, 4;
	add.s64 	%rd10, %rd2, %rd9;
	ld.global.f32 	%f9, [%rd10];
	add.s64 	%rd11, %rd1, %rd9;
	ld.global.f32 	%f10, [%rd11];
	fma.rn.f32 	%f23, %f9, %f10, %f8;
	add.s32 	%r14, %r14, %r4;
	setp.lt.u32 	%p2, %r14, %r8;
	@%p2 bra 	$L__BB31_2;
$L__BB31_3:
	shl.b32 	%r12, %r1, 2;
	mov.u32 	%r13, __smem;
	add.s32 	%r7, %r13, %r12;
	st.shared.f32 	[%r7], %f23;
	bar.sync 	0;
	setp.gt.u32 	%p3, %r1, 31;
	@%p3 bra 	$L__BB31_6;
	ld.volatile.shared.f32 	%f11, [%r7+64];
	add.f32 	%f12, %f23, %f11;
	st.volatile.shared.f32 	[%r7], %f12;
	ld.volatile.shared.f32 	%f13, [%r7+32];
	add.f32 	%f14, %f12, %f13;
	st.volatile.shared.f32 	[%r7], %f14;
	ld.volatile.shared.f32 	%f15, [%r7+16];
	add.f32 	%f16, %f14, %f15;
	st.volatile.shared.f32 	[%r7], %f16;
	ld.volatile.shared.f32 	%f17, [%r7+8];
	add.f32 	%f18, %f16, %f17;
	st.volatile.shared.f32 	[%r7], %f18;
	ld.volatile.shared.f32 	%f19, [%r7+4];
	add.f32 	%f20, %f18, %f19;
	st.volatile.shared.f32 	[%r7], %f20;
	setp.ne.s32 	%p4, %r1, 0;
	@%p4 bra 	$L__BB31_6;
	ld.shared.f32 	%f21, [__smem];
	cvta.to.global.u64 	%rd12, %rd5;
	mul.wide.u32 	%rd13, %r2, 4;
	add.s64 	%rd14, %rd12, %rd13;
	st.global.f32 	[%rd14], %f21;
$L__BB31_6:
	ret;

}
	// .globl	_Z14reduceProduct6IfLj16ELb1EEvPT_S1_S1_j
.visible .entry _Z14reduceProduct6IfLj16ELb1EEvPT_S1_S1_j(
	.param .u64 .ptr .align 1 _Z14reduceProduct6IfLj16ELb1EEvPT_S1_S1_j_param_0,
	.param .u64 .ptr .align 1 _Z14reduceProduct6IfLj16ELb1EEvPT_S1_S1_j_param_1,
	.param .u64 .ptr .align 1 _Z14reduceProduct6IfLj16ELb1EEvPT_S1_S1_j_param_2,
	.param .u32 _Z14reduceProduct6IfLj16ELb1EEvPT_S1_S1_j_param_3
)
{
	.reg .pred 	%p<5>;
	.reg .b32 	%r<15>;
	.reg .b32 	%f<22>;
	.reg .b64 	%rd<15>;

	ld.param.u64 	%rd3, [_Z14reduceProduct6IfLj16ELb1EEvPT_S1_S1_j_param_0];
	ld.param.u64 	%rd4, [_Z14reduceProduct6IfLj16ELb1EEvPT_S1_S1_j_param_1];
	ld.param.u64 	%rd5, [_Z14reduceProduct6IfLj16ELb1EEvPT_S1_S1_j_param_2];
	ld.param.u32 	%r8, [_Z14reduceProduct6IfLj16ELb1EEvPT_S1_S1_j_param_3];
	mov.u32 	%r1, %tid.x;
	mov.u32 	%r2, %ctaid.x;
	shl.b32 	%r9, %r2, 5;
	add.s32 	%r14, %r9, %r1;
	setp.ge.u32 	%p1, %r14, %r8;
	mov.f32 	%f21, 0f00000000;
	@%p1 bra 	$L__BB32_3;
	cvta.to.global.u64 	%rd1, %rd4;
	cvta.to.global.u64 	%rd2, %rd3;
	mov.u32 	%r10, %nctaid.x;
	shl.b32 	%r4, %r10, 5;
	mov.f32 	%f21, 0f00000000;
$L__BB32_2:
	mul.wide.u32 	%rd6, %r14, 4;
	add.s64 	%rd7, %rd2, %rd6;
	ld.global.f32 	%f6, [%rd7];
	add.s64 	%rd8, %rd1, %rd6;
	ld.global.f32 	%f7, [%rd8];
	fma.rn.f32 	%f8, %f6, %f7, %f21;
	add.s32 	%r11, %r14, 16;
	mul.wide.u32 	%rd9, %r11, 4;
	add.s64 	%rd10, %rd2, %rd9;
	ld.global.f32 	%f9, [%rd10];
	add.s64 	%rd11, %rd1, %rd9;
	ld.global.f32 	%f10, [%rd11];
	fma.rn.f32 	%f21, %f9, %f10, %f8;
	add.s32 	%r14, %r14, %r4;
	setp.lt.u32 	%p2, %r14, %r8;
	@%p2 bra 	$L__BB32_2;
$L__BB32_3:
	shl.b32 	%r12, %r1, 2;
	mov.u32 	%r13, __smem;
	add.s32 	%r7, %r13, %r12;
	st.shared.f32 	[%r7], %f21;
	bar.sync 	0;
	setp.gt.u32 	%p3, %r1, 31;
	@%p3 bra 	$L__BB32_6;
	ld.volatile.shared.f32 	%f11, [%r7+32];
	add.f32 	%f12, %f21, %f11;
	st.volatile.shared.f32 	[%r7], %f12;
	ld.volatile.shared.f32 	%f13, [%r7+16];
	add.f32 	%f14, %f12, %f13;
	st.volatile.shared.f32 	[%r7], %f14;
	ld.volatile.shared.f32 	%f15, [%r7+8];
	add.f32 	%f16, %f14, %f15;
	st.volatile.shared.f32 	[%r7], %f16;
	ld.volatile.shared.f32 	%f17, [%r7+4];
	add.f32 	%f18, %f16, %f17;
	st.volatile.shared.f32 	[%r7], %f18;
	setp.ne.s32 	%p4, %r1, 0;
	@%p4 bra 	$L__BB32_6;
	ld.shared.f32 	%f19, [__smem];
	cvta.to.global.u64 	%rd12, %rd5;
	mul.wide.u32 	%rd13, %r2, 4;
	add.s64 	%rd14, %rd12, %rd13;
	st.global.f32 	[%rd14], %f19;
$L__BB32_6:
	ret;

}
	// .globl	_Z14reduceProduct6IfLj8ELb1EEvPT_S1_S1_j
.visible .entry _Z14reduceProduct6IfLj8ELb1EEvPT_S1_S1_j(
	.param .u64 .ptr .align 1 _Z14reduceProduct6IfLj8ELb1EEvPT_S1_S1_j_param_0,
	.param .u64 .ptr .align 1 _Z14reduceProduct6IfLj8ELb1EEvPT_S1_S1_j_param_1,
	.param .u64 .ptr .align 1 _Z14reduceProduct6IfLj8ELb1EEvPT_S1_S1_j_param_2,
	.param .u32 _Z14reduceProduct6IfLj8ELb1EEvPT_S1_S1_j_param_3
)
{
	.reg .pred 	%p<5>;
	.reg .b32 	%r<15>;
	.reg .b32 	%f<20>;
	.reg .b64 	%rd<15>;

	ld.param.u64 	%rd3, [_Z14reduceProduct6IfLj8ELb1EEvPT_S1_S1_j_param_0];
	ld.param.u64 	%rd4, [_Z14reduceProduct6IfLj8ELb1EEvPT_S1_S1_j_param_1];
	ld.param.u64 	%rd5, [_Z14reduceProduct6IfLj8ELb1EEvPT_S1_S1_j_param_2];
	ld.param.u32 	%r8, [_Z14reduceProduct6IfLj8ELb1EEvPT_S1_S1_j_param_3];
	mov.u32 	%r1, %tid.x;
	mov.u32 	%r2, %ctaid.x;
	shl.b32 	%r9, %r2, 4;
	add.s32 	%r14, %r9, %r1;
	setp.ge.u32 	%p1, %r14, %r8;
	mov.f32 	%f19, 0f00000000;
	@%p1 bra 	$L__BB33_3;
	cvta.to.global.u64 	%rd1, %rd4;
	cvta.to.global.u64 	%rd2, %rd3;
	mov.u32 	%r10, %nctaid.x;
	shl.b32 	%r4, %r10, 4;
	mov.f32 	%f19, 0f00000000;
$L__BB33_2:
	mul.wide.u32 	%rd6, %r14, 4;
	add.s64 	%rd7, %rd2, %rd6;
	ld.global.f32 	%f6, [%rd7];
	add.s64 	%rd8, %rd1, %rd6;
	ld.global.f32 	%f7, [%rd8];
	fma.rn.f32 	%f8, %f6, %f7, %f19;
	add.s32 	%r11, %r14, 8;
	mul.wide.u32 	%rd9, %r11, 4;
	add.s64 	%rd10, %rd2, %rd9;
	ld.global.f32 	%f9, [%rd10];
	add.s64 	%rd11, %rd1, %rd9;
	ld.global.f32 	%f10, [%rd11];
	fma.rn.f32 	%f19, %f9, %f10, %f8;
	add.s32 	%r14, %r14, %r4;
	setp.lt.u32 	%p2, %r14, %r8;
	@%p2 bra 	$L__BB33_2;
$L__BB33_3:
	shl.b32 	%r12, %r1, 2;
	mov.u32 	%r13, __smem;
	add.s32 	%r7, %r13, %r12;
	st.shared.f32 	[%r7], %f19;
	bar.sync 	0;
	setp.gt.u32 	%p3, %r1, 31;
	@%p3 bra 	$L__BB33_6;
	ld.volatile.shared.f32 	%f11, [%r7+16];
	add.f32 	%f12, %f19, %f11;
	st.volatile.shared.f32 	[%r7], %f12;
	ld.volatile.shared.f32 	%f13, [%r7+8];
	add.f32 	%f14, %f12, %f13;
	st.volatile.shared.f32 	[%r7], %f14;
	ld.volatile.shared.f32 	%f15, [%r7+4];
	add.f32 	%f16, %f14, %f15;
	st.volatile.shared.f32 	[%r7], %f16;
	setp.ne.s32 	%p4, %r1, 0;
	@%p4 bra 	$L__BB33_6;
	ld.shared.f32 	%f17, [__smem];
	cvta.to.global.u64 	%rd12, %rd5;
	mul.wide.u32 	%rd13, %r2, 4;
	add.s64 	%rd14, %rd12, %rd13;
	st.global.f32 	[%rd14], %f17;
$L__BB33_6:
	ret;

}
	// .globl	_Z14reduceProduct6IfLj4ELb1EEvPT_S1_S1_j
.visible .entry _Z14reduceProduct6IfLj4ELb1EEvPT_S1_S1_j(
	.param .u64 .ptr .align 1 _Z14reduceProduct6IfLj4ELb1EEvPT_S1_S1_j_param_0,
	.param .u64 .ptr .align 1 _Z14reduceProduct6IfLj4ELb1EEvPT_S1_S1_j_param_1,
	.param .u64 .ptr .align 1 _Z14reduceProduct6IfLj4ELb1EEvPT_S1_S1_j_param_2,
	.param .u32 _Z14reduceProduct6IfLj4ELb1EEvPT_S1_S1_j_param_3
)
{
	.reg .pred 	%p<5>;
	.reg .b32 	%r<15>;
	.reg .b32 	%f<18>;
	.reg .b64 	%rd<15>;

	ld.param.u64 	%rd3, [_Z14reduceProduct6IfLj4ELb1EEvPT_S1_S1_j_param_0];
	ld.param.u64 	%rd4, [_Z14reduceProduct6IfLj4ELb1EEvPT_S1_S1_j_param_1];
	ld.param.u64 	%rd5, [_Z14reduceProduct6IfLj4ELb1EEvPT_S1_S1_j_param_2];
	ld.param.u32 	%r8, [_Z14reduceProduct6IfLj4ELb1EEvPT_S1_S1_j_param_3];
	mov.u32 	%r1, %tid.x;
	mov.u32 	%r2, %ctaid.x;
	shl.b32 	%r9, %r2, 3;
	add.s32 	%r14, %r9, %r1;
	setp.ge.u32 	%p1, %r14, %r8;
	mov.f32 	%f17, 0f00000000;
	@%p1 bra 	$L__BB34_3;
	cvta.to.global.u64 	%rd1, %rd4;
	cvta.to.global.u64 	%rd2, %rd3;
	mov.u32 	%r10, %nctaid.x;
	shl.b32 	%r4, %r10, 3;
	mov.f32 	%f17, 0f00000000;
$L__BB34_2:
	mul.wide.u32 	%rd6, %r14, 4;
	add.s64 	%rd7, %rd2, %rd6;
	ld.global.f32 	%f6, [%rd7];
	add.s64 	%rd8, %rd1, %rd6;
	ld.global.f32 	%f7, [%rd8];
	fma.rn.f32 	%f8, %f6, %f7, %f17;
	add.s32 	%r11, %r14, 4;
	mul.wide.u32 	%rd9, %r11, 4;
	add.s64 	%rd10, %rd2, %rd9;
	ld.global.f32 	%f9, [%rd10];
	add.s64 	%rd11, %rd1, %rd9;
	ld.global.f32 	%f10, [%rd11];
	fma.rn.f32 	%f17, %f9, %f10, %f8;
	add.s32 	%r14, %r14, %r4;
	setp.lt.u32 	%p2, %r14, %r8;
	@%p2 bra 	$L__BB34_2;
$L__BB34_3:
	shl.b32 	%r12, %r1, 2;
	mov.u32 	%r13, __smem;
	add.s32 	%r7, %r13, %r12;
	st.shared.f32 	[%r7], %f17;
	bar.sync 	0;
	setp.gt.u32 	%p3, %r1, 31;
	@%p3 bra 	$L__BB34_6;
	ld.volatile.shared.f32 	%f11, [%r7+8];
	add.f32 	%f12, %f17, %f11;
	st.volatile.shared.f32 	[%r7], %f12;
	ld.volatile.shared.f32 	%f13, [%r7+4];
	add.f32 	%f14, %f12, %f13;
	st.volatile.shared.f32 	[%r7], %f14;
	setp.ne.s32 	%p4, %r1, 0;
	@%p4 bra 	$L__BB34_6;
	ld.shared.f32 	%f15, [__smem];
	cvta.to.global.u64 	%rd12, %rd5;
	mul.wide.u32 	%rd13, %r2, 4;
	add.s64 	%rd14, %rd12, %rd13;
	st.global.f32 	[%rd14], %f15;
$L__BB34_6:
	ret;

}
	// .globl	_Z14reduceProduct6IfLj2ELb1EEvPT_S1_S1_j
.visible .entry _Z14reduceProduct6IfLj2ELb1EEvPT_S1_S1_j(
	.param .u64 .ptr .align 1 _Z14reduceProduct6IfLj2ELb1EEvPT_S1_S1_j_param_0,
	.param .u64 .ptr .align 1 _Z14reduceProduct6IfLj2ELb1EEvPT_S1_S1_j_param_1,
	.param .u64 .ptr .align 1 _Z14reduceProduct6IfLj2ELb1EEvPT_S1_S1_j_param_2,
	.param .u32 _Z14reduceProduct6IfLj2ELb1EEvPT_S1_S1_j_param_3
)
{
	.reg .pred 	%p<5>;
	.reg .b32 	%r<15>;
	.reg .b32 	%f<16>;
	.reg .b64 	%rd<15>;

	ld.param.u64 	%rd3, [_Z14reduceProduct6IfLj2ELb1EEvPT_S1_S1_j_param_0];
	ld.param.u64 	%rd4, [_Z14reduceProduct6IfLj2ELb1EEvPT_S1_S1_j_param_1];
	ld.param.u64 	%rd5, [_Z14reduceProduct6IfLj2ELb1EEvPT_S1_S1_j_param_2];
	ld.param.u32 	%r8, [_Z14reduceProduct6IfLj2ELb1EEvPT_S1_S1_j_param_3];
	mov.u32 	%r1, %tid.x;
	mov.u32 	%r2, %ctaid.x;
	shl.b32 	%r9, %r2, 2;
	add.s32 	%r14, %r9, %r1;
	setp.ge.u32 	%p1, %r14, %r8;
	mov.f32 	%f15, 0f00000000;
	@%p1 bra 	$L__BB35_3;
	cvta.to.global.u64 	%rd1, %rd4;
	cvta.to.global.u64 	%rd2, %rd3;
	mov.u32 	%r10, %nctaid.x;
	shl.b32 	%r4, %r10, 2;
	mov.f32 	%f15, 0f00000000;
$L__BB35_2:
	mul.wide.u32 	%rd6, %r14, 4;
	add.s64 	%rd7, %rd2, %rd6;
	ld.global.f32 	%f6, [%rd7];
	add.s64 	%rd8, %rd1, %rd6;
	ld.global.f32 	%f7, [%rd8];
	fma.rn.f32 	%f8, %f6, %f7, %f15;
	add.s32 	%r11, %r14, 2;
	mul.wide.u32 	%rd9, %r11, 4;
	add.s64 	%rd10, %rd2, %rd9;
	ld.global.f32 	%f9, [%rd10];
	add.s64 	%rd11, %rd1, %rd9;
	ld.global.f32 	%f10, [%rd11];
	fma.rn.f32 	%f15, %f9, %f10, %f8;
	add.s32 	%r14, %r14, %r4;
	setp.lt.u32 	%p2, %r14, %r8;
	@%p2 bra 	$L__BB35_2;
$L__BB35_3:
	shl.b32 	%r12, %r1, 2;
	mov.u32 	%r13, __smem;
	add.s32 	%r7, %r13, %r12;
	st.shared.f32 	[%r7], %f15;
	bar.sync 	0;
	setp.gt.u32 	%p3, %r1, 31;
	@%p3 bra 	$L__BB35_6;
	ld.volatile.shared.f32 	%f11, [%r7+4];
	add.f32 	%f12, %f15, %f11;
	st.volatile.shared.f32 	[%r7], %f12;
	setp.ne.s32 	%p4, %r1, 0;
	@%p4 bra 	$L__BB35_6;
	ld.shared.f32 	%f13, [__smem];
	cvta.to.global.u64 	%rd12, %rd5;
	mul.wide.u32 	%rd13, %r2, 4;
	add.s64 	%rd14, %rd12, %rd13;
	st.global.f32 	[%rd14], %f13;
$L__BB35_6:
	ret;

}
	// .globl	_Z14reduceProduct6IfLj1ELb1EEvPT_S1_S1_j
.visible .entry _Z14reduceProduct6IfLj1ELb1EEvPT_S1_S1_j(
	.param .u64 .ptr .align 1 _Z14reduceProduct6IfLj1ELb1EEvPT_S1_S1_j_param_0,
	.param .u64 .ptr .align 1 _Z14reduceProduct6IfLj1ELb1EEvPT_S1_S1_j_param_1,
	.param .u64 .ptr .align 1 _Z14reduceProduct6IfLj1ELb1EEvPT_S1_S1_j_param_2,
	.param .u32 _Z14reduceProduct6IfLj1ELb1EEvPT_S1_S1_j_param_3
)
{
	.reg .pred 	%p<4>;
	.reg .b32 	%r<14>;
	.reg .b32 	%f<14>;
	.reg .b64 	%rd<12>;

	ld.param.u64 	%rd3, [_Z14reduceProduct6IfLj1ELb1EEvPT_S1_S1_j_param_0];
	ld.param.u64 	%rd4, [_Z14reduceProduct6IfLj1ELb1EEvPT_S1_S1_j_param_1];
	ld.param.u64 	%rd5, [_Z14reduceProduct6IfLj1ELb1EEvPT_S1_S1_j_param_2];
	ld.param.u32 	%r7, [_Z14reduceProduct6IfLj1ELb1EEvPT_S1_S1_j_param_3];
	mov.u32 	%r1, %tid.x;
	mov.u32 	%r2, %ctaid.x;
	shl.b32 	%r8, %r2, 1;
	add.s32 	%r13, %r8, %r1;
	setp.ge.u32 	%p1, %r13, %r7;
	mov.f32 	%f13, 0f00000000;
	@%p1 bra 	$L__BB36_3;
	mov.u32 	%r9, %nctaid.x;
	shl.b32 	%r4, %r9, 1;
	cvta.to.global.u64 	%rd1, %rd3;
	cvta.to.global.u64 	%rd2, %rd4;
	mov.f32 	%f13, 0f00000000;
$L__BB36_2:
	mul.wide.u32 	%rd6, %r13, 4;
	add.s64 	%rd7, %rd1, %rd6;
	ld.global.f32 	%f6, [%rd7];
	add.s64 	%rd8, %rd2, %rd6;
	ld.global.f32 	%f7, [%rd8];
	fma.rn.f32 	%f8, %f6, %f7, %f13;
	ld.global.f32 	%f9, [%rd7+4];
	ld.global.f32 	%f10, [%rd8+4];
	fma.rn.f32 	%f13, %f9, %f10, %f8;
	add.s32 	%r13, %r13, %r4;
	setp.lt.u32 	%p2, %r13, %r7;
	@%p2 bra 	$L__BB36_2;
$L__BB36_3:
	shl.b32 	%r10, %r1, 2;
	mov.u32 	%r11, __smem;
	add.s32 	%r12, %r11, %r10;
	st.shared.f32 	[%r12], %f13;
	bar.sync 	0;
	setp.ne.s32 	%p3, %r1, 0;
	@%p3 bra 	$L__BB36_5;
	ld.shared.f32 	%f11, [__smem];
	cvta.to.global.u64 	%rd9, %rd5;
	mul.wide.u32 	%rd10, %r2, 4;
	add.s64 	%rd11, %rd9, %rd10;
	st.global.f32 	[%rd11], %f11;
$L__BB36_5:
	ret;

}
	// .globl	_Z14reduceProduct6IfLj1024ELb0EEvPT_S1_S1_j
.visible .entry _Z14reduceProduct6IfLj1024ELb0EEvPT_S1_S1_j(
	.param .u64 .ptr .align 1 _Z14reduceProduct6IfLj1024ELb0EEvPT_S1_S1_j_param_0,
	.param .u64 .ptr .align 1 _Z14reduceProduct6IfLj1024ELb0EEvPT_S1_S1_j_param_1,
	.param .u64 .ptr .align 1 _Z14reduceProduct6IfLj1024ELb0EEvPT_S1_S1_j_param_2,
	.param .u32 _Z14reduceProduct6IfLj1024ELb0EEvPT_S1_S1_j_param_3
)
{
	.reg .pred 	%p<9>;
	.reg .b32 	%r<15>;
	.reg .b32 	%f<40>;
	.reg .b64 	%rd<15>;

	ld.param.u64 	%rd4, [_Z14reduceProduct6IfLj1024ELb0EEvPT_S1_S1_j_param_0];
	ld.param.u64 	%rd5, [_Z14reduceProduct6IfLj1024ELb0EEvPT_S1_S1_j_param_1];
	ld.param.u64 	%rd3, [_Z14reduceProduct6IfLj1024ELb0EEvPT_S1_S1_j_param_2];
	ld.param.u32 	%r9, [_Z14reduceProduct6IfLj1024ELb0EEvPT_S1_S1_j_param_3];
	cvta.to.global.u64 	%rd1, %rd5;
	cvta.to.global.u64 	%rd2, %rd4;
	mov.u32 	%r1, %tid.x;
	mov.u32 	%r2, %ctaid.x;
	shl.b32 	%r10, %r2, 11;
	or.b32  	%r14, %r10, %r1;
	setp.ge.u32 	%p1, %r14, %r9;
	mov.f32 	%f34, 0f00000000;
	@%p1 bra 	$L__BB37_5;
	mov.u32 	%r11, %nctaid.x;
	shl.b32 	%r4, %r11, 11;
	mov.f32 	%f34, 0f00000000;
$L__BB37_2:
	mul.wide.u32 	%rd6, %r14, 4;
	add.s64 	%rd7, %rd2, %rd6;
	ld.global.f32 	%f14, [%rd7];
	add.s64 	%rd8, %rd1, %rd6;
	ld.global.f32 	%f15, [%rd8];
	fma.rn.f32 	%f34, %f14, %f15, %f34;
	add.s32 	%r6, %r14, 1024;
	setp.ge.u32 	%p2, %r6, %r9;
	@%p2 bra 	$L__BB37_4;
	mul.wide.u32 	%rd9, %r6, 4;
	add.s64 	%rd10, %rd2, %rd9;
	ld.global.f32 	%f16, [%rd10];
	add.s64 	%rd11, %rd1, %rd9;
	ld.global.f32 	%f17, [%rd11];
	fma.rn.f32 	%f34, %f16, %f17, %f34;
$L__BB37_4:
	add.s32 	%r14, %r14, %r4;
	setp.lt.u32 	%p3, %r14, %r9;
	@%p3 bra 	$L__BB37_2;
$L__BB37_5:
	shl.b32 	%r12, %r1, 2;
	mov.u32 	%r13, __smem;
	add.s32 	%r8, %r13, %r12;
	st.shared.f32 	[%r8], %f34;
	bar.sync 	0;
	setp.gt.u32 	%p4, %r1, 255;
	@%p4 bra 	$L__BB37_7;
	ld.shared.f32 	%f18, [%r8+1024];
	add.f32 	%f34, %f34, %f18;
	st.shared.f32 	[%r8], %f34;
$L__BB37_7:
	bar.sync 	0;
	setp.gt.u32 	%p5, %r1, 127;
	@%p5 bra 	$L__BB37_9;
	ld.shared.f32 	%f19, [%r8+512];
	add.f32 	%f34, %f34, %f19;
	st.shared.f32 	[%r8], %f34;
$L__BB37_9:
	bar.sync 	0;
	setp.gt.u32 	%p6, %r1, 63;
	@%p6 bra 	$L__BB37_11;
	ld.shared.f32 	%f20, [%r8+256];
	add.f32 	%f34, %f34, %f20;
	st.shared.f32 	[%r8], %f34;
$L__BB37_11:
	bar.sync 	0;
	setp.gt.u32 	%p7, %r1, 31;
	@%p7 bra 	$L__BB37_14;
	ld.volatile.shared.f32 	%f21, [%r8+128];
	add.f32 	%f22, %f34, %f21;
	st.volatile.shared.f32 	[%r8], %f22;
	ld.volatile.shared.f32 	%f23, [%r8+64];
	add.f32 	%f24, %f22, %f23;
	st.volatile.shared.f32 	[%r8], %f24;
	ld.volatile.shared.f32 	%f25, [%r8+32];
	add.f32 	%f26, %f24, %f25;
	st.volatile.shared.f32 	[%r8], %f26;
	ld.volatile.shared.f32 	%f27, [%r8+16];
	add.f32 	%f28, %f26, %f27;
	st.volatile.shared.f32 	[%r8], %f28;
	ld.volatile.shared.f32 	%f29, [%r8+8];
	add.f32 	%f30, %f28, %f29;
	st.volatile.shared.f32 	[%r8], %f30;
	ld.volatile.shared.f32 	%f31, [%r8+4];
	add.f32 	%f32, %f30, %f31;
	st.volatile.shared.f32 	[%r8], %f32;
	setp.ne.s32 	%p8, %r1, 0;
	@%p8 bra 	$L__BB37_14;
	ld.shared.f32 	%f33, [__smem];
	cvta.to.global.u64 	%rd12, %rd3;
	mul.wide.u32 	%rd13, %r2, 4;
	add.s64 	%rd14, %rd12, %rd13;
	st.global.f32 	[%rd14], %f33;
$L__BB37_14:
	ret;

}
	// .globl	_Z14reduceProduct6IfLj512ELb0EEvPT_S1_S1_j
.visible .entry _Z14reduceProduct6IfLj512ELb0EEvPT_S1_S1_j(
	.param .u64 .ptr .align 1 _Z14reduceProduct6IfLj512ELb0EEvPT_S1_S1_j_param_0,
	.param .u64 .ptr .align 1 _Z14reduceProduct6IfLj512ELb0EEvPT_S1_S1_j_param_1,
	.param .u64 .ptr .align 1 _Z14reduceProduct6IfLj512ELb0EEvPT_S1_S1_j_param_2,
	.param .u32 _Z14reduceProduct6IfLj512ELb0EEvPT_S1_S1_j_param_3
)
{
	.reg .pred 	%p<9>;
	.reg .b32 	%r<15>;
	.reg .b32 	%f<40>;
	.reg .b64 	%rd<15>;

	ld.param.u64 	%rd4, [_Z14reduceProduct6IfLj512ELb0EEvPT_S1_S1_j_param_0];
	ld.param.u64 	%rd5, [_Z14reduceProduct6IfLj512ELb0EEvPT_S1_S1_j_param_1];
	ld.param.u64 	%rd3, [_Z14reduceProduct6IfLj512ELb0EEvPT_S1_S1_j_param_2];
	ld.param.u32 	%r9, [_Z14reduceProduct6IfLj512ELb0EEvPT_S1_S1_j_param_3];
	cvta.to.global.u64 	%rd1, %rd5;
	cvta.to.global.u64 	%rd2, %rd4;
	mov.u32 	%r1, %tid.x;
	mov.u32 	%r2, %ctaid.x;
	shl.b32 	%r10, %r2, 10;
	or.b32  	%r14, %r10, %r1;
	setp.ge.u32 	%p1, %r14, %r9;
	mov.f32 	%f34, 0f00000000;
	@%p1 bra 	$L__BB38_5;
	mov.u32 	%r11, %nctaid.x;
	shl.b32 	%r4, %r11, 10;
	mov.f32 	%f34, 0f00000000;
$L__BB38_2:
	mul.wide.u32 	%rd6, %r14, 4;
	add.s64 	%rd7, %rd2, %rd6;
	ld.global.f32 	%f14, [%rd7];
	add.s64 	%rd8, %rd1, %rd6;
	ld.global.f32 	%f15, [%rd8];
	fma.rn.f32 	%f34, %f14, %f15, %f34;
	add.s32 	%r6, %r14, 512;
	setp.ge.u32 	%p2, %r6, %r9;
	@%p2 bra 	$L__BB38_4;
	mul.wide.u32 	%rd9, %r6, 4;
	add.s64 	%rd10, %rd2, %rd9;
	ld.global.f32 	%f16, [%rd10];
	add.s64 	%rd11, %rd1, %rd9;
	ld.global.f32 	%f17, [%rd11];
	fma.rn.f32 	%f34, %f16, %f17, %f34;
$L__BB38_4:
	add.s32 	%r14, %r14, %r4;
	setp.lt.u32 	%p3, %r14, %r9;
	@%p3 bra 	$L__BB38_2;
$L__BB38_5:
	shl.b32 	%r12, %r1, 2;
	mov.u32 	%r13, __smem;
	add.s32 	%r8, %r13, %r12;
	st.shared.f32 	[%r8], %f34;
	bar.sync 	0;
	setp.gt.u32 	%p4, %r1, 255;
	@%p4 bra 	$L__BB38_7;
	ld.shared.f32 	%f18, [%r8+1024];
	add.f32 	%f34, %f34, %f18;
	st.shared.f32 	[%r8], %f34;
$L__BB38_7:
	bar.sync 	0;
	setp.gt.u32 	%p5, %r1, 127;
	@%p5 bra 	$L__BB38_9;
	ld.shared.f32 	%f19, [%r8+512];
	add.f32 	%f34, %f34, %f19;
	st.shared.f32 	[%r8], %f34;
$L__BB38_9:
	bar.sync 	0;
	setp.gt.u32 	%p6, %r1, 63;
	@%p6 bra 	$L__BB38_11;
	ld.shared.f32 	%f20, [%r8+256];
	add.f32 	%f34, %f34, %f20;
	st.shared.f32 	[%r8], %f34;
$L__BB38_11:
	bar.sync 	0;
	setp.gt.u32 	%p7, %r1, 31;
	@%p7 bra 	$L__BB38_14;
	ld.volatile.shared.f32 	%f21, [%r8+128];
	add.f32 	%f22, %f34, %f21;
	st.volatile.shared.f32 	[%r8], %f22;
	ld.volatile.shared.f32 	%f23, [%r8+64];
	add.f32 	%f24, %f22, %f23;
	st.volatile.shared.f32 	[%r8], %f24;
	ld.volatile.shared.f32 	%f25, [%r8+32];
	add.f32 	%f26, %f24, %f25;
	st.volatile.shared.f32 	[%r8], %f26;
	ld.volatile.shared.f32 	%f27, [%r8+16];
	add.f32 	%f28, %f26, %f27;
	st.volatile.shared.f32 	[%r8], %f28;
	ld.volatile.shared.f32 	%f29, [%r8+8];
	add.f32 	%f30, %f28, %f29;
	st.volatile.shared.f32 	[%r8], %f30;
	ld.volatile.shared.f32 	%f31, [%r8+4];
	add.f32 	%f32, %f30, %f31;
	st.volatile.shared.f32 	[%r8], %f32;
	setp.ne.s32 	%p8, %r1, 0;
	@%p8 bra 	$L__BB38_14;
	ld.shared.f32 	%f33, [__smem];
	cvta.to.global.u64 	%rd12, %rd3;
	mul.wide.u32 	%rd13, %r2, 4;
	add.s64 	%rd14, %rd12, %rd13;
	st.global.f32 	[%rd14], %f33;
$L__BB38_14:
	ret;

}
	// .globl	_Z14reduceProduct6IfLj256ELb0EEvPT_S1_S1_j
.visible .entry _Z14reduceProduct6IfLj256ELb0EEvPT_S1_S1_j(
	.param .u64 .ptr .align 1 _Z14reduceProduct6IfLj256ELb0EEvPT_S1_S1_j_param_0,
	.param .u64 .ptr .align 1 _Z14reduceProduct6IfLj256ELb0EEvPT_S1_S1_j_param_1,
	.param .u64 .ptr .align 1 _Z14reduceProduct6IfLj256ELb0EEvPT_S1_S1_j_param_2,
	.param .u32 _Z14reduceProduct6IfLj256ELb0EEvPT_S1_S1_j_param_3
)
{
	.reg .pred 	%p<8>;
	.reg .b32 	%r<15>;
	.reg .b32 	%f<36>;
	.reg .b64 	%rd<15>;

	ld.param.u64 	%rd4, [_Z14reduceProduct6IfLj256ELb0EEvPT_S1_S1_j_param_0];
	ld.param.u64 	%rd5, [_Z14reduceProduct6IfLj256ELb0EEvPT_S1_S1_j_param_1];
	ld.param.u64 	%rd3, [_Z14reduceProduct6IfLj256ELb0EEvPT_S1_S1_j_param_2];
	ld.param.u32 	%r9, [_Z14reduceProduct6IfLj256ELb0EEvPT_S1_S1_j_param_3];
	cvta.to.global.u64 	%rd1, %rd5;
	cvta.to.global.u64 	%rd2, %rd4;
	mov.u32 	%r1, %tid.x;
	mov.u32 	%r2, %ctaid.x;
	shl.b32 	%r10, %r2, 9;
	add.s32 	%r14, %r10, %r1;
	setp.ge.u32 	%p1, %r14, %r9;
	mov.f32 	%f31, 0f00000000;
	@%p1 bra 	$L__BB39_5;
	mov.u32 	%r11, %nctaid.x;
	shl.b32 	%r4, %r11, 9;
	mov.f32 	%f31, 0f00000000;
$L__BB39_2:
	mul.wide.u32 	%rd6, %r14, 4;
	add.s64 	%rd7, %rd2, %rd6;
	ld.global.f32 	%f12, [%rd7];
	add.s64 	%rd8, %rd1, %rd6;
	ld.global.f32 	%f13, [%rd8];
	fma.rn.f32 	%f31, %f12, %f13, %f31;
	add.s32 	%r6, %r14, 256;
	setp.ge.u32 	%p2, %r6, %r9;
	@%p2 bra 	$L__BB39_4;
	mul.wide.u32 	%rd9, %r6, 4;
	add.s64 	%rd10, %rd2, %rd9;
	ld.global.f32 	%f14, [%rd10];
	add.s64 	%rd11, %rd1, %rd9;
	ld.global.f32 	%f15, [%rd11];
	fma.rn.f32 	%f31, %f14, %f15, %f31;
$L__BB39_4:
	add.s32 	%r14, %r14, %r4;
	setp.lt.u32 	%p3, %r14, %r9;
	@%p3 bra 	$L__BB39_2;
$L__BB39_5:
	shl.b32 	%r12, %r1, 2;
	mov.u32 	%r13, __smem;
	add.s32 	%r8, %r13, %r12;
	st.shared.f32 	[%r8], %f31;
	bar.sync 	0;
	setp.gt.u32 	%p4, %r1, 127;
	@%p4 bra 	$L__BB39_7;
	ld.shared.f32 	%f16, [%r8+512];
	add.f32 	%f31, %f31, %f16;
	st.shared.f32 	[%r8], %f31;
$L__BB39_7:
	bar.sync 	0;
	setp.gt.u32 	%p5, %r1, 63;
	@%p5 bra 	$L__BB39_9;
	ld.shared.f32 	%f17, [%r8+256];
	add.f32 	%f31, %f31, %f17;
	st.shared.f32 	[%r8], %f31;
$L__BB39_9:
	bar.sync 	0;
	setp.gt.u32 	%p6, %r1, 31;
	@%p6 bra 	$L__BB39_12;
	ld.volatile.shared.f32 	%f18, [%r8+128];
	add.f32 	%f19, %f31, %f18;
	st.volatile.shared.f32 	[%r8], %f19;
	ld.volatile.shared.f32 	%f20, [%r8+64];
	add.f32 	%f21, %f19, %f20;
	st.volatile.shared.f32 	[%r8], %f21;
	ld.volatile.shared.f32 	%f22, [%r8+32];
	add.f32 	%f23, %f21, %f22;
	st.volatile.shared.f32 	[%r8], %f23;
	ld.volatile.shared.f32 	%f24, [%r8+16];
	add.f32 	%f25, %f23, %f24;
	st.volatile.shared.f32 	[%r8], %f25;
	ld.volatile.shared.f32 	%f26, [%r8+8];
	add.f32 	%f27, %f25, %f26;
	st.volatile.shared.f32 	[%r8], %f27;
	ld.volatile.shared.f32 	%f28, [%r8+4];
	add.f32 	%f29, %f27, %f28;
	st.volatile.shared.f32 	[%r8], %f29;
	setp.ne.s32 	%p7, %r1, 0;
	@%p7 bra 	$L__BB39_12;
	ld.shared.f32 	%f30, [__smem];
	cvta.to.global.u64 	%rd12, %rd3;
	mul.wide.u32 	%rd13, %r2, 4;
	add.s64 	%rd14, %rd12, %rd13;
	st.global.f32 	[%rd14], %f30;
$L__BB39_12:
	ret;

}
	// .globl	_Z14reduceProduct6IfLj128ELb0EEvPT_S1_S1_j
.visible .entry _Z14reduceProduct6IfLj128ELb0EEvPT_S1_S1_j(
	.param .u64 .ptr .align 1 _Z14reduceProduct6IfLj128ELb0EEvPT_S1_S1_j_param_0,
	.param .u64 .ptr .align 1 _Z14reduceProduct6IfLj128ELb0EEvPT_S1_S1_j_param_1,
	.param .u64 .ptr .align 1 _Z14reduceProduct6IfLj128ELb0EEvPT_S1_S1_j_param_2,
	.param .u32 _Z14reduceProduct6IfLj128ELb0EEvPT_S1_S1_j_param_3
)
{
	.reg .pred 	%p<7>;
	.reg .b32 	%r<15>;
	.reg .b32 	%f<32>;
	.reg .b64 	%rd<15>;

	ld.param.u64 	%rd4, [_Z14reduceProduct6IfLj128ELb0EEvPT_S1_S1_j_param_0];
	ld.param.u64 	%rd5, [_Z14reduceProduct6IfLj128ELb0EEvPT_S1_S1_j_param_1];
	ld.param.u64 	%rd3, [_Z14reduceProduct6IfLj128ELb0EEvPT_S1_S1_j_param_2];
	ld.param.u32 	%r9, [_Z14reduceProduct6IfLj128ELb0EEvPT_S1_S1_j_param_3];
	cvta.to.global.u64 	%rd1, %rd5;
	cvta.to.global.u64 	%rd2, %rd4;
	mov.u32 	%r1, %tid.x;
	mov.u32 	%r2, %ctaid.x;
	shl.b32 	%r10, %r2, 8;
	add.s32 	%r14, %r10, %r1;
	setp.ge.u32 	%p1, %r14, %r9;
	mov.f32 	%f28, 0f00000000;
	@%p1 bra 	$L__BB40_5;
	mov.u32 	%r11, %nctaid.x;
	shl.b32 	%r4, %r11, 8;
	mov.f32 	%f28, 0f00000000;
$L__BB40_2:
	mul.wide.u32 	%rd6, %r14, 4;
	add.s64 	%rd7, %rd2, %rd6;
	ld.global.f32 	%f10, [%rd7];
	add.s64 	%rd8, %rd1, %rd6;
	ld.global.f32 	%f11, [%rd8];
	fma.rn.f32 	%f28, %f10, %f11, %f28;
	add.s32 	%r6, %r14, 128;
	setp.ge.u32 	%p2, %r6, %r9;
	@%p2 bra 	$L__BB40_4;
	mul.wide.u32 	%rd9, %r6, 4;
	add.s64 	%rd10, %rd2, %rd9;
	ld.global.f32 	%f12, [%rd10];
	add.s64 	%rd11, %rd1, %rd9;
	ld.global.f32 	%f13, [%rd11];
	fma.rn.f32 	%f28, %f12, %f13, %f28;
$L__BB40_4:
	add.s32 	%r14, %r14, %r4;
	setp.lt.u32 	%p3, %r14, %r9;
	@%p3 bra 	$L__BB40_2;
$L__BB40_5:
	shl.b32 	%r12, %r1, 2;
	mov.u32 	%r13, __smem;
	add.s32 	%r8, %r13, %r12;
	st.shared.f32 	[%r8], %f28;
	bar.sync 	0;
	setp.gt.u32 	%p4, %r1, 63;
	@%p4 bra 	$L__BB40_7;
	ld.shared.f32 	%f14, [%r8+256];
	add.f32 	%f28, %f28, %f14;
	st.shared.f32 	[%r8], %f28;
$L__BB40_7:
	bar.sync 	0;
	setp.gt.u32 	%p5, %r1, 31;
	@%p5 bra 	$L__BB40_10;
	ld.volatile.shared.f32 	%f15, [%r8+128];
	add.f32 	%f16, %f28, %f15;
	st.volatile.shared.f32 	[%r8], %f16;
	ld.volatile.shared.f32 	%f17, [%r8+64];
	add.f32 	%f18, %f16, %f17;
	st.volatile.shared.f32 	[%r8], %f18;
	ld.volatile.shared.f32 	%f19, [%r8+32];
	add.f32 	%f20, %f18, %f19;
	st.volatile.shared.f32 	[%r8], %f20;
	ld.volatile.shared.f32 	%f21, [%r8+16];
	add.f32 	%f22, %f20, %f21;
	st.volatile.shared.f32 	[%r8], %f22;
	ld.volatile.shared.f32 	%f23, [%r8+8];
	add.f32 	%f24, %f22, %f23;
	st.volatile.shared.f32 	[%r8], %f24;
	ld.volatile.shared.f32 	%f25, [%r8+4];
	add.f32 	%f26, %f24, %f25;
	st.volatile.shared.f32 	[%r8], %f26;
	setp.ne.s32 	%p6, %r1, 0;
	@%p6 bra 	$L__BB40_10;
	ld.shared.f32 	%f27, [__smem];
	cvta.to.global.u64 	%rd12, %rd3;
	mul.wide.u32 	%rd13, %r2, 4;
	add.s64 	%rd14, %rd12, %rd13;
	st.global.f32 	[%rd14], %f27;
$L__BB40_10:
	ret;

}
	// .globl	_Z14reduceProduct6IfLj64ELb0EEvPT_S1_S1_j
.visible .entry _Z14reduceProduct6IfLj64ELb0EEvPT_S1_S1_j(
	.param .u64 .ptr .align 1 _Z14reduceProduct6IfLj64ELb0EEvPT_S1_S1_j_param_0,
	.param .u64 .ptr .align 1 _Z14reduceProduct6IfLj64ELb0EEvPT_S1_S1_j_param_1,
	.param .u64 .ptr .align 1 _Z14reduceProduct6IfLj64ELb0EEvPT_S1_S1_j_param_2,
	.param .u32 _Z14reduceProduct6IfLj64ELb0EEvPT_S1_S1_j_param_3
)
{
	.reg .pred 	%p<6>;
	.reg .b32 	%r<15>;
	.reg .b32 	%f<28>;
	.reg .b64 	%rd<15>;

	ld.param.u64 	%rd4, [_Z14reduceProduct6IfLj64ELb0EEvPT_S1_S1_j_param_0];
	ld.param.u64 	%rd5, [_Z14reduceProduct6IfLj64ELb0EEvPT_S1_S1_j_param_1];
	ld.param.u64 	%rd3, [_Z14reduceProduct6IfLj64ELb0EEvPT_S1_S1_j_param_2];
	ld.param.u32 	%r9, [_Z14reduceProduct6IfLj64ELb0EEvPT_S1_S1_j_param_3];
	cvta.to.global.u64 	%rd1, %rd5;
	cvta.to.global.u64 	%rd2, %rd4;
	mov.u32 	%r1, %tid.x;
	mov.u32 	%r2, %ctaid.x;
	shl.b32 	%r10, %r2, 7;
	add.s32 	%r14, %r10, %r1;
	setp.ge.u32 	%p1, %r14, %r9;
	mov.f32 	%f25, 0f00000000;
	@%p1 bra 	$L__BB41_5;
	mov.u32 	%r11, %nctaid.x;
	shl.b32 	%r4, %r11, 7;
	mov.f32 	%f25, 0f00000000;
$L__BB41_2:
	mul.wide.u32 	%rd6, %r14, 4;
	add.s64 	%rd7, %rd2, %rd6;
	ld.global.f32 	%f8, [%rd7];
	add.s64 	%rd8, %rd1, %rd6;
	ld.global.f32 	%f9, [%rd8];
	fma.rn.f32 	%f25, %f8, %f9, %f25;
	add.s32 	%r6, %r14, 64;
	setp.ge.u32 	%p2, %r6, %r9;
	@%p2 bra 	$L__BB41_4;
	mul.wide.u32 	%rd9, %r6, 4;
	add.s64 	%rd10, %rd2, %rd9;
	ld.global.f32 	%f10, [%rd10];
	add.s64 	%rd11, %rd1, %rd9;
	ld.global.f32 	%f11, [%rd11];
	fma.rn.f32 	%f25, %f10, %f11, %f25;
$L__BB41_4:
	add.s32 	%r14, %r14, %r4;
	setp.lt.u32 	%p3, %r14, %r9;
	@%p3 bra 	$L__BB41_2;
$L__BB41_5:
	shl.b32 	%r12, %r1, 2;
	mov.u32 	%r13, __smem;
	add.s32 	%r8, %r13, %r12;
	st.shared.f32 	[%r8], %f25;
	bar.sync 	0;
	setp.gt.u32 	%p4, %r1, 31;
	@%p4 bra 	$L__BB41_8;
	ld.volatile.shared.f32 	%f12, [%r8+128];
	add.f32 	%f13, %f25, %f12;
	st.volatile.shared.f32 	[%r8], %f13;
	ld.volatile.shared.f32 	%f14, [%r8+64];
	add.f32 	%f15, %f13, %f14;
	st.volatile.shared.f32 	[%r8], %f15;
	ld.volatile.shared.f32 	%f16, [%r8+32];
	add.f32 	%f17, %f15, %f16;
	st.volatile.shared.f32 	[%r8], %f17;
	ld.volatile.shared.f32 	%f18, [%r8+16];
	add.f32 	%f19, %f17, %f18;
	st.volatile.shared.f32 	[%r8], %f19;
	ld.volatile.shared.f32 	%f20, [%r8+8];
	add.f32 	%f21, %f19, %f20;
	st.volatile.shared.f32 	[%r8], %f21;
	ld.volatile.shared.f32 	%f22, [%r8+4];
	add.f32 	%f23, %f21, %f22;
	st.volatile.shared.f32 	[%r8], %f23;
	setp.ne.s32 	%p5, %r1, 0;
	@%p5 bra 	$L__BB41_8;
	ld.shared.f32 	%f24, [__smem];
	cvta.to.global.u64 	%rd12, %rd3;
	mul.wide.u32 	%rd13, %r2, 4;
	add.s64 	%rd14, %rd12, %rd13;
	st.global.f32 	[%rd14], %f24;
$L__BB41_8:
	ret;

}
	// .globl	_Z14reduceProduct6IfLj32ELb0EEvPT_S1_S1_j
.visible .entry _Z14reduceProduct6IfLj32ELb0EEvPT_S1_S1_j(
	.param .u64 .ptr .align 1 _Z14reduceProduct6IfLj32ELb0EEvPT_S1_S1_j_param_0,
	.param .u64 .ptr .align 1 _Z14reduceProduct6IfLj32ELb0EEvPT_S1_S1_j_param_1,
	.param .u64 .ptr .align 1 _Z14reduceProduct6IfLj32ELb0EEvPT_S1_S1_j_param_2,
	.param .u32 _Z14reduceProduct6IfLj32ELb0EEvPT_S1_S1_j_param_3
)
{
	.reg .pred 	%p<6>;
	.reg .b32 	%r<15>;
	.reg .b32 	%f<26>;
	.reg .b64 	%rd<15>;

	ld.param.u64 	%rd4, [_Z14reduceProduct6IfLj32ELb0EEvPT_S1_S1_j_param_0];
	ld.param.u64 	%rd5, [_Z14reduceProduct6IfLj32ELb0EEvPT_S1_S1_j_param_1];
	ld.param.u64 	%rd3, [_Z14reduceProduct6IfLj32ELb0EEvPT_S1_S1_j_param_2];
	ld.param.u32 	%r9, [_Z14reduceProduct6IfLj32ELb0EEvPT_S1_S1_j_param_3];
	cvta.to.global.u64 	%rd1, %rd5;
	cvta.to.global.u64 	%rd2, %rd4;
	mov.u32 	%r1, %tid.x;
	mov.u32 	%r2, %ctaid.x;
	shl.b32 	%r10, %r2, 6;
	add.s32 	%r14, %r10, %r1;
	setp.ge.u32 	%p1, %r14, %r9;
	mov.f32 	%f23, 0f00000000;
	@%p1 bra 	$L__BB42_5;
	mov.u32 	%r11, %nctaid.x;
	shl.b32 	%r4, %r11, 6;
	mov.f32 	%f23, 0f00000000;
$L__BB42_2:
	mul.wide.u32 	%rd6, %r14, 4;
	add.s64 	%rd7, %rd2, %rd6;
	ld.global.f32 	%f8, [%rd7];
	add.s64 	%rd8, %rd1, %rd6;
	ld.global.f32 	%f9, [%rd8];
	fma.rn.f32 	%f23, %f8, %f9, %f23;
	add.s32 	%r6, %r14, 32;
	setp.ge.u32 	%p2, %r6, %r9;
	@%p2 bra 	$L__BB42_4;
	mul.wide.u32 	%rd9, %r6, 4;
	add.s64 	%rd10, %rd2, %rd9;
	ld.global.f32 	%f10, [%rd10];
	add.s64 	%rd11, %rd1, %rd9;
	ld.global.f32 	%f11, [%rd11];
	fma.rn.f32 	%f23, %f10, %f11, %f23;
$L__BB42_4:
	add.s32 	%r14, %r14, %r4;
	setp.lt.u32 	%p3, %r14, %r9;
	@%p3 bra 	$L__BB42_2;
$L__BB42_5:
	shl.b32 	%r12, %r1, 2;
	mov.u32 	%r13, __smem;
	add.s32 	%r8, %r13, %r12;
	st.shared.f32 	[%r8], %f23;
	bar.sync 	0;
	setp.gt.u32 	%p4, %r1, 31;
	@%p4 bra 	$L__BB42_8;
	ld.volatile.shared.f32 	%f12, [%r8+64];
	add.f32 	%f13, %f23, %f12;
	st.volatile.shared.f32 	[%r8], %f13;
	ld.volatile.shared.f32 	%f14, [%r8+32];
	add.f32 	%f15, %f13, %f14;
	st.volatile.shared.f32 	[%r8], %f15;
	ld.volatile.shared.f32 	%f16, [%r8+16];
	add.f32 	%f17, %f15, %f16;
	st.volatile.shared.f32 	[%r8], %f17;
	ld.volatile.shared.f32 	%f18, [%r8+8];
	add.f32 	%f19, %f17, %f18;
	st.volatile.shared.f32 	[%r8], %f19;
	ld.volatile.shared.f32 	%f20, [%r8+4];
	add.f32 	%f21, %f19, %f20;
	st.volatile.shared.f32 	[%r8], %f21;
	setp.ne.s32 	%p5, %r1, 0;
	@%p5 bra 	$L__BB42_8;
	ld.shared.f32 	%f22, [__smem];
	cvta.to.global.u64 	%rd12, %rd3;
	mul.wide.u32 	%rd13, %r2, 4;
	add.s64 	%rd14, %rd12, %rd13;
	st.global.f32 	[%rd14], %f22;
$L__BB42_8:
	ret;

}
	// .globl	_Z14reduceProduct6IfLj16ELb0EEvPT_S1_S1_j
.visible .entry _Z14reduceProduct6IfLj16ELb0EEvPT_S1_S1_j(
	.param .u64 .ptr .align 1 _Z14reduceProduct6IfLj16ELb0EEvPT_S1_S1_j_param_0,
	.param .u64 .ptr .align 1 _Z14reduceProduct6IfLj16ELb0EEvPT_S1_S1_j_param_1,
	.param .u64 .ptr .align 1 _Z14reduceProduct6IfLj16ELb0EEvPT_S1_S1_j_param_2,
	.param .u32 _Z14reduceProduct6IfLj16ELb0EEvPT_S1_S1_j_param_3
)
{
	.reg .pred 	%p<6>;
	.reg .b32 	%r<15>;
	.reg .b32 	%f<24>;
	.reg .b64 	%rd<15>;

	ld.param.u64 	%rd4, [_Z14reduceProduct6IfLj16ELb0EEvPT_S1_S1_j_param_0];
	ld.param.u64 	%rd5, [_Z14reduceProduct6IfLj16ELb0EEvPT_S1_S1_j_param_1];
	ld.param.u64 	%rd3, [_Z14reduceProduct6IfLj16ELb0EEvPT_S1_S1_j_param_2];
	ld.param.u32 	%r9, [_Z14reduceProduct6IfLj16ELb0EEvPT_S1_S1_j_param_3];
	cvta.to.global.u64 	%rd1, %rd5;
	cvta.to.global.u64 	%rd2, %rd4;
	mov.u32 	%r1, %tid.x;
	mov.u32 	%r2, %ctaid.x;
	shl.b32 	%r10, %r2, 5;
	add.s32 	%r14, %r10, %r1;
	setp.ge.u32 	%p1, %r14, %r9;
	mov.f32 	%f21, 0f00000000;
	@%p1 bra 	$L__BB43_5;
	mov.u32 	%r11, %nctaid.x;
	shl.b32 	%r4, %r11, 5;
	mov.f32 	%f21, 0f00000000;
$L__BB43_2:
	mul.wide.u32 	%rd6, %r14, 4;
	add.s64 	%rd7, %rd2, %rd6;
	ld.global.f32 	%f8, [%rd7];
	add.s64 	%rd8, %rd1, %rd6;
	ld.global.f32 	%f9, [%rd8];
	fma.rn.f32 	%f21, %f8, %f9, %f21;
	add.s32 	%r6, %r14, 16;
	setp.ge.u32 	%p2, %r6, %r9;
	@%p2 bra 	$L__BB43_4;
	mul.wide.u32 	%rd9, %r6, 4;
	add.s64 	%rd10, %rd2, %rd9;
	ld.global.f32 	%f10, [%rd10];
	add.s64 	%rd11, %rd1, %rd9;
	ld.global.f32 	%f11, [%rd11];
	fma.rn.f32 	%f21, %f10, %f11, %f21;
$L__BB43_4:
	add.s32 	%r14, %r14, %r4;
	setp.lt.u32 	%p3, %r14, %r9;
	@%p3 bra 	$L__BB43_2;
$L__BB43_5:
	shl.b32 	%r12, %r1, 2;
	mov.u32 	%r13, __smem;
	add.s32 	%r8, %r13, %r12;
	st.shared.f32 	[%r8], %f21;
	bar.sync 	0;
	setp.gt.u32 	%p4, %r1, 31;
	@%p4 bra 	$L__BB43_8;
	ld.volatile.shared.f32 	%f12, [%r8+32];
	add.f32 	%f13, %f21, %f12;
	st.volatile.shared.f32 	[%r8], %f13;
	ld.volatile.shared.f32 	%f14, [%r8+16];
	add.f32 	%f15, %f13, %f14;
	st.volatile.shared.f32 	[%r8], %f15;
	ld.volatile.shared.f32 	%f16, [%r8+8];
	add.f32 	%f17, %f15, %f16;
	st.volatile.shared.f32 	[%r8], %f17;
	ld.volatile.shared.f32 	%f18, [%r8+4];
	add.f32 	%f19, %f17, %f18;
	st.volatile.shared.f32 	[%r8], %f19;
	setp.ne.s32 	%p5, %r1, 0;
	@%p5 bra 	$L__BB43_8;
	ld.shared.f32 	%f20, [__smem];
	cvta.to.global.u64 	%rd12, %rd3;
	mul.wide.u32 	%rd13, %r2, 4;
	add.s64 	%rd14, %rd12, %rd13;
	st.global.f32 	[%rd14], %f20;
$L__BB43_8:
	ret;

}
	// .globl	_Z14reduceProduct6IfLj8ELb0EEvPT_S1_S1_j
.visible .entry _Z14reduceProduct6IfLj8ELb0EEvPT_S1_S1_j(
	.param .u64 .ptr .align 1 _Z14reduceProduct6IfLj8ELb0EEvPT_S1_S1_j_param_0,
	.param .u64 .ptr .align 1 _Z14reduceProduct6IfLj8ELb0EEvPT_S1_S1_j_param_1,
	.param .u64 .ptr .align 1 _Z14reduceProduct6IfLj8ELb0EEvPT_S1_S1_j_param_2,
	.param .u32 _Z14reduceProduct6IfLj8ELb0EEvPT_S1_S1_j_param_3
)
{
	.reg .pred 	%p<6>;
	.reg .b32 	%r<15>;
	.reg .b32 	%f<22>;
	.reg .b64 	%rd<15>;

	ld.param.u64 	%rd4, [_Z14reduceProduct6IfLj8ELb0EEvPT_S1_S1_j_param_0];
	ld.param.u64 	%rd5, [_Z14reduceProduct6IfLj8ELb0EEvPT_S1_S1_j_param_1];
	ld.param.u64 	%rd3, [_Z14reduceProduct6IfLj8ELb0EEvPT_S1_S1_j_param_2];
	ld.param.u32 	%r9, [_Z14reduceProduct6IfLj8ELb0EEvPT_S1_S1_j_param_3];
	cvta.to.global.u64 	%rd1, %rd5;
	cvta.to.global.u64 	%rd2, %rd4;
	mov.u32 	%r1, %tid.x;
	mov.u32 	%r2, %ctaid.x;
	shl.b32 	%r10, %r2, 4;
	add.s32 	%r14, %r10, %r1;
	setp.ge.u32 	%p1, %r14, %r9;
	mov.f32 	%f19, 0f00000000;
	@%p1 bra 	$L__BB44_5;
	mov.u32 	%r11, %nctaid.x;
	shl.b32 	%r4, %r11, 4;
	mov.f32 	%f19, 0f00000000;
$L__BB44_2:
	mul.wide.u32 	%rd6, %r14, 4;
	add.s64 	%rd7, %rd2, %rd6;
	ld.global.f32 	%f8, [%rd7];
	add.s64 	%rd8, %rd1, %rd6;
	ld.global.f32 	%f9, [%rd8];
	fma.rn.f32 	%f19, %f8, %f9, %f19;
	add.s32 	%r6, %r14, 8;
	setp.ge.u32 	%p2, %r6, %r9;
	@%p2 bra 	$L__BB44_4;
	mul.wide.u32 	%rd9, %r6, 4;
	add.s64 	%rd10, %rd2, %rd9;
	ld.global.f32 	%f10, [%rd10];
	add.s64 	%rd11, %rd1, %rd9;
	ld.global.f32 	%f11, [%rd11];
	fma.rn.f32 	%f19, %f10, %f11, %f19;
$L__BB44_4:
	add.s32 	%r14, %r14, %r4;
	setp.lt.u32 	%p3, %r14, %r9;
	@%p3 bra 	$L__BB44_2;
$L__BB44_5:
	shl.b32 	%r12, %r1, 2;
	mov.u32 	%r13, __smem;
	add.s32 	%r8, %r13, %r12;
	st.shared.f32 	[%r8], %f19;
	bar.sync 	0;
	setp.gt.u32 	%p4, %r1, 31;
	@%p4 bra 	$L__BB44_8;
	ld.volatile.shared.f32 	%f12, [%r8+16];
	add.f32 	%f13, %f19, %f12;
	st.volatile.shared.f32 	[%r8], %f13;
	ld.volatile.shared.f32 	%f14, [%r8+8];
	add.f32 	%f15, %f13, %f14;
	st.volatile.shared.f32 	[%r8], %f15;
	ld.volatile.shared.f32 	%f16, [%r8+4];
	add.f32 	%f17, %f15, %f16;
	st.volatile.shared.f32 	[%r8], %f17;
	setp.ne.s32 	%p5, %r1, 0;
	@%p5 bra 	$L__BB44_8;
	ld.shared.f32 	%f18, [__smem];
	cvta.to.global.u64 	%rd12, %rd3;
	mul.wide.u32 	%rd13, %r2, 4;
	add.s64 	%rd14, %rd12, %rd13;
	st.global.f32 	[%rd14], %f18;
$L__BB44_8:
	ret;

}
	// .globl	_Z14reduceProduct6IfLj4ELb0EEvPT_S1_S1_j
.visible .entry _Z14reduceProduct6IfLj4ELb0EEvPT_S1_S1_j(
	.param .u64 .ptr .align 1 _Z14reduceProduct6IfLj4ELb0EEvPT_S1_S1_j_param_0,
	.param .u64 .ptr .align 1 _Z14reduceProduct6IfLj4ELb0EEvPT_S1_S1_j_param_1,
	.param .u64 .ptr .align 1 _Z14reduceProduct6IfLj4ELb0EEvPT_S1_S1_j_param_2,
	.param .u32 _Z14reduceProduct6IfLj4ELb0EEvPT_S1_S1_j_param_3
)
{
	.reg .pred 	%p<6>;
	.reg .b32 	%r<15>;
	.reg .b32 	%f<20>;
	.reg .b64 	%rd<15>;

	ld.param.u64 	%rd4, [_Z14reduceProduct6IfLj4ELb0EEvPT_S1_S1_j_param_0];
	ld.param.u64 	%rd5, [_Z14reduceProduct6IfLj4ELb0EEvPT_S1_S1_j_param_1];
	ld.param.u64 	%rd3, [_Z14reduceProduct6IfLj4ELb0EEvPT_S1_S1_j_param_2];
	ld.param.u32 	%r9, [_Z14reduceProduct6IfLj4ELb0EEvPT_S1_S1_j_param_3];
	cvta.to.global.u64 	%rd1, %rd5;
	cvta.to.global.u64 	%rd2, %rd4;
	mov.u32 	%r1, %tid.x;
	mov.u32 	%r2, %ctaid.x;
	shl.b32 	%r10, %r2, 3;
	add.s32 	%r14, %r10, %r1;
	setp.ge.u32 	%p1, %r14, %r9;
	mov.f32 	%f17, 0f00000000;
	@%p1 bra 	$L__BB45_5;
	mov.u32 	%r11, %nctaid.x;
	shl.b32 	%r4, %r11, 3;
	mov.f32 	%f17, 0f00000000;
$L__BB45_2:
	mul.wide.u32 	%rd6, %r14, 4;
	add.s64 	%rd7, %rd2, %rd6;
	ld.global.f32 	%f8, [%rd7];
	add.s64 	%rd8, %rd1, %rd6;
	ld.global.f32 	%f9, [%rd8];
	fma.rn.f32 	%f17, %f8, %f9, %f17;
	add.s32 	%r6, %r14, 4;
	setp.ge.u32 	%p2, %r6, %r9;
	@%p2 bra 	$L__BB45_4;
	mul.wide.u32 	%rd9, %r6, 4;
	add.s64 	%rd10, %rd2, %rd9;
	ld.global.f32 	%f10, [%rd10];
	add.s64 	%rd11, %rd1, %rd9;
	ld.global.f32 	%f11, [%rd11];
	fma.rn.f32 	%f17, %f10, %f11, %f17;
$L__BB45_4:
	add.s32 	%r14, %r14, %r4;
	setp.lt.u32 	%p3, %r14, %r9;
	@%p3 bra 	$L__BB45_2;
$L__BB45_5:
	shl.b32 	%r12, %r1, 2;
	mov.u32 	%r13, __smem;
	add.s32 	%r8, %r13, %r12;
	st.shared.f32 	[%r8], %f17;
	bar.sync 	0;
	setp.gt.u32 	%p4, %r1, 31;
	@%p4 bra 	$L__BB45_8;
	ld.volatile.shared.f32 	%f12, [%r8+8];
	add.f32 	%f13, %f17, %f12;
	st.volatile.shared.f32 	[%r8], %f13;
	ld.volatile.shared.f32 	%f14, [%r8+4];
	add.f32 	%f15, %f13, %f14;
	st.volatile.shared.f32 	[%r8], %f15;
	setp.ne.s32 	%p5, %r1, 0;
	@%p5 bra 	$L__BB45_8;
	ld.shared.f32 	%f16, [__smem];
	cvta.to.global.u64 	%rd12, %rd3;
	mul.wide.u32 	%rd13, %r2, 4;
	add.s64 	%rd14, %rd12, %rd13;
	st.global.f32 	[%rd14], %f16;
$L__BB45_8:
	ret;

}
	// .globl	_Z14reduceProduct6IfLj2ELb0EEvPT_S1_S1_j
.visible .entry _Z14reduceProduct6IfLj2ELb0EEvPT_S1_S1_j(
	.param .u64 .ptr .align 1 _Z14reduceProduct6IfLj2ELb0EEvPT_S1_S1_j_param_0,
	.param .u64 .ptr .align 1 _Z14reduceProduct6IfLj2ELb0EEvPT_S1_S1_j_param_1,
	.param .u64 .ptr .align 1 _Z14reduceProduct6IfLj2ELb0EEvPT_S1_S1_j_param_2,
	.param .u32 _Z14reduceProduct6IfLj2ELb0EEvPT_S1_S1_j_param_3
)
{
	.reg .pred 	%p<6>;
	.reg .b32 	%r<15>;
	.reg .b32 	%f<18>;
	.reg .b64 	%rd<15>;

	ld.param.u64 	%rd4, [_Z14reduceProduct6IfLj2ELb0EEvPT_S1_S1_j_param_0];
	ld.param.u64 	%rd5, [_Z14reduceProduct6IfLj2ELb0EEvPT_S1_S1_j_param_1];
	ld.param.u64 	%rd3, [_Z14reduceProduct6IfLj2ELb0EEvPT_S1_S1_j_param_2];
	ld.param.u32 	%r9, [_Z14reduceProduct6IfLj2ELb0EEvPT_S1_S1_j_param_3];
	cvta.to.global.u64 	%rd1, %rd5;
	cvta.to.global.u64 	%rd2, %rd4;
	mov.u32 	%r1, %tid.x;
	mov.u32 	%r2, %ctaid.x;
	shl.b32 	%r10, %r2, 2;
	add.s32 	%r14, %r10, %r1;
	setp.ge.u32 	%p1, %r14, %r9;
	mov.f32 	%f15, 0f00000000;
	@%p1 bra 	$L__BB46_5;
	mov.u32 	%r11, %nctaid.x;
	shl.b32 	%r4, %r11, 2;
	mov.f32 	%f15, 0f00000000;
$L__BB46_2:
	mul.wide.u32 	%rd6, %r14, 4;
	add.s64 	%rd7, %rd2, %rd6;
	ld.global.f32 	%f8, [%rd7];
	add.s64 	%rd8, %rd1, %rd6;
	ld.global.f32 	%f9, [%rd8];
	fma.rn.f32 	%f15, %f8, %f9, %f15;
	add.s32 	%r6, %r14, 2;
	setp.ge.u32 	%p2, %r6, %r9;
	@%p2 bra 	$L__BB46_4;
	mul.wide.u32 	%rd9, %r6, 4;
	add.s64 	%rd10, %rd2, %rd9;
	ld.global.f32 	%f10, [%rd10];
	add.s64 	%rd11, %rd1, %rd9;
	ld.global.f32 	%f11, [%rd11];
	fma.rn.f32 	%f15, %f10, %f11, %f15;
$L__BB46_4:
	add.s32 	%r14, %r14, %r4;
	setp.lt.u32 	%p3, %r14, %r9;
	@%p3 bra 	$L__BB46_2;
$L__BB46_5:
	shl.b32 	%r12, %r1, 2;
	mov.u32 	%r13, __smem;
	add.s32 	%r8, %r13, %r12;
	st.shared.f32 	[%r8], %f15;
	bar.sync 	0;
	setp.gt.u32 	%p4, %r1, 31;
	@%p4 bra 	$L__BB46_8;
	ld.volatile.shared.f32 	%f12, [%r8+4];
	add.f32 	%f13, %f15, %f12;
	st.volatile.shared.f32 	[%r8], %f13;
	setp.ne.s32 	%p5, %r1, 0;
	@%p5 bra 	$L__BB46_8;
	ld.shared.f32 	%f14, [__smem];
	cvta.to.global.u64 	%rd12, %rd3;
	mul.wide.u32 	%rd13, %r2, 4;
	add.s64 	%rd14, %rd12, %rd13;
	st.global.f32 	[%rd14], %f14;
$L__BB46_8:
	ret;

}
	// .globl	_Z14reduceProduct6IfLj1ELb0EEvPT_S1_S1_j
.visible .entry _Z14reduceProduct6IfLj1ELb0EEvPT_S1_S1_j(
	.param .u64 .ptr .align 1 _Z14reduceProduct6IfLj1ELb0EEvPT_S1_S1_j_param_0,
	.param .u64 .ptr .align 1 _Z14reduceProduct6IfLj1ELb0EEvPT_S1_S1_j_param_1,
	.param .u64 .ptr .align 1 _Z14reduceProduct6IfLj1ELb0EEvPT_S1_S1_j_param_2,
	.param .u32 _Z14reduceProduct6IfLj1ELb0EEvPT_S1_S1_j_param_3
)
{
	.reg .pred 	%p<5>;
	.reg .b32 	%r<15>;
	.reg .b32 	%f<16>;
	.reg .b64 	%rd<12>;

	ld.param.u64 	%rd5, [_Z14reduceProduct6IfLj1ELb0EEvPT_S1_S1_j_param_0];
	ld.param.u64 	%rd6, [_Z14reduceProduct6IfLj1ELb0EEvPT_S1_S1_j_param_1];
	ld.param.u64 	%rd7, [_Z14reduceProduct6IfLj1ELb0EEvPT_S1_S1_j_param_2];
	ld.param.u32 	%r7, [_Z14reduceProduct6IfLj1ELb0EEvPT_S1_S1_j_param_3];
	mov.u32 	%r1, %tid.x;
	mov.u32 	%r2, %ctaid.x;
	shl.b32 	%r8, %r2, 1;
	add.s32 	%r14, %r8, %r1;
	setp.ge.u32 	%p1, %r14, %r7;
	mov.f32 	%f13, 0f00000000;
	@%p1 bra 	$L__BB47_5;
	mov.u32 	%r9, %nctaid.x;
	shl.b32 	%r4, %r9, 1;
	cvta.to.global.u64 	%rd1, %rd5;
	cvta.to.global.u64 	%rd2, %rd6;
	mov.f32 	%f13, 0f00000000;
$L__BB47_2:
	mul.wide.u32 	%rd8, %r14, 4;
	add.s64 	%rd3, %rd1, %rd8;
	ld.global.f32 	%f8, [%rd3];
	add.s64 	%rd4, %rd2, %rd8;
	ld.global.f32 	%f9, [%rd4];
	fma.rn.f32 	%f13, %f8, %f9, %f13;
	add.s32 	%r10, %r14, 1;
	setp.ge.u32 	%p2, %r10, %r7;
	@%p2 bra 	$L__BB47_4;
	ld.global.f32 	%f10, [%rd3+4];
	ld.global.f32 	%f11, [%rd4+4];
	fma.rn.f32 	%f13, %f10, %f11, %f13;
$L__BB47_4:
	add.s32 	%r14, %r14, %r4;
	setp.lt.u32 	%p3, %r14, %r7;
	@%p3 bra 	$L__BB47_2;
$L__BB47_5:
	shl.b32 	%r11, %r1, 2;
	mov.u32 	%r12, __smem;
	add.s32 	%r13, %r12, %r11;
	st.shared.f32 	[%r13], %f13;
	bar.sync 	0;
	setp.ne.s32 	%p4, %r1, 0;
	@%p4 bra 	$L__BB47_7;
	ld.shared.f32 	%f12, [__smem];
	cvta.to.global.u64 	%rd9, %rd7;
	mul.wide.u32 	%rd10, %r2, 4;
	add.s64 	%rd11, %rd9, %rd10;
	st.global.f32 	[%rd11], %f12;
$L__BB47_7:
	ret;

}


// ===== COMPILED SASS (sm_100) =====

	.target	sm_100

	.elftype	@"ET_EXEC"


//--------------------- .note.nv.tkinfo           --------------------------
	.section	.note.nv.tkinfo,"",@"SHT_NOTE"
	.sectionflags	@"SHF_NOTE_NV_TKINFO"
	.tkinfo
        /*0018*/ 	.word	0x00000002
        /*0030*/ 	.string	""
        /*0030*/ 	.string	"ptxas"
        /*0030*/ 	.string	"Cuda compilation tools, release 13.0, V13.0.88"
        /*0030*/ 	.string	"Build cuda_13.0.r13.0/compiler.36424714_0"
        /*0030*/ 	.string	"-arch sm_100 -m 64 "



//--------------------- .note.nv.cuinfo           --------------------------
	.section	.note.nv.cuinfo,"",@"SHT_NOTE"
	.sectionflags	@"SHF_NOTE_NV_CUINFO"
        /*0018*/ 	.short	0x0002
        /*001a*/ 	.short	0x0064
        /*001c*/ 	.short	0x0082
	.zero		2


//--------------------- .nv.info                  --------------------------
	.section	.nv.info,"",@"SHT_CUDA_INFO"
	.align	4


	//----- nvinfo : EIATTR_REGCOUNT
	.align		4
        /*0000*/ 	.byte	0x04, 0x2f
        /*0002*/ 	.short	(.L_1 - .L_0)
	.align		4
.L_0:
        /*0004*/ 	.word	index@(_Z14reduceProduct0IfEvPT_S1_S1_j)
        /*0008*/ 	.word	0x0000000c


	//----- nvinfo : EIATTR_FRAME_SIZE
	.align		4
.L_1:
        /*000c*/ 	.byte	0x04, 0x11
        /*000e*/ 	.short	(.L_3 - .L_2)
	.align		4
.L_2:
        /*0010*/ 	.word	index@(_Z14reduceProduct0IfEvPT_S1_S1_j)
        /*0014*/ 	.word	0x00000000


	//----- nvinfo : EIATTR_REGCOUNT
	.align		4
.L_3:
        /*0018*/ 	.byte	0x04, 0x2f
        /*001a*/ 	.short	(.L_5 - .L_4)
	.align		4
.L_4:
        /*001c*/ 	.word	index@(_Z14reduceProduct1IfEvPT_S1_S1_j)
        /*0020*/ 	.word	0x0000000c


	//----- nvinfo : EIATTR_FRAME_SIZE
	.align		4
.L_5:
        /*0024*/ 	.byte	0x04, 0x11
        /*0026*/ 	.short	(.L_7 - .L_6)
	.align		4
.L_6:
        /*0028*/ 	.word	index@(_Z14reduceProduct1IfEvPT_S1_S1_j)
        /*002c*/ 	.word	0x00000000


	//----- nvinfo : EIATTR_REGCOUNT
	.align		4
.L_7:
        /*0030*/ 	.byte	0x04, 0x2f
        /*0032*/ 	.short	(.L_9 - .L_8)
	.align		4
.L_8:
        /*0034*/ 	.word	index@(_Z14reduceProduct2IfEvPT_S1_S1_j)
        /*0038*/ 	.word	0x0000000c


	//----- nvinfo : EIATTR_FRAME_SIZE
	.align		4
.L_9:
        /*003c*/ 	.byte	0x04, 0x11
        /*003e*/ 	.short	(.L_11 - .L_10)
	.align		4
.L_10:
        /*0040*/ 	.word	index@(_Z14reduceProduct2IfEvPT_S1_S1_j)
        /*0044*/ 	.word	0x00000000


	//----- nvinfo : EIATTR_REGCOUNT
	.align		4
.L_11:
        /*0048*/ 	.byte	0x04, 0x2f
        /*004a*/ 	.short	(.L_13 - .L_12)
	.align		4
.L_12:
        /*004c*/ 	.word	index@(_Z14reduceProduct3IfEvPT_S1_S1_j)
        /*0050*/ 	.word	0x00000012


	//----- nvinfo : EIATTR_FRAME_SIZE
	.align		4
.L_13:
        /*0054*/ 	.byte	0x04, 0x11
        /*0056*/ 	.short	(.L_15 - .L_14)
	.align		4
.L_14:
        /*0058*/ 	.word	index@(_Z14reduceProduct3IfEvPT_S1_S1_j)
        /*005c*/ 	.word	0x00000000


	//----- nvinfo : EIATTR_REGCOUNT
	.align		4
.L_15:
        /*0060*/ 	.byte	0x04, 0x2f
        /*0062*/ 	.short	(.L_17 - .L_16)
	.align		4
.L_16:
        /*0064*/ 	.word	index@(_Z14reduceProduct4IfLj1024EEvPT_S1_S1_j)
        /*0068*/ 	.word	0x00000010


	//----- nvinfo : EIATTR_FRAME_SIZE
	.align		4
.L_17:
        /*006c*/ 	.byte	0x04, 0x11
        /*006e*/ 	.short	(.L_19 - .L_18)
	.align		4
.L_18:
        /*0070*/ 	.word	index@(_Z14reduceProduct4IfLj1024EEvPT_S1_S1_j)
        /*0074*/ 	.word	0x00000000


	//----- nvinfo : EIATTR_REGCOUNT
	.align		4
.L_19:
        /*0078*/ 	.byte	0x04, 0x2f
        /*007a*/ 	.short	(.L_21 - .L_20)
	.align		4
.L_20:
        /*007c*/ 	.word	index@(_Z14reduceProduct4IfLj512EEvPT_S1_S1_j)
        /*0080*/ 	.word	0x00000010


	//----- nvinfo : EIATTR_FRAME_SIZE
	.align		4
.L_21:
        /*0084*/ 	.byte	0x04, 0x11
        /*0086*/ 	.short	(.L_23 - .L_22)
	.align		4
.L_22:
        /*0088*/ 	.word	index@(_Z14reduceProduct4IfLj512EEvPT_S1_S1_j)
        /*008c*/ 	.word	0x00000000


	//----- nvinfo : EIATTR_REGCOUNT
	.align		4
.L_23:
        /*0090*/ 	.byte	0x04, 0x2f
        /*0092*/ 	.short	(.L_25 - .L_24)
	.align		4
.L_24:
        /*0094*/ 	.word	index@(_Z14reduceProduct4IfLj256EEvPT_S1_S1_j)
        /*0098*/ 	.word	0x00000010


	//----- nvinfo : EIATTR_FRAME_SIZE
	.align		4
.L_25:
        /*009c*/ 	.byte	0x04, 0x11
        /*009e*/ 	.short	(.L_27 - .L_26)
	.align		4
.L_26:
        /*00a0*/ 	.word	index@(_Z14reduceProduct4IfLj256EEvPT_S1_S1_j)
        /*00a4*/ 	.word	0x00000000


	//----- nvinfo : EIATTR_REGCOUNT
	.align		4
.L_27:
        /*00a8*/ 	.byte	0x04, 0x2f
        /*00aa*/ 	.short	(.L_29 - .L_28)
	.align		4
.L_28:
        /*00ac*/ 	.word	index@(_Z14reduceProduct4IfLj128EEvPT_S1_S1_j)
        /*00b0*/ 	.word	0x00000010


	//----- nvinfo : EIATTR_FRAME_SIZE
	.align		4
.L_29:
        /*00b4*/ 	.byte	0x04, 0x11
        /*00b6*/ 	.short	(.L_31 - .L_30)
	.align		4
.L_30:
        /*00b8*/ 	.word	index@(_Z14reduceProduct4IfLj128EEvPT_S1_S1_j)
        /*00bc*/ 	.word	0x00000000


	//----- nvinfo : EIATTR_REGCOUNT
	.align		4
.L_31:
        /*00c0*/ 	.byte	0x04, 0x2f
        /*00c2*/ 	.short	(.L_33 - .L_32)
	.align		4
.L_32:
        /*00c4*/ 	.word	index@(_Z14reduceProduct4IfLj64EEvPT_S1_S1_j)
        /*00c8*/ 	.word	0x00000010


	//----- nvinfo : EIATTR_FRAME_SIZE
	.align		4
.L_33:
        /*00cc*/ 	.byte	0x04, 0x11
        /*00ce*/ 	.short	(.L_35 - .L_34)
	.align		4
.L_34:
        /*00d0*/ 	.word	index@(_Z14reduceProduct4IfLj64EEvPT_S1_S1_j)
        /*00d4*/ 	.word	0x00000000


	//----- nvinfo : EIATTR_REGCOUNT
	.align		4
.L_35:
        /*00d8*/ 	.byte	0x04, 0x2f
        /*00da*/ 	.short	(.L_37 - .L_36)
	.align		4
.L_36:
        /*00dc*/ 	.word	index@(_Z14reduceProduct4IfLj32EEvPT_S1_S1_j)
        /*00e0*/ 	.word	0x00000010


	//----- nvinfo : EIATTR_FRAME_SIZE
	.align		4
.L_37:
        /*00e4*/ 	.byte	0x04, 0x11
        /*00e6*/ 	.short	(.L_39 - .L_38)
	.align		4
.L_38:
        /*00e8*/ 	.word	index@(_Z14reduceProduct4IfLj32EEvPT_S1_S1_j)
        /*00ec*/ 	.word	0x00000000


	//----- nvinfo : EIATTR_REGCOUNT
	.align		4
.L_39:
        /*00f0*/ 	.byte	0x04, 0x2f
        /*00f2*/ 	.short	(.L_41 - .L_40)
	.align		4
.L_40:
        /*00f4*/ 	.word	index@(_Z14reduceProduct4IfLj16EEvPT_S1_S1_j)
        /*00f8*/ 	.word	0x00000010


	//----- nvinfo : EIATTR_FRAME_SIZE
	.align		4
.L_41:
        /*00fc*/ 	.byte	0x04, 0x11
        /*00fe*/ 	.short	(.L_43 - .L_42)
	.align		4
.L_42:
        /*0100*/ 	.word	index@(_Z14reduceProduct4IfLj16EEvPT_S1_S1_j)
        /*0104*/ 	.word	0x00000000


	//----- nvinfo : EIATTR_REGCOUNT
	.align		4
.L_43:
        /*0108*/ 	.byte	0x04, 0x2f
        /*010a*/ 	.short	(.L_45 - .L_44)
	.align		4
.L_44:
        /*010c*/ 	.word	index@(_Z14reduceProduct4IfLj8EEvPT_S1_S1_j)
        /*0110*/ 	.word	0x00000010


	//----- nvinfo : EIATTR_FRAME_SIZE
	.align		4
.L_45:
        /*0114*/ 	.byte	0x04, 0x11
        /*0116*/ 	.short	(.L_47 - .L_46)
	.align		4
.L_46:
        /*0118*/ 	.word	index@(_Z14reduceProduct4IfLj8EEvPT_S1_S1_j)
        /*011c*/ 	.word	0x00000000


	//----- nvinfo : EIATTR_REGCOUNT
	.align		4
.L_47:
        /*0120*/ 	.byte	0x04, 0x2f
        /*0122*/ 	.short	(.L_49 - .L_48)
	.align		4
.L_48:
        /*0124*/ 	.word	index@(_Z14reduceProduct4IfLj4EEvPT_S1_S1_j)
        /*0128*/ 	.word	0x00000010


	//----- nvinfo : EIATTR_FRAME_SIZE
	.align		4
.L_49:
        /*012c*/ 	.byte	0x04, 0x11
        /*012e*/ 	.short	(.L_51 - .L_50)
	.align		4
.L_50:
        /*0130*/ 	.word	index@(_Z14reduceProduct4IfLj4EEvPT_S1_S1_j)
        /*0134*/ 	.word	0x00000000


	//----- nvinfo : EIATTR_REGCOUNT
	.align		4
.L_51:
        /*0138*/ 	.byte	0x04, 0x2f
        /*013a*/ 	.short	(.L_53 - .L_52)
	.align		4
.L_52:
        /*013c*/ 	.word	index@(_Z14reduceProduct4IfLj2EEvPT_S1_S1_j)
        /*0140*/ 	.word	0x00000010


	//----- nvinfo : EIATTR_FRAME_SIZE
	.align		4
.L_53:
        /*0144*/ 	.byte	0x04, 0x11
        /*0146*/ 	.short	(.L_55 - .L_54)
	.align		4
.L_54:
        /*0148*/ 	.word	index@(_Z14reduceProduct4IfLj2EEvPT_S1_S1_j)
        /*014c*/ 	.word	0x00000000


	//----- nvinfo : EIATTR_REGCOUNT
	.align		4
.L_55:
        /*0150*/ 	.byte	0x04, 0x2f
        /*0152*/ 	.short	(.L_57 - .L_56)
	.align		4
.L_56:
        /*0154*/ 	.word	index@(_Z14reduceProduct4IfLj1EEvPT_S1_S1_j)
        /*0158*/ 	.word	0x00000010


	//----- nvinfo : EIATTR_FRAME_SIZE
	.align		4
.L_57:
        /*015c*/ 	.byte	0x04, 0x11
        /*015e*/ 	.short	(.L_59 - .L_58)
	.align		4
.L_58:
        /*0160*/ 	.word	index@(_Z14reduceProduct4IfLj1EEvPT_S1_S1_j)
        /*0164*/ 	.word	0x00000000


	//----- nvinfo : EIATTR_REGCOUNT
	.align		4
.L_59:
        /*0168*/ 	.byte	0x04, 0x2f
        /*016a*/ 	.short	(.L_61 - .L_60)
	.align		4
.L_60:
        /*016c*/ 	.word	index@(_Z14reduceProduct5IfLj1024EEvPT_S1_S1_j)
        /*0170*/ 	.word	0x0000000f


	//----- nvinfo : EIATTR_FRAME_SIZE
	.align		4
.L_61:
        /*0174*/ 	.byte	0x04, 0x11
        /*0176*/ 	.short	(.L_63 - .L_62)
	.align		4
.L_62:
        /*0178*/ 	.word	index@(_Z14reduceProduct5IfLj1024EEvPT_S1_S1_j)
        /*017c*/ 	.word	0x00000000


	//----- nvinfo : EIATTR_REGCOUNT
	.align		4
.L_63:
        /*0180*/ 	.byte	0x04, 0x2f
        /*0182*/ 	.short	(.L_65 - .L_64)
	.align		4
.L_64:
        /*0184*/ 	.word	index@(_Z14reduceProduct5IfLj512EEvPT_S1_S1_j)
        /*0188*/ 	.word	0x00000010


	//----- nvinfo : EIATTR_FRAME_SIZE
	.align		4
.L_65:
        /*018c*/ 	.byte	0x04, 0x11
        /*018e*/ 	.short	(.L_67 - .L_66)
	.align		4
.L_66:
        /*0190*/ 	.word	index@(_Z14reduceProduct5IfLj512EEvPT_S1_S1_j)
        /*0194*/ 	.word	0x00000000


	//----- nvinfo : EIATTR_REGCOUNT
	.align		4
.L_67:
        /*0198*/ 	.byte	0x04, 0x2f
        /*019a*/ 	.short	(.L_69 - .L_68)
	.align		4
.L_68:
        /*019c*/ 	.word	index@(_Z14reduceProduct5IfLj256EEvPT_S1_S1_j)
        /*01a0*/ 	.word	0x00000012


	//----- nvinfo : EIATTR_FRAME_SIZE
	.align		4
.L_69:
        /*01a4*/ 	.byte	0x04, 0x11
        /*01a6*/ 	.short	(.L_71 - .L_70)
	.align		4
.L_70:
        /*01a8*/ 	.word	index@(_Z14reduceProduct5IfLj256EEvPT_S1_S1_j)
        /*01ac*/ 	.word	0x00000000


	//----- nvinfo : EIATTR_REGCOUNT
	.align		4
.L_71:
        /*01b0*/ 	.byte	0x04, 0x2f
        /*01b2*/ 	.short	(.L_73 - .L_72)
	.align		4
.L_72:
        /*01b4*/ 	.word	index@(_Z14reduceProduct5IfLj128EEvPT_S1_S1_j)
        /*01b8*/ 	.word	0x00000012


	//----- nvinfo : EIATTR_FRAME_SIZE
	.align		4
.L_73:
        /*01bc*/ 	.byte	0x04, 0x11
        /*01be*/ 	.short	(.L_75 - .L_74)
	.align		4
.L_74:
        /*01c0*/ 	.word	index@(_Z14reduceProduct5IfLj128EEvPT_S1_S1_j)
        /*01c4*/ 	.word	0x00000000


	//----- nvinfo : EIATTR_REGCOUNT
	.align		4
.L_75:
        /*01c8*/ 	.byte	0x04, 0x2f
        /*01ca*/ 	.short	(.L_77 - .L_76)
	.align		4
.L_76:
        /*01cc*/ 	.word	index@(_Z14reduceProduct5IfLj64EEvPT_S1_S1_j)
        /*01d0*/ 	.word	0x00000012


	//----- nvinfo : EIATTR_FRAME_SIZE
	.align		4
.L_77:
        /*01d4*/ 	.byte	0x04, 0x11
        /*01d6*/ 	.short	(.L_79 - .L_78)
	.align		4
.L_78:
        /*01d8*/ 	.word	index@(_Z14reduceProduct5IfLj64EEvPT_S1_S1_j)
        /*01dc*/ 	.word	0x00000000


	//----- nvinfo : EIATTR_REGCOUNT
	.align		4
.L_79:
        /*01e0*/ 	.byte	0x04, 0x2f
        /*01e2*/ 	.short	(.L_81 - .L_80)
	.align		4
.L_80:
        /*01e4*/ 	.word	index@(_Z14reduceProduct5IfLj32EEvPT_S1_S1_j)
        /*01e8*/ 	.word	0x00000012


	//----- nvinfo : EIATTR_FRAME_SIZE
	.align		4
.L_81:
        /*01ec*/ 	.byte	0x04, 0x11
        /*01ee*/ 	.short	(.L_83 - .L_82)
	.align		4
.L_82:
        /*01f0*/ 	.word	index@(_Z14reduceProduct5IfLj32EEvPT_S1_S1_j)
        /*01f4*/ 	.word	0x00000000


	//----- nvinfo : EIATTR_REGCOUNT
	.align		4
.L_83:
        /*01f8*/ 	.byte	0x04, 0x2f
        /*01fa*/ 	.short	(.L_85 - .L_84)
	.align		4
.L_84:
        /*01fc*/ 	.word	index@(_Z14reduceProduct5IfLj16EEvPT_S1_S1_j)
        /*0200*/ 	.word	0x00000012


	//----- nvinfo : EIATTR_FRAME_SIZE
	.align		4
.L_85:
        /*0204*/ 	.byte	0x04, 0x11
        /*0206*/ 	.short	(.L_87 - .L_86)
	.align		4
.L_86:
        /*0208*/ 	.word	index@(_Z14reduceProduct5IfLj16EEvPT_S1_S1_j)
        /*020c*/ 	.word	0x00000000


	//----- nvinfo : EIATTR_REGCOUNT
	.align		4
.L_87:
        /*0210*/ 	.byte	0x04, 0x2f
        /*0212*/ 	.short	(.L_89 - .L_88)
	.align		4
.L_88:
        /*0214*/ 	.word	index@(_Z14reduceProduct5IfLj8EEvPT_S1_S1_j)
        /*0218*/ 	.word	0x00000012


	//----- nvinfo : EIATTR_FRAME_SIZE
	.align		4
.L_89:
        /*021c*/ 	.byte	0x04, 0x11
        /*021e*/ 	.short	(.L_91 - .L_90)
	.align		4
.L_90:
        /*0220*/ 	.word	index@(_Z14reduceProduct5IfLj8EEvPT_S1_S1_j)
        /*0224*/ 	.word	0x00000000


	//----- nvinfo : EIATTR_REGCOUNT
	.align		4
.L_91:
        /*0228*/ 	.byte	0x04, 0x2f
        /*022a*/ 	.short	(.L_93 - .L_92)
	.align		4
.L_92:
        /*022c*/ 	.word	index@(_Z14reduceProduct5IfLj4EEvPT_S1_S1_j)
        /*0230*/ 	.word	0x00000012


	//----- nvinfo : EIATTR_FRAME_SIZE
	.align		4
.L_93:
        /*0234*/ 	.byte	0x04, 0x11
        /*0236*/ 	.short	(.L_95 - .L_94)
	.align		4
.L_94:
        /*0238*/ 	.word	index@(_Z14reduceProduct5IfLj4EEvPT_S1_S1_j)
        /*023c*/ 	.word	0x00000000


	//----- nvinfo : EIATTR_REGCOUNT
	.align		4
.L_95:
        /*0240*/ 	.byte	0x04, 0x2f
        /*0242*/ 	.short	(.L_97 - .L_96)
	.align		4
.L_96:
        /*0244*/ 	.word	index@(_Z14reduceProduct5IfLj2EEvPT_S1_S1_j)
        /*0248*/ 	.word	0x00000012


	//----- nvinfo : EIATTR_FRAME_SIZE
	.align		4
.L_97:
        /*024c*/ 	.byte	0x04, 0x11
        /*024e*/ 	.short	(.L_99 - .L_98)
	.align		4
.L_98:
        /*0250*/ 	.word	index@(_Z14reduceProduct5IfLj2EEvPT_S1_S1_j)
        /*0254*/ 	.word	0x00000000


	//----- nvinfo : EIATTR_REGCOUNT
	.align		4
.L_99:
        /*0258*/ 	.byte	0x04, 0x2f
        /*025a*/ 	.short	(.L_101 - .L_100)
	.align		4
.L_100:
        /*025c*/ 	.word	index@(_Z14reduceProduct5IfLj1EEvPT_S1_S1_j)
        /*0260*/ 	.word	0x00000012


	//----- nvinfo : EIATTR_FRAME_SIZE
	.align		4
.L_101:
        /*0264*/ 	.byte	0x04, 0x11
        /*0266*/ 	.short	(.L_103 - .L_102)
	.align		4
.L_102:
        /*0268*/ 	.word	index@(_Z14reduceProduct5IfLj1EEvPT_S1_S1_j)
        /*026c*/ 	.word	0x00000000


	//----- nvinfo : EIATTR_REGCOUNT
	.align		4
.L_103:
        /*0270*/ 	.byte	0x04, 0x2f
        /*0272*/ 	.short	(.L_105 - .L_104)
	.align		4
.L_104:
        /*0274*/ 	.word	index@(_Z14reduceProduct6IfLj1024ELb1EEvPT_S1_S1_j)
        /*0278*/ 	.word	0x00000011


	//----- nvinfo : EIATTR_FRAME_SIZE
	.align		4
.L_105:
        /*027c*/ 	.byte	0x04, 0x11
        /*027e*/ 	.short	(.L_107 - .L_106)
	.align		4
.L_106:
        /*0280*/ 	.word	index@(_Z14reduceProduct6IfLj1024ELb1EEvPT_S1_S1_j)
        /*0284*/ 	.word	0x00000000


	//----- nvinfo : EIATTR_REGCOUNT
	.align		4
.L_107:
        /*0288*/ 	.byte	0x04, 0x2f
        /*028a*/ 	.short	(.L_109 - .L_108)
	.align		4
.L_108:
        /*028c*/ 	.word	index@(_Z14reduceProduct6IfLj512ELb1EEvPT_S1_S1_j)
        /*0290*/ 	.word	0x00000011


	//----- nvinfo : EIATTR_FRAME_SIZE
	.align		4
.L_109:
        /*0294*/ 	.byte	0x04, 0x11
        /*0296*/ 	.short	(.L_111 - .L_110)
	.align		4
.L_110:
        /*0298*/ 	.word	index@(_Z14reduceProduct6IfLj512ELb1EEvPT_S1_S1_j)
        /*029c*/ 	.word	0x00000000


	//----- nvinfo : EIATTR_REGCOUNT
	.align		4
.L_111:
        /*02a0*/ 	.byte	0x04, 0x2f
        /*02a2*/ 	.short	(.L_113 - .L_112)
	.align		4
.L_112:
        /*02a4*/ 	.word	index@(_Z14reduceProduct6IfLj256ELb1EEvPT_S1_S1_j)
        /*02a8*/ 	.word	0x00000012


	//----- nvinfo : EIATTR_FRAME_SIZE
	.align		4
.L_113:
        /*02ac*/ 	.byte	0x04, 0x11
        /*02ae*/ 	.short	(.L_115 - .L_114)
	.align		4
.L_114:
        /*02b0*/ 	.word	index@(_Z14reduceProduct6IfLj256ELb1EEvPT_S1_S1_j)
        /*02b4*/ 	.word	0x00000000


	//----- nvinfo : EIATTR_REGCOUNT
	.align		4
.L_115:
        /*02b8*/ 	.byte	0x04, 0x2f
        /*02ba*/ 	.short	(.L_117 - .L_116)
	.align		4
.L_116:
        /*02bc*/ 	.word	index@(_Z14reduceProduct6IfLj128ELb1EEvPT_S1_S1_j)
        /*02c0*/ 	.word	0x00000012


	//----- nvinfo : EIATTR_FRAME_SIZE
	.align		4
.L_117:
        /*02c4*/ 	.byte	0x04, 0x11
        /*02c6*/ 	.short	(.L_119 - .L_118)
	.align		4
.L_118:
        /*02c8*/ 	.word	index@(_Z14reduceProduct6IfLj128ELb1EEvPT_S1_S1_j)
        /*02cc*/ 	.word	0x00000000


	//----- nvinfo : EIATTR_REGCOUNT
	.align		4
.L_119:
        /*02d0*/ 	.byte	0x04, 0x2f
        /*02d2*/ 	.short	(.L_121 - .L_120)
	.align		4
.L_120:
        /*02d4*/ 	.word	index@(_Z14reduceProduct6IfLj64ELb1EEvPT_S1_S1_j)
        /*02d8*/ 	.word	0x00000012


	//----- nvinfo : EIATTR_FRAME_SIZE
	.align		4
.L_121:
        /*02dc*/ 	.byte	0x04, 0x11
        /*02de*/ 	.short	(.L_123 - .L_122)
	.align		4
.L_122:
        /*02e0*/ 	.word	index@(_Z14reduceProduct6IfLj64ELb1EEvPT_S1_S1_j)
        /*02e4*/ 	.word	0x00000000


	//----- nvinfo : EIATTR_REGCOUNT
	.align		4
.L_123:
        /*02e8*/ 	.byte	0x04, 0x2f
        /*02ea*/ 	.short	(.L_125 - .L_124)
	.align		4
.L_124:
        /*02ec*/ 	.word	index@(_Z14reduceProduct6IfLj32ELb1EEvPT_S1_S1_j)
        /*02f0*/ 	.word	0x00000012


	//----- nvinfo : EIATTR_FRAME_SIZE
	.align		4
.L_125:
        /*02f4*/ 	.byte	0x04, 0x11
        /*02f6*/ 	.short	(.L_127 - .L_126)
	.align		4
.L_126:
        /*02f8*/ 	.word	index@(_Z14reduceProduct6IfLj32ELb1EEvPT_S1_S1_j)
        /*02fc*/ 	.word	0x00000000


	//----- nvinfo : EIATTR_REGCOUNT
	.align		4
.L_127:
        /*0300*/ 	.byte	0x04, 0x2f
        /*0302*/ 	.short	(.L_129 - .L_128)
	.align		4
.L_128:
        /*0304*/ 	.word	index@(_Z14reduceProduct6IfLj16ELb1EEvPT_S1_S1_j)
        /*0308*/ 	.word	0x00000012


	//----- nvinfo : EIATTR_FRAME_SIZE
	.align		4
.L_129:
        /*030c*/ 	.byte	0x04, 0x11
        /*030e*/ 	.short	(.L_131 - .L_130)
	.align		4
.L_130:
        /*0310*/ 	.word	index@(_Z14reduceProduct6IfLj16ELb1EEvPT_S1_S1_j)
        /*0314*/ 	.word	0x00000000


	//----- nvinfo : EIATTR_REGCOUNT
	.align		4
.L_131:
        /*0318*/ 	.byte	0x04, 0x2f
        /*031a*/ 	.short	(.L_133 - .L_132)
	.align		4
.L_132:
        /*031c*/ 	.word	index@(_Z14reduceProduct6IfLj8ELb1EEvPT_S1_S1_j)
        /*0320*/ 	.word	0x00000012


	//----- nvinfo : EIATTR_FRAME_SIZE
	.align		4
.L_133:
        /*0324*/ 	.byte	0x04, 0x11
        /*0326*/ 	.short	(.L_135 - .L_134)
	.align		4
.L_134:
        /*0328*/ 	.word	index@(_Z14reduceProduct6IfLj8ELb1EEvPT_S1_S1_j)
        /*032c*/ 	.word	0x00000000


	//----- nvinfo : EIATTR_REGCOUNT
	.align		4
.L_135:
        /*0330*/ 	.byte	0x04, 0x2f
        /*0332*/ 	.short	(.L_137 - .L_136)
	.align		4
.L_136:
        /*0334*/ 	.word	index@(_Z14reduceProduct6IfLj4ELb1EEvPT_S1_S1_j)
        /*0338*/ 	.word	0x00000012


	//----- nvinfo : EIATTR_FRAME_SIZE
	.align		4
.L_137:
        /*033c*/ 	.byte	0x04, 0x11
        /*033e*/ 	.short	(.L_139 - .L_138)
	.align		4
.L_138:
        /*0340*/ 	.word	index@(_Z14reduceProduct6IfLj4ELb1EEvPT_S1_S1_j)
        /*0344*/ 	.word	0x00000000


	//----- nvinfo : EIATTR_REGCOUNT
	.align		4
.L_139:
        /*0348*/ 	.byte	0x04, 0x2f
        /*034a*/ 	.short	(.L_141 - .L_140)
	.align		4
.L_140:
        /*034c*/ 	.word	index@(_Z14reduceProduct6IfLj2ELb1EEvPT_S1_S1_j)
        /*0350*/ 	.word	0x00000012


	//----- nvinfo : EIATTR_FRAME_SIZE
	.align		4
.L_141:
        /*0354*/ 	.byte	0x04, 0x11
        /*0356*/ 	.short	(.L_143 - .L_142)
	.align		4
.L_142:
        /*0358*/ 	.word	index@(_Z14reduceProduct6IfLj2ELb1EEvPT_S1_S1_j)
        /*035c*/ 	.word	0x00000000


	//----- nvinfo : EIATTR_REGCOUNT
	.align		4
.L_143:
        /*0360*/ 	.byte	0x04, 0x2f
        /*0362*/ 	.short	(.L_145 - .L_144)
	.align		4
.L_144:
        /*0364*/ 	.word	index@(_Z14reduceProduct6IfLj1ELb1EEvPT_S1_S1_j)
        /*0368*/ 	.word	0x00000010


	//----- nvinfo : EIATTR_FRAME_SIZE
	.align		4
.L_145:
        /*036c*/ 	.byte	0x04, 0x11
        /*036e*/ 	.short	(.L_147 - .L_146)
	.align		4
.L_146:
        /*0370*/ 	.word	index@(_Z14reduceProduct6IfLj1ELb1EEvPT_S1_S1_j)
        /*0374*/ 	.word	0x00000000


	//----- nvinfo : EIATTR_REGCOUNT
	.align		4
.L_147:
        /*0378*/ 	.byte	0x04, 0x2f
        /*037a*/ 	.short	(.L_149 - .L_148)
	.align		4
.L_148:
        /*037c*/ 	.word	index@(_Z14reduceProduct6IfLj1024ELb0EEvPT_S1_S1_j)
        /*0380*/ 	.word	0x00000015


	//----- nvinfo : EIATTR_FRAME_SIZE
	.align		4
.L_149:
        /*0384*/ 	.byte	0x04, 0x11
        /*0386*/ 	.short	(.L_151 - .L_150)
	.align		4
.L_150:
        /*0388*/ 	.word	index@(_Z14reduceProduct6IfLj1024ELb0EEvPT_S1_S1_j)
        /*038c*/ 	.word	0x00000000


	//----- nvinfo : EIATTR_REGCOUNT
	.align		4
.L_151:
        /*0390*/ 	.byte	0x04, 0x2f
        /*0392*/ 	.short	(.L_153 - .L_152)
	.align		4
.L_152:
        /*0394*/ 	.word	index@(_Z14reduceProduct6IfLj512ELb0EEvPT_S1_S1_j)
        /*0398*/ 	.word	0x00000015


	//----- nvinfo : EIATTR_FRAME_SIZE
	.align		4
.L_153:
        /*039c*/ 	.byte	0x04, 0x11
        /*039e*/ 	.short	(.L_155 - .L_154)
	.align		4
.L_154:
        /*03a0*/ 	.word	index@(_Z14reduceProduct6IfLj512ELb0EEvPT_S1_S1_j)
        /*03a4*/ 	.word	0x00000000


	//----- nvinfo : EIATTR_REGCOUNT
	.align		4
.L_155:
        /*03a8*/ 	.byte	0x04, 0x2f
        /*03aa*/ 	.short	(.L_157 - .L_156)
	.align		4
.L_156:
        /*03ac*/ 	.word	index@(_Z14reduceProduct6IfLj256ELb0EEvPT_S1_S1_j)
        /*03b0*/ 	.word	0x00000014


	//----- nvinfo : EIATTR_FRAME_SIZE
	.align		4
.L_157:
        /*03b4*/ 	.byte	0x04, 0x11
        /*03b6*/ 	.short	(.L_159 - .L_158)
	.align		4
.L_158:
        /*03b8*/ 	.word	index@(_Z14reduceProduct6IfLj256ELb0EEvPT_S1_S1_j)
        /*03bc*/ 	.word	0x00000000


	//----- nvinfo : EIATTR_REGCOUNT
	.align		4
.L_159:
        /*03c0*/ 	.byte	0x04, 0x2f
        /*03c2*/ 	.short	(.L_161 - .L_160)
	.align		4
.L_160:
        /*03c4*/ 	.word	index@(_Z14reduceProduct6IfLj128ELb0EEvPT_S1_S1_j)
        /*03c8*/ 	.word	0x00000014


	//----- nvinfo : EIATTR_FRAME_SIZE
	.align		4
.L_161:
        /*03cc*/ 	.byte	0x04, 0x11
        /*03ce*/ 	.short	(.L_163 - .L_162)
	.align		4
.L_162:
        /*03d0*/ 	.word	index@(_Z14reduceProduct6IfLj128ELb0EEvPT_S1_S1_j)
        /*03d4*/ 	.word	0x00000000


	//----- nvinfo : EIATTR_REGCOUNT
	.align		4
.L_163:
        /*03d8*/ 	.byte	0x04, 0x2f
        /*03da*/ 	.short	(.L_165 - .L_164)
	.align		4
.L_164:
        /*03dc*/ 	.word	index@(_Z14reduceProduct6IfLj64ELb0EEvPT_S1_S1_j)
        /*03e0*/ 	.word	0x00000014


	//----- nvinfo : EIATTR_FRAME_SIZE
	.align		4
.L_165:
        /*03e4*/ 	.byte	0x04, 0x11
        /*03e6*/ 	.short	(.L_167 - .L_166)
	.align		4
.L_166:
        /*03e8*/ 	.word	index@(_Z14reduceProduct6IfLj64ELb0EEvPT_S1_S1_j)
        /*03ec*/ 	.word	0x00000000


	//----- nvinfo : EIATTR_REGCOUNT
	.align		4
.L_167:
        /*03f0*/ 	.byte	0x04, 0x2f
        /*03f2*/ 	.short	(.L_169 - .L_168)
	.align		4
.L_168:
        /*03f4*/ 	.word	index@(_Z14reduceProduct6IfLj32ELb0EEvPT_S1_S1_j)
        /*03f8*/ 	.word	0x00000014


	//----- nvinfo : EIATTR_FRAME_SIZE
	.align		4
.L_169:
        /*03fc*/ 	.byte	0x04, 0x11
        /*03fe*/ 	.short	(.L_171 - .L_170)
	.align		4
.L_170:
        /*0400*/ 	.word	index@(_Z14reduceProduct6IfLj32ELb0EEvPT_S1_S1_j)
        /*0404*/ 	.word	0x00000000


	//----- nvinfo : EIATTR_REGCOUNT
	.align		4
.L_171:
        /*0408*/ 	.byte	0x04, 0x2f
        /*040a*/ 	.short	(.L_173 - .L_172)
	.align		4
.L_172:
        /*040c*/ 	.word	index@(_Z14reduceProduct6IfLj16ELb0EEvPT_S1_S1_j)
        /*0410*/ 	.word	0x00000014


	//----- nvinfo : EIATTR_FRAME_SIZE
	.align		4
.L_173:
        /*0414*/ 	.byte	0x04, 0x11
        /*0416*/ 	.short	(.L_175 - .L_174)
	.align		4
.L_174:
        /*0418*/ 	.word	index@(_Z14reduceProduct6IfLj16ELb0EEvPT_S1_S1_j)
        /*041c*/ 	.word	0x00000000


	//----- nvinfo : EIATTR_REGCOUNT
	.align		4
.L_175:
        /*0420*/ 	.byte	0x04, 0x2f
        /*0422*/ 	.short	(.L_177 - .L_176)
	.align		4
.L_176:
        /*0424*/ 	.word	index@(_Z14reduceProduct6IfLj8ELb0EEvPT_S1_S1_j)
        /*0428*/ 	.word	0x00000014


	//----- nvinfo : EIATTR_FRAME_SIZE
	.align		4
.L_177:
        /*042c*/ 	.byte	0x04, 0x11
        /*042e*/ 	.short	(.L_179 - .L_178)
	.align		4
.L_178:
        /*0430*/ 	.word	index@(_Z14reduceProduct6IfLj8ELb0EEvPT_S1_S1_j)
        /*0434*/ 	.word	0x00000000


	//----- nvinfo : EIATTR_REGCOUNT
	.align		4
.L_179:
        /*0438*/ 	.byte	0x04, 0x2f
        /*043a*/ 	.short	(.L_181 - .L_180)
	.align		4
.L_180:
        /*043c*/ 	.word	index@(_Z14reduceProduct6IfLj4ELb0EEvPT_S1_S1_j)
        /*0440*/ 	.word	0x00000014


	//----- nvinfo : EIATTR_FRAME_SIZE
	.align		4
.L_181:
        /*0444*/ 	.byte	0x04, 0x11
        /*0446*/ 	.short	(.L_183 - .L_182)
	.align		4
.L_182:
        /*0448*/ 	.word	index@(_Z14reduceProduct6IfLj4ELb0EEvPT_S1_S1_j)
        /*044c*/ 	.word	0x00000000


	//----- nvinfo : EIATTR_REGCOUNT
	.align		4
.L_183:
        /*0450*/ 	.byte	0x04, 0x2f
        /*0452*/ 	.short	(.L_185 - .L_184)
	.align		4
.L_184:
        /*0454*/ 	.word	index@(_Z14reduceProduct6IfLj2ELb0EEvPT_S1_S1_j)
        /*0458*/ 	.word	0x00000014


	//----- nvinfo : EIATTR_FRAME_SIZE
	.align		4
.L_185:
        /*045c*/ 	.byte	0x04, 0x11
        /*045e*/ 	.short	(.L_187 - .L_186)
	.align		4
.L_186:
        /*0460*/ 	.word	index@(_Z14reduceProduct6IfLj2ELb0EEvPT_S1_S1_j)
        /*0464*/ 	.word	0x00000000


	//----- nvinfo : EIATTR_REGCOUNT
	.align		4
.L_187:
        /*0468*/ 	.byte	0x04, 0x2f
        /*046a*/ 	.short	(.L_189 - .L_188)
	.align		4
.L_188:
        /*046c*/ 	.word	index@(_Z14reduceProduct6IfLj1ELb0EEvPT_S1_S1_j)
        /*0470*/ 	.word	0x00000010


	//----- nvinfo : EIATTR_FRAME_SIZE
	.align		4
.L_189:
        /*0474*/ 	.byte	0x04, 0x11
        /*0476*/ 	.short	(.L_191 - .L_190)
	.align		4
.L_190:
        /*0478*/ 	.word	index@(_Z14reduceProduct6IfLj1ELb0EEvPT_S1_S1_j)
        /*047c*/ 	.word	0x00000000


	//----- nvinfo : EIATTR_MIN_STACK_SIZE
	.align		4
.L_191:
        /*0480*/ 	.byte	0x04, 0x12
        /*0482*/ 	.short	(.L_193 - .L_192)
	.align		4
.L_192:
        /*0484*/ 	.word	index@(_Z14reduceProduct6IfLj1ELb0EEvPT_S1_S1_j)
        /*0488*/ 	.word	0x00000000


	//----- nvinfo : EIATTR_MIN_STACK_SIZE
	.align		4
.L_193:
        /*048c*/ 	.byte	0x04, 0x12
        /*048e*/ 	.short	(.L_195 - .L_194)
	.align		4
.L_194:
        /*0490*/ 	.word	index@(_Z14reduceProduct6IfLj2ELb0EEvPT_S1_S1_j)
        /*0494*/ 	.word	0x00000000


	//----- nvinfo : EIATTR_MIN_STACK_SIZE
	.align		4
.L_195:
        /*0498*/ 	.byte	0x04, 0x12
        /*049a*/ 	.short	(.L_197 - .L_196)
	.align		4
.L_196:
        /*049c*/ 	.word	index@(_Z14reduceProduct6IfLj4ELb0EEvPT_S1_S1_j)
        /*04a0*/ 	.word	0x00000000


	//----- nvinfo : EIATTR_MIN_STACK_SIZE
	.align		4
.L_197:
        /*04a4*/ 	.byte	0x04, 0x12
        /*04a6*/ 	.short	(.L_199 - .L_198)
	.align		4
.L_198:
        /*04a8*/ 	.word	index@(_Z14reduceProduct6IfLj8ELb0EEvPT_S1_S1_j)
        /*04ac*/ 	.word	0x00000000


	//----- nvinfo : EIATTR_MIN_STACK_SIZE
	.align		4
.L_199:
        /*04b0*/ 	.byte	0x04, 0x12
        /*04b2*/ 	.short	(.L_201 - .L_200)
	.align		4
.L_200:
        /*04b4*/ 	.word	index@(_Z14reduceProduct6IfLj16ELb0EEvPT_S1_S1_j)
        /*04b8*/ 	.word	0x00000000


	//----- nvinfo : EIATTR_MIN_STACK_SIZE
	.align		4
.L_201:
        /*04bc*/ 	.byte	0x04, 0x12
        /*04be*/ 	.short	(.L_203 - .L_202)
	.align		4
.L_202:
        /*04c0*/ 	.word	index@(_Z14reduceProduct6IfLj32ELb0EEvPT_S1_S1_j)
        /*04c4*/ 	.word	0x00000000


	//----- nvinfo : EIATTR_MIN_STACK_SIZE
	.align		4
.L_203:
        /*04c8*/ 	.byte	0x04, 0x12
        /*04ca*/ 	.short	(.L_205 - .L_204)
	.align		4
.L_204:
        /*04cc*/ 	.word	index@(_Z14reduceProduct6IfLj64ELb0EEvPT_S1_S1_j)
        /*04d0*/ 	.word	0x00000000


	//----- nvinfo : EIATTR_MIN_STACK_SIZE
	.align		4
.L_205:
        /*04d4*/ 	.byte	0x04, 0x12
        /*04d6*/ 	.short	(.L_207 - .L_206)
	.align		4
.L_206:
        /*04d8*/ 	.word	index@(_Z14reduceProduct6IfLj128ELb0EEvPT_S1_S1_j)
        /*04dc*/ 	.word	0x00000000


	//----- nvinfo : EIATTR_MIN_STACK_SIZE
	.align		4
.L_207:
        /*04e0*/ 	.byte	0x04, 0x12
        /*04e2*/ 	.short	(.L_209 - .L_208)
	.align		4
.L_208:
        /*04e4*/ 	.word	index@(_Z14reduceProduct6IfLj256ELb0EEvPT_S1_S1_j)
        /*04e8*/ 	.word	0x00000000


	//----- nvinfo : EIATTR_MIN_STACK_SIZE
	.align		4
.L_209:
        /*04ec*/ 	.byte	0x04, 0x12
        /*04ee*/ 	.short	(.L_211 - .L_210)
	.align		4
.L_210:
        /*04f0*/ 	.word	index@(_Z14reduceProduct6IfLj512ELb0EEvPT_S1_S1_j)
        /*04f4*/ 	.word	0x00000000


	//----- nvinfo : EIATTR_MIN_STACK_SIZE
	.align		4
.L_211:
        /*04f8*/ 	.byte	0x04, 0x12
        /*04fa*/ 	.short	(.L_213 - .L_212)
	.align		4
.L_212:
        /*04fc*/ 	.word	index@(_Z14reduceProduct6IfLj1024ELb0EEvPT_S1_S1_j)
        /*0500*/ 	.word	0x00000000


	//----- nvinfo : EIATTR_MIN_STACK_SIZE
	.align		4
.L_213:
        /*0504*/ 	.byte	0x04, 0x12
        /*0506*/ 	.short	(.L_215 - .L_214)
	.align		4
.L_214:
        /*0508*/ 	.word	index@(_Z14reduceProduct6IfLj1ELb1EEvPT_S1_S1_j)
        /*050c*/ 	.word	0x00000000


	//----- nvinfo : EIATTR_MIN_STACK_SIZE
	.align		4
.L_215:
        /*0510*/ 	.byte	0x04, 0x12
        /*0512*/ 	.short	(.L_217 - .L_216)
	.align		4
.L_216:
        /*0514*/ 	.word	index@(_Z14reduceProduct6IfLj2ELb1EEvPT_S1_S1_j)
        /*0518*/ 	.word	0x00000000


	//----- nvinfo : EIATTR_MIN_STACK_SIZE
	.align		4
.L_217:
        /*051c*/ 	.byte	0x04, 0x12
        /*051e*/ 	.short	(.L_219 - .L_218)
	.align		4
.L_218:
        /*0520*/ 	.word	index@(_Z14reduceProduct6IfLj4ELb1EEvPT_S1_S1_j)
        /*0524*/ 	.word	0x00000000


	//----- nvinfo : EIATTR_MIN_STACK_SIZE
	.align		4
.L_219:
        /*0528*/ 	.byte	0x04, 0x12
        /*052a*/ 	.short	(.L_221 - .L_220)
	.align		4
.L_220:
        /*052c*/ 	.word	index@(_Z14reduceProduct6IfLj8ELb1EEvPT_S1_S1_j)
        /*0530*/ 	.word	0x00000000


	//----- nvinfo : EIATTR_MIN_STACK_SIZE
	.align		4
.L_221:
        /*0534*/ 	.byte	0x04, 0x12
        /*0536*/ 	.short	(.L_223 - .L_222)
	.align		4
.L_222:
        /*0538*/ 	.word	index@(_Z14reduceProduct6IfLj16ELb1EEvPT_S1_S1_j)
        /*053c*/ 	.word	0x00000000


	//----- nvinfo : EIATTR_MIN_STACK_SIZE
	.align		4
.L_223:
        /*0540*/ 	.byte	0x04, 0x12
        /*0542*/ 	.short	(.L_225 - .L_224)
	.align		4
.L_224:
        /*0544*/ 	.word	index@(_Z14reduceProduct6IfLj32ELb1EEvPT_S1_S1_j)
        /*0548*/ 	.word	0x00000000


	//----- nvinfo : EIATTR_MIN_STACK_SIZE
	.align		4
.L_225:
        /*054c*/ 	.byte	0x04, 0x12
        /*054e*/ 	.short	(.L_227 - .L_226)
	.align		4
.L_226:
        /*0550*/ 	.word	index@(_Z14reduceProduct6IfLj64ELb1EEvPT_S1_S1_j)
        /*0554*/ 	.word	0x00000000


	//----- nvinfo : EIATTR_MIN_STACK_SIZE
	.align		4
.L_227:
        /*0558*/ 	.byte	0x04, 0x12
        /*055a*/ 	.short	(.L_229 - .L_228)
	.align		4
.L_228:
        /*055c*/ 	.word	index@(_Z14reduceProduct6IfLj128ELb1EEvPT_S1_S1_j)
        /*0560*/ 	.word	0x00000000


	//----- nvinfo : EIATTR_MIN_STACK_SIZE
	.align		4
.L_229:
        /*0564*/ 	.byte	0x04, 0x12
        /*0566*/ 	.short	(.L_231 - .L_230)
	.align		4
.L_230:
        /*0568*/ 	.word	index@(_Z14reduceProduct6IfLj256ELb1EEvPT_S1_S1_j)
        /*056c*/ 	.word	0x00000000


	//----- nvinfo : EIATTR_MIN_STACK_SIZE
	.align		4
.L_231:
        /*0570*/ 	.byte	0x04, 0x12
        /*0572*/ 	.short	(.L_233 - .L_232)
	.align		4
.L_232:
        /*0574*/ 	.word	index@(_Z14reduceProduct6IfLj512ELb1EEvPT_S1_S1_j)
        /*0578*/ 	.word	0x00000000


	//----- nvinfo : EIATTR_MIN_STACK_SIZE
	.align		4
.L_233:
        /*057c*/ 	.byte	0x04, 0x12
        /*057e*/ 	.short	(.L_235 - .L_234)
	.align		4
.L_234:
        /*0580*/ 	.word	index@(_Z14reduceProduct6IfLj1024ELb1EEvPT_S1_S1_j)
        /*0584*/ 	.word	0x00000000


	//----- nvinfo : EIATTR_MIN_STACK_SIZE
	.align		4
.L_235:
        /*0588*/ 	.byte	0x04, 0x12
        /*058a*/ 	.short	(.L_237 - .L_236)
	.align		4
.L_236:
        /*058c*/ 	.word	index@(_Z14reduceProduct5IfLj1EEvPT_S1_S1_j)
        /*0590*/ 	.word	0x00000000


	//----- nvinfo : EIATTR_MIN_STACK_SIZE
	.align		4
.L_237:
        /*0594*/ 	.byte	0x04, 0x12
        /*0596*/ 	.short	(.L_239 - .L_238)
	.align		4
.L_238:
        /*0598*/ 	.word	index@(_Z14reduceProduct5IfLj2EEvPT_S1_S1_j)
        /*059c*/ 	.word	0x00000000


	//----- nvinfo : EIATTR_MIN_STACK_SIZE
	.align		4
.L_239:
        /*05a0*/ 	.byte	0x04, 0x12
        /*05a2*/ 	.short	(.L_241 - .L_240)
	.align		4
.L_240:
        /*05a4*/ 	.word	index@(_Z14reduceProduct5IfLj4EEvPT_S1_S1_j)
        /*05a8*/ 	.word	0x00000000


	//----- nvinfo : EIATTR_MIN_STACK_SIZE
	.align		4
.L_241:
        /*05ac*/ 	.byte	0x04, 0x12
        /*05ae*/ 	.short	(.L_243 - .L_242)
	.align		4
.L_242:
        /*05b0*/ 	.word	index@(_Z14reduceProduct5IfLj8EEvPT_S1_S1_j)
        /*05b4*/ 	.word	0x00000000


	//----- nvinfo : EIATTR_MIN_STACK_SIZE
	.align		4
.L_243:
        /*05b8*/ 	.byte	0x04, 0x12
        /*05ba*/ 	.short	(.L_245 - .L_244)
	.align		4
.L_244:
        /*05bc*/ 	.word	index@(_Z14reduceProduct5IfLj16EEvPT_S1_S1_j)
        /*05c0*/ 	.word	0x00000000


	//----- nvinfo : EIATTR_MIN_STACK_SIZE
	.align		4
.L_245:
        /*05c4*/ 	.byte	0x04, 0x12
        /*05c6*/ 	.short	(.L_247 - .L_246)
	.align		4
.L_246:
        /*05c8*/ 	.word	index@(_Z14reduceProduct5IfLj32EEvPT_S1_S1_j)
        /*05cc*/ 	.word	0x00000000


	//----- nvinfo : EIATTR_MIN_STACK_SIZE
	.align		4
.L_247:
        /*05d0*/ 	.byte	0x04, 0x12
        /*05d2*/ 	.short	(.L_249 - .L_248)
	.align		4
.L_248:
        /*05d4*/ 	.word	index@(_Z14reduceProduct5IfLj64EEvPT_S1_S1_j)
        /*05d8*/ 	.word	0x00000000


	//----- nvinfo : EIATTR_MIN_STACK_SIZE
	.align		4
.L_249:
        /*05dc*/ 	.byte	0x04, 0x12
        /*05de*/ 	.short	(.L_251 - .L_250)
	.align		4
.L_250:
        /*05e0*/ 	.word	index@(_Z14reduceProduct5IfLj128EEvPT_S1_S1_j)
        /*05e4*/ 	.word	0x00000000


	//----- nvinfo : EIATTR_MIN_STACK_SIZE
	.align		4
.L_251:
        /*05e8*/ 	.byte	0x04, 0x12
        /*05ea*/ 	.short	(.L_253 - .L_252)
	.align		4
.L_252:
        /*05ec*/ 	.word	index@(_Z14reduceProduct5IfLj256EEvPT_S1_S1_j)
        /*05f0*/ 	.word	0x00000000


	//----- nvinfo : EIATTR_MIN_STACK_SIZE
	.align		4
.L_253:
        /*05f4*/ 	.byte	0x04, 0x12
        /*05f6*/ 	.short	(.L_255 - .L_254)
	.align		4
.L_254:
        /*05f8*/ 	.word	index@(_Z14reduceProduct5IfLj512EEvPT_S1_S1_j)
        /*05fc*/ 	.word	0x00000000


	//----- nvinfo : EIATTR_MIN_STACK_SIZE
	.align		4
.L_255:
        /*0600*/ 	.byte	0x04, 0x12
        /*0602*/ 	.short	(.L_257 - .L_256)
	.align		4
.L_256:
        /*0604*/ 	.word	index@(_Z14reduceProduct5IfLj1024EEvPT_S1_S1_j)
        /*0608*/ 	.word	0x00000000


	//----- nvinfo : EIATTR_MIN_STACK_SIZE
	.align		4
.L_257:
        /*060c*/ 	.byte	0x04, 0x12
        /*060e*/ 	.short	(.L_259 - .L_258)
	.align		4
.L_258:
        /*0610*/ 	.word	index@(_Z14reduceProduct4IfLj1EEvPT_S1_S1_j)
        /*0614*/ 	.word	0x00000000


	//----- nvinfo : EIATTR_MIN_STACK_SIZE
	.align		4
.L_259:
        /*0618*/ 	.byte	0x04, 0x12
        /*061a*/ 	.short	(.L_261 - .L_260)
	.align		4
.L_260:
        /*061c*/ 	.word	index@(_Z14reduceProduct4IfLj2EEvPT_S1_S1_j)
        /*0620*/ 	.word	0x00000000


	//----- nvinfo : EIATTR_MIN_STACK_SIZE
	.align		4
.L_261:
        /*0624*/ 	.byte	0x04, 0x12
        /*0626*/ 	.short	(.L_263 - .L_262)
	.align		4
.L_262:
        /*0628*/ 	.word	index@(_Z14reduceProduct4IfLj4EEvPT_S1_S1_j)
        /*062c*/ 	.word	0x00000000


	//----- nvinfo : EIATTR_MIN_STACK_SIZE
	.align		4
.L_263:
        /*0630*/ 	.byte	0x04, 0x12
        /*0632*/ 	.short	(.L_265 - .L_264)
	.align		4
.L_264:
        /*0634*/ 	.word	index@(_Z14reduceProduct4IfLj8EEvPT_S1_S1_j)
        /*0638*/ 	.word	0x00000000


	//----- nvinfo : EIATTR_MIN_STACK_SIZE
	.align		4
.L_265:
        /*063c*/ 	.byte	0x04, 0x12
        /*063e*/ 	.short	(.L_267 - .L_266)
	.align		4
.L_266:
        /*0640*/ 	.word	index@(_Z14reduceProduct4IfLj16EEvPT_S1_S1_j)
        /*0644*/ 	.word	0x00000000


	//----- nvinfo : EIATTR_MIN_STACK_SIZE
	.align		4
.L_267:
        /*0648*/ 	.byte	0x04, 0x12
        /*064a*/ 	.short	(.L_269 - .L_268)
	.align		4
.L_268:
        /*064c*/ 	.word	index@(_Z14reduceProduct4IfLj32EEvPT_S1_S1_j)
        /*0650*/ 	.word	0x00000000


	//----- nvinfo : EIATTR_MIN_STACK_SIZE
	.align		4
.L_269:
        /*0654*/ 	.byte	0x04, 0x12
        /*0656*/ 	.short	(.L_271 - .L_270)
	.align		4
.L_270:
        /*0658*/ 	.word	index@(_Z14reduceProduct4IfLj64EEvPT_S1_S1_j)
        /*065c*/ 	.word	0x00000000


	//----- nvinfo : EIATTR_MIN_STACK_SIZE
	.align		4
.L_271:
        /*0660*/ 	.byte	0x04, 0x12
        /*0662*/ 	.short	(.L_273 - .L_272)
	.align		4
.L_272:
        /*0664*/ 	.word	index@(_Z14reduceProduct4IfLj128EEvPT_S1_S1_j)
        /*0668*/ 	.word	0x00000000


	//----- nvinfo : EIATTR_MIN_STACK_SIZE
	.align		4
.L_273:
        /*066c*/ 	.byte	0x04, 0x12
        /*066e*/ 	.short	(.L_275 - .L_274)
	.align		4
.L_274:
        /*0670*/ 	.word	index@(_Z14reduceProduct4IfLj256EEvPT_S1_S1_j)
        /*0674*/ 	.word	0x00000000


	//----- nvinfo : EIATTR_MIN_STACK_SIZE
	.align		4
.L_275:
        /*0678*/ 	.byte	0x04, 0x12
        /*067a*/ 	.short	(.L_277 - .L_276)
	.align		4
.L_276:
        /*067c*/ 	.word	index@(_Z14reduceProduct4IfLj512EEvPT_S1_S1_j)
        /*0680*/ 	.word	0x00000000


	//----- nvinfo : EIATTR_MIN_STACK_SIZE
	.align		4
.L_277:
        /*0684*/ 	.byte	0x04, 0x12
        /*0686*/ 	.short	(.L_279 - .L_278)
	.align		4
.L_278:
        /*0688*/ 	.word	index@(_Z14reduceProduct4IfLj1024EEvPT_S1_S1_j)
        /*068c*/ 	.word	0x00000000


	//----- nvinfo : EIATTR_MIN_STACK_SIZE
	.align		4
.L_279:
        /*0690*/ 	.byte	0x04, 0x12
        /*0692*/ 	.short	(.L_281 - .L_280)
	.align		4
.L_280:
        /*0694*/ 	.word	index@(_Z14reduceProduct3IfEvPT_S1_S1_j)
        /*0698*/ 	.word	0x00000000


	//----- nvinfo : EIATTR_MIN_STACK_SIZE
	.align		4
.L_281:
        /*069c*/ 	.byte	0x04, 0x12
        /*069e*/ 	.short	(.L_283 - .L_282)
	.align		4
.L_282:
        /*06a0*/ 	.word	index@(_Z14reduceProduct2IfEvPT_S1_S1_j)
        /*06a4*/ 	.word	0x00000000


	//----- nvinfo : EIATTR_MIN_STACK_SIZE
	.align		4
.L_283:
        /*06a8*/ 	.byte	0x04, 0x12
        /*06aa*/ 	.short	(.L_285 - .L_284)
	.align		4
.L_284:
        /*06ac*/ 	.word	index@(_Z14reduceProduct1IfEvPT_S1_S1_j)
        /*06b0*/ 	.word	0x00000000


	//----- nvinfo : EIATTR_MIN_STACK_SIZE
	.align		4
.L_285:
        /*06b4*/ 	.byte	0x04, 0x12
        /*06b6*/ 	.short	(.L_287 - .L_286)
	.align		4
.L_286:
        /*06b8*/ 	.word	index@(_Z14reduceProduct0IfEvPT_S1_S1_j)
        /*06bc*/ 	.word	0x00000000
.L_287:


//--------------------- .nv.compat                --------------------------
	.section	.nv.compat,"",@"SHT_CUDA_COMPAT_INFO"
	.align	4
        /*0000*/ 	.byte	0x02, 0x09, 0x00, 0x00, 0x02, 0x02, 0x01, 0x00, 0x02, 0x05, 0x05, 0x00, 0x03, 0x07, 0x01, 0x01
        /*0010*/ 	.byte	0x02, 0x03, 0x00, 0x00, 0x02, 0x06, 0x01, 0x00, 0x04, 0x0b, 0x08, 0x00, 0x09, 0x00, 0x00, 0x00
        /*0020*/ 	.byte	0x00, 0x00, 0x00, 0x00


//--------------------- .nv.info._Z14reduceProduct6IfLj1ELb0EEvPT_S1_S1_j --------------------------
	.section	.nv.info._Z14reduceProduct6IfLj1ELb0EEvPT_S1_S1_j,"",@"SHT_CUDA_INFO"
	.sectionflags	@""
	.align	4


	//----- nvinfo : EIATTR_CUDA_API_VERSION
	.align		4
        /*0000*/ 	.byte	0x04, 0x37
        /*0002*/ 	.short	(.L_289 - .L_288)
.L_288:
        /*0004*/ 	.word	0x00000082


	//----- nvinfo : EIATTR_KPARAM_INFO
	.align		4
.L_289:
        /*0008*/ 	.byte	0x04, 0x17
        /*000a*/ 	.short	(.L_291 - .L_290)
.L_290:
        /*000c*/ 	.word	0x00000000
        /*0010*/ 	.short	0x0003
        /*0012*/ 	.short	0x0018
        /*0014*/ 	.byte	0x00, 0xf0, 0x11, 0x00


	//----- nvinfo : EIATTR_KPARAM_INFO
	.align		4
.L_291:
        /*0018*/ 	.byte	0x04, 0x17
        /*001a*/ 	.short	(.L_293 - .L_292)
.L_292:
        /*001c*/ 	.word	0x00000000
        /*0020*/ 	.short	0x0002
        /*0022*/ 	.short	0x0010
        /*0024*/ 	.byte	0x00, 0xf5, 0x21, 0x00


	//----- nvinfo : EIATTR_KPARAM_INFO
	.align		4
.L_293:
        /*0028*/ 	.byte	0x04, 0x17
        /*002a*/ 	.short	(.L_295 - .L_294)
.L_294:
        /*002c*/ 	.word	0x00000000
        /*0030*/ 	.short	0x0001
        /*0032*/ 	.short	0x0008
        /*0034*/ 	.byte	0x00, 0xf5, 0x21, 0x00


	//----- nvinfo : EIATTR_KPARAM_INFO
	.align		4
.L_295:
        /*0038*/ 	.byte	0x04, 0x17
        /*003a*/ 	.short	(.L_297 - .L_296)
.L_296:
        /*003c*/ 	.word	0x00000000
        /*0040*/ 	.short	0x0000
        /*0042*/ 	.short	0x0000
        /*0044*/ 	.byte	0x00, 0xf5, 0x21, 0x00


	//----- nvinfo : EIATTR_SPARSE_MMA_MASK
	.align		4
.L_297:
        /*0048*/ 	.byte	0x03, 0x50
        /*004a*/ 	.short	0x0000


	//----- nvinfo : EIATTR_MAXREG_COUNT
	.align		4
        /*004c*/ 	.byte	0x03, 0x1b
        /*004e*/ 	.short	0x00ff


	//----- nvinfo : EIATTR_NUM_BARRIERS
	.align		4
        /*0050*/ 	.byte	0x02, 0x4c
        /*0052*/ 	.byte	0x01
	.zero		1


	//----- nvinfo : EIATTR_MERCURY_ISA_VERSION
	.align		4
        /*0054*/ 	.byte	0x03, 0x5f
        /*0056*/ 	.short	0x0101


	//----- nvinfo : EIATTR_VRC_CTA_INIT_COUNT
	.align		4
        /*0058*/ 	.byte	0x02, 0x4a
	.zero		1
	.zero		1


	//----- nvinfo : EIATTR_EXIT_INSTR_OFFSETS
	.align		4
        /*005c*/ 	.byte	0x04, 0x1c
        /*005e*/ 	.short	(.L_299 - .L_298)


	//   ....[0]....
.L_298:
        /*0060*/ 	.word	0x00000240


	//   ....[1]....
        /*0064*/ 	.word	0x00000290


	//----- nvinfo : EIATTR_CRS_STACK_SIZE
	.align		4
.L_299:
        /*0068*/ 	.byte	0x04, 0x1e
        /*006a*/ 	.short	(.L_301 - .L_300)
.L_300:
        /*006c*/ 	.word	0x00000000


	//----- nvinfo : EIATTR_CBANK_PARAM_SIZE
	.align		4
.L_301:
        /*0070*/ 	.byte	0x03, 0x19
        /*0072*/ 	.short	0x001c


	//----- nvinfo : EIATTR_PARAM_CBANK
	.align		4
        /*0074*/ 	.byte	0x04, 0x0a
        /*0076*/ 	.short	(.L_303 - .L_302)
	.align		4
.L_302:
        /*0078*/ 	.word	index@(.nv.constant0._Z14reduceProduct6IfLj1ELb0EEvPT_S1_S1_j)
        /*007c*/ 	.short	0x0380
        /*007e*/ 	.short	0x001c


	//----- nvinfo : EIATTR_SW_WAR
	.align		4
.L_303:
        /*0080*/ 	.byte	0x04, 0x36
        /*0082*/ 	.short	(.L_305 - .L_304)
.L_304:
        /*0084*/ 	.word	0x00000008
.L_305:


//--------------------- .nv.info._Z14reduceProduct6IfLj2ELb0EEvPT_S1_S1_j --------------------------
	.section	.nv.info._Z14reduceProduct6IfLj2ELb0EEvPT_S1_S1_j,"",@"SHT_CUDA_INFO"
	.sectionflags	@""
	.align	4


	//----- nvinfo : EIATTR_CUDA_API_VERSION
	.align		4
        /*0000*/ 	.byte	0x04, 0x37
        /*0002*/ 	.short	(.L_307 - .L_306)
.L_306:
        /*0004*/ 	.word	0x00000082


	//----- nvinfo : EIATTR_KPARAM_INFO
	.align		4
.L_307:
        /*0008*/ 	.byte	0x04, 0x17
        /*000a*/ 	.short	(.L_309 - .L_308)
.L_308:
        /*000c*/ 	.word	0x00000000
        /*0010*/ 	.short	0x0003
        /*0012*/ 	.short	0x0018
        /*0014*/ 	.byte	0x00, 0xf0, 0x11, 0x00


	//----- nvinfo : EIATTR_KPARAM_INFO
	.align		4
.L_309:
        /*0018*/ 	.byte	0x04, 0x17
        /*001a*/ 	.short	(.L_311 - .L_310)
.L_310:
        /*001c*/ 	.word	0x00000000
        /*0020*/ 	.short	0x0002
        /*0022*/ 	.short	0x0010
        /*0024*/ 	.byte	0x00, 0xf5, 0x21, 0x00


	//----- nvinfo : EIATTR_KPARAM_INFO
	.align		4
.L_311:
        /*0028*/ 	.byte	0x04, 0x17
        /*002a*/ 	.short	(.L_313 - .L_312)
.L_312:
        /*002c*/ 	.word	0x00000000
        /*0030*/ 	.short	0x0001
        /*0032*/ 	.short	0x0008
        /*0034*/ 	.byte	0x00, 0xf5, 0x21, 0x00


	//----- nvinfo : EIATTR_KPARAM_INFO
	.align		4
.L_313:
        /*0038*/ 	.byte	0x04, 0x17
        /*003a*/ 	.short	(.L_315 - .L_314)
.L_314:
        /*003c*/ 	.word	0x00000000
        /*0040*/ 	.short	0x0000
        /*0042*/ 	.short	0x0000
        /*0044*/ 	.byte	0x00, 0xf5, 0x21, 0x00


	//----- nvinfo : EIATTR_SPARSE_MMA_MASK
	.align		4
.L_315:
        /*0048*/ 	.byte	0x03, 0x50
        /*004a*/ 	.short	0x0000


	//----- nvinfo : EIATTR_MAXREG_COUNT
	.align		4
        /*004c*/ 	.byte	0x03, 0x1b
        /*004e*/ 	.short	0x00ff


	//----- nvinfo : EIATTR_NUM_BARRIERS
	.align		4
        /*0050*/ 	.byte	0x02, 0x4c
        /*0052*/ 	.byte	0x01
	.zero		1


	//----- nvinfo : EIATTR_MERCURY_ISA_VERSION
	.align		4
        /*0054*/ 	.byte	0x03, 0x5f
        /*0056*/ 	.short	0x0101


	//----- nvinfo : EIATTR_VRC_CTA_INIT_COUNT
	.align		4
        /*0058*/ 	.byte	0x02, 0x4a
	.zero		1
	.zero		1


	//----- nvinfo : EIATTR_EXIT_INSTR_OFFSETS
	.align		4
        /*005c*/ 	.byte	0x04, 0x1c
        /*005e*/ 	.short	(.L_317 - .L_316)


	//   ....[0]....
.L_316:
        /*0060*/ 	.word	0x00000260


	//   ....[1]....
        /*0064*/ 	.word	0x000002b0


	//   ....[2]....
        /*0068*/ 	.word	0x00000300


	//----- nvinfo : EIATTR_CRS_STACK_SIZE
	.align		4
.L_317:
        /*006c*/ 	.byte	0x04, 0x1e
        /*006e*/ 	.short	(.L_319 - .L_318)
.L_318:
        /*0070*/ 	.word	0x00000000


	//----- nvinfo : EIATTR_CBANK_PARAM_SIZE
	.align		4
.L_319:
        /*0074*/ 	.byte	0x03, 0x19
        /*0076*/ 	.short	0x001c


	//----- nvinfo : EIATTR_PARAM_CBANK
	.align		4
        /*0078*/ 	.byte	0x04, 0x0a
        /*007a*/ 	.short	(.L_321 - .L_320)
	.align		4
.L_320:
        /*007c*/ 	.word	index@(.nv.constant0._Z14reduceProduct6IfLj2ELb0EEvPT_S1_S1_j)
        /*0080*/ 	.short	0x0380
        /*0082*/ 	.short	0x001c


	//----- nvinfo : EIATTR_SW_WAR
	.align		4
.L_321:
        /*0084*/ 	.byte	0x04, 0x36
        /*0086*/ 	.short	(.L_323 - .L_322)
.L_322:
        /*0088*/ 	.word	0x00000008
.L_323:


//--------------------- .nv.info._Z14reduceProduct6IfLj4ELb0EEvPT_S1_S1_j --------------------------
	.section	.nv.info._Z14reduceProduct6IfLj4ELb0EEvPT_S1_S1_j,"",@"SHT_CUDA_INFO"
	.sectionflags	@""
	.align	4


	//----- nvinfo : EIATTR_CUDA_API_VERSION
	.align		4
        /*0000*/ 	.byte	0x04, 0x37
        /*0002*/ 	.short	(.L_325 - .L_324)
.L_324:
        /*0004*/ 	.word	0x00000082


	//----- nvinfo : EIATTR_KPARAM_INFO
	.align		4
.L_325:
        /*0008*/ 	.byte	0x04, 0x17
        /*000a*/ 	.short	(.L_327 - .L_326)
.L_326:
        /*000c*/ 	.word	0x00000000
        /*0010*/ 	.short	0x0003
        /*0012*/ 	.short	0x0018
        /*0014*/ 	.byte	0x00, 0xf0, 0x11, 0x00


	//----- nvinfo : EIATTR_KPARAM_INFO
	.align		4
.L_327:
        /*0018*/ 	.byte	0x04, 0x17
        /*001a*/ 	.short	(.L_329 - .L_328)
.L_328:
        /*001c*/ 	.word	0x00000000
        /*0020*/ 	.short	0x0002
        /*0022*/ 	.short	0x0010
        /*0024*/ 	.byte	0x00, 0xf5, 0x21, 0x00


	//----- nvinfo : EIATTR_KPARAM_INFO
	.align		4
.L_329:
        /*0028*/ 	.byte	0x04, 0x17
        /*002a*/ 	.short	(.L_331 - .L_330)
.L_330:
        /*002c*/ 	.word	0x00000000
        /*0030*/ 	.short	0x0001
        /*0032*/ 	.short	0x0008
        /*0034*/ 	.byte	0x00, 0xf5, 0x21, 0x00


	//----- nvinfo : EIATTR_KPARAM_INFO
	.align		4
.L_331:
        /*0038*/ 	.byte	0x04, 0x17
        /*003a*/ 	.short	(.L_333 - .L_332)
.L_332:
        /*003c*/ 	.word	0x00000000
        /*0040*/ 	.short	0x0000
        /*0042*/ 	.short	0x0000
        /*0044*/ 	.byte	0x00, 0xf5, 0x21, 0x00


	//----- nvinfo : EIATTR_SPARSE_MMA_MASK
	.align		4
.L_333:
        /*0048*/ 	.byte	0x03, 0x50
        /*004a*/ 	.short	0x0000


	//----- nvinfo : EIATTR_MAXREG_COUNT
	.align		4
        /*004c*/ 	.byte	0x03, 0x1b
        /*004e*/ 	.short	0x00ff


	//----- nvinfo : EIATTR_NUM_BARRIERS
	.align		4
        /*0050*/ 	.byte	0x02, 0x4c
        /*0052*/ 	.byte	0x01
	.zero		1


	//----- nvinfo : EIATTR_MERCURY_ISA_VERSION
	.align		4
        /*0054*/ 	.byte	0x03, 0x5f
        /*0056*/ 	.short	0x0101


	//----- nvinfo : EIATTR_VRC_CTA_INIT_COUNT
	.align		4
        /*0058*/ 	.byte	0x02, 0x4a
	.zero		1
	.zero		1


	//----- nvinfo : EIATTR_EXIT_INSTR_OFFSETS
	.align		4
        /*005c*/ 	.byte	0x04, 0x1c
        /*005e*/ 	.short	(.L_335 - .L_334)


	//   ....[0]....
.L_334:
        /*0060*/ 	.word	0x00000270


	//   ....[1]....
        /*0064*/ 	.word	0x000002f0


	//   ....[2]....
        /*0068*/ 	.word	0x00000340


	//----- nvinfo : EIATTR_CRS_STACK_SIZE
	.align		4
.L_335:
        /*006c*/ 	.byte	0x04, 0x1e
        /*006e*/ 	.short	(.L_337 - .L_336)
.L_336:
        /*0070*/ 	.word	0x00000000


	//----- nvinfo : EIATTR_CBANK_PARAM_SIZE
	.align		4
.L_337:
        /*0074*/ 	.byte	0x03, 0x19
        /*0076*/ 	.short	0x001c


	//----- nvinfo : EIATTR_PARAM_CBANK
	.align		4
        /*0078*/ 	.byte	0x04, 0x0a
        /*007a*/ 	.short	(.L_339 - .L_338)
	.align		4
.L_338:
        /*007c*/ 	.word	index@(.nv.constant0._Z14reduceProduct6IfLj4ELb0EEvPT_S1_S1_j)
        /*0080*/ 	.short	0x0380
        /*0082*/ 	.short	0x001c


	//----- nvinfo : EIATTR_SW_WAR
	.align		4
.L_339:
        /*0084*/ 	.byte	0x04, 0x36
        /*0086*/ 	.short	(.L_341 - .L_340)
.L_340:
        /*0088*/ 	.word	0x00000008
.L_341:


//--------------------- .nv.info._Z14reduceProduct6IfLj8ELb0EEvPT_S1_S1_j --------------------------
	.section	.nv.info._Z14reduceProduct6IfLj8ELb0EEvPT_S1_S1_j,"",@"SHT_CUDA_INFO"
	.sectionflags	@""
	.align	4


	//----- nvinfo : EIATTR_CUDA_API_VERSION
	.align		4
        /*0000*/ 	.byte	0x04, 0x37
        /*0002*/ 	.short	(.L_343 - .L_342)
.L_342:
        /*0004*/ 	.word	0x00000082


	//----- nvinfo : EIATTR_KPARAM_INFO
	.align		4
.L_343:
        /*0008*/ 	.byte	0x04, 0x17
        /*000a*/ 	.short	(.L_345 - .L_344)
.L_344:
        /*000c*/ 	.word	0x00000000
        /*0010*/ 	.short	0x0003
        /*0012*/ 	.short	0x0018
        /*0014*/ 	.byte	0x00, 0xf0, 0x11, 0x00


	//----- nvinfo : EIATTR_KPARAM_INFO
	.align		4
.L_345:
        /*0018*/ 	.byte	0x04, 0x17
        /*001a*/ 	.short	(.L_347 - .L_346)
.L_346:
        /*001c*/ 	.word	0x00000000
        /*0020*/ 	.short	0x0002
        /*0022*/ 	.short	0x0010
        /*0024*/ 	.byte	0x00, 0xf5, 0x21, 0x00


	//----- nvinfo : EIATTR_KPARAM_INFO
	.align		4
.L_347:
        /*0028*/ 	.byte	0x04, 0x17
        /*002a*/ 	.short	(.L_349 - .L_348)
.L_348:
        /*002c*/ 	.word	0x00000000
        /*0030*/ 	.short	0x0001
        /*0032*/ 	.short	0x0008
        /*0034*/ 	.byte	0x00, 0xf5, 0x21, 0x00


	//----- nvinfo : EIATTR_KPARAM_INFO
	.align		4
.L_349:
        /*0038*/ 	.byte	0x04, 0x17
        /*003a*/ 	.short	(.L_351 - .L_350)
.L_350:
        /*003c*/ 	.word	0x00000000
        /*0040*/ 	.short	0x0000
        /*0042*/ 	.short	0x0000
        /*0044*/ 	.byte	0x00, 0xf5, 0x21, 0x00


	//----- nvinfo : EIATTR_SPARSE_MMA_MASK
	.align		4
.L_351:
        /*0048*/ 	.byte	0x03, 0x50
        /*004a*/ 	.short	0x0000


	//----- nvinfo : EIATTR_MAXREG_COUNT
	.align		4
        /*004c*/ 	.byte	0x03, 0x1b
        /*004e*/ 	.short	0x00ff


	//----- nvinfo : EIATTR_NUM_BARRIERS
	.align		4
        /*0050*/ 	.byte	0x02, 0x4c
        /*0052*/ 	.byte	0x01
	.zero		1


	//----- nvinfo : EIATTR_MERCURY_ISA_VERSION
	.align		4
        /*0054*/ 	.byte	0x03, 0x5f
        /*0056*/ 	.short	0x0101


	//----- nvinfo : EIATTR_VRC_CTA_INIT_COUNT
	.align		4
        /*0058*/ 	.byte	0x02, 0x4a
	.zero		1
	.zero		1


	//----- nvinfo : EIATTR_EXIT_INSTR_OFFSETS
	.align		4
        /*005c*/ 	.byte	0x04, 0x1c
        /*005e*/ 	.short	(.L_353 - .L_352)


	//   ....[0]....
.L_352:
        /*0060*/ 	.word	0x00000270


	//   ....[1]....
        /*0064*/ 	.word	0x00000320


	//   ....[2]....
        /*0068*/ 	.word	0x00000370


	//----- nvinfo : EIATTR_CRS_STACK_SIZE
	.align		4
.L_353:
        /*006c*/ 	.byte	0x04, 0x1e
        /*006e*/ 	.short	(.L_355 - .L_354)
.L_354:
        /*0070*/ 	.word	0x00000000


	//----- nvinfo : EIATTR_CBANK_PARAM_SIZE
	.align		4
.L_355:
        /*0074*/ 	.byte	0x03, 0x19
        /*0076*/ 	.short	0x001c


	//----- nvinfo : EIATTR_PARAM_CBANK
	.align		4
        /*0078*/ 	.byte	0x04, 0x0a
        /*007a*/ 	.short	(.L_357 - .L_356)
	.align		4
.L_356:
        /*007c*/ 	.word	index@(.nv.constant0._Z14reduceProduct6IfLj8ELb0EEvPT_S1_S1_j)
        /*0080*/ 	.short	0x0380
        /*0082*/ 	.short	0x001c


	//----- nvinfo : EIATTR_SW_WAR
	.align		4
.L_357:
        /*0084*/ 	.byte	0x04, 0x36
        /*0086*/ 	.short	(.L_359 - .L_358)
.L_358:
        /*0088*/ 	.word	0x00000008
.L_359:


//--------------------- .nv.info._Z14reduceProduct6IfLj16ELb0EEvPT_S1_S1_j --------------------------
	.section	.nv.info._Z14reduceProduct6IfLj16ELb0EEvPT_S1_S1_j,"",@"SHT_CUDA_INFO"
	.sectionflags	@""
	.align	4


	//----- nvinfo : EIATTR_CUDA_API_VERSION
	.align		4
        /*0000*/ 	.byte	0x04, 0x37
        /*0002*/ 	.short	(.L_361 - .L_360)
.L_360:
        /*0004*/ 	.word	0x00000082


	//----- nvinfo : EIATTR_KPARAM_INFO
	.align		4
.L_361:
        /*0008*/ 	.byte	0x04, 0x17
        /*000a*/ 	.short	(.L_363 - .L_362)
.L_362:
        /*000c*/ 	.word	0x00000000
        /*0010*/ 	.short	0x0003
        /*0012*/ 	.short	0x0018
        /*0014*/ 	.byte	0x00, 0xf0, 0x11, 0x00


	//----- nvinfo : EIATTR_KPARAM_INFO
	.align		4
.L_363:
        /*0018*/ 	.byte	0x04, 0x17
        /*001a*/ 	.short	(.L_365 - .L_364)
.L_364:
        /*001c*/ 	.word	0x00000000
        /*0020*/ 	.short	0x0002
        /*0022*/ 	.short	0x0010
        /*0024*/ 	.byte	0x00, 0xf5, 0x21, 0x00


	//----- nvinfo : EIATTR_KPARAM_INFO
	.align		4
.L_365:
        /*0028*/ 	.byte	0x04, 0x17
        /*002a*/ 	.short	(.L_367 - .L_366)
.L_366:
        /*002c*/ 	.word	0x00000000
        /*0030*/ 	.short	0x0001
        /*0032*/ 	.short	0x0008
        /*0034*/ 	.byte	0x00, 0xf5, 0x21, 0x00


	//----- nvinfo : EIATTR_KPARAM_INFO
	.align		4
.L_367:
        /*0038*/ 	.byte	0x04, 0x17
        /*003a*/ 	.short	(.L_369 - .L_368)
.L_368:
        /*003c*/ 	.word	0x00000000
        /*0040*/ 	.short	0x0000
        /*0042*/ 	.short	0x0000
        /*0044*/ 	.byte	0x00, 0xf5, 0x21, 0x00


	//----- nvinfo : EIATTR_SPARSE_MMA_MASK
	.align		4
.L_369:
        /*0048*/ 	.byte	0x03, 0x50
        /*004a*/ 	.short	0x0000


	//----- nvinfo : EIATTR_MAXREG_COUNT
	.align		4
        /*004c*/ 	.byte	0x03, 0x1b
        /*004e*/ 	.short	0x00ff


	//----- nvinfo : EIATTR_NUM_BARRIERS
	.align		4
        /*0050*/ 	.byte	0x02, 0x4c
        /*0052*/ 	.byte	0x01
	.zero		1


	//----- nvinfo : EIATTR_MERCURY_ISA_VERSION
	.align		4
        /*0054*/ 	.byte	0x03, 0x5f
        /*0056*/ 	.short	0x0101


	//----- nvinfo : EIATTR_VRC_CTA_INIT_COUNT
	.align		4
        /*0058*/ 	.byte	0x02, 0x4a
	.zero		1
	.zero		1


	//----- nvinfo : EIATTR_EXIT_INSTR_OFFSETS
	.align		4
        /*005c*/ 	.byte	0x04, 0x1c
        /*005e*/ 	.short	(.L_371 - .L_370)


	//   ....[0]....
.L_370:
        /*0060*/ 	.word	0x00000260


	//   ....[1]....
        /*0064*/ 	.word	0x00000340


	//   ....[2]....
        /*0068*/ 	.word	0x00000390


	//----- nvinfo : EIATTR_CRS_STACK_SIZE
	.align		4
.L_371:
        /*006c*/ 	.byte	0x04, 0x1e
        /*006e*/ 	.short	(.L_373 - .L_372)
.L_372:
        /*0070*/ 	.word	0x00000000


	//----- nvinfo : EIATTR_CBANK_PARAM_SIZE
	.align		4
.L_373:
        /*0074*/ 	.byte	0x03, 0x19
        /*0076*/ 	.short	0x001c


	//----- nvinfo : EIATTR_PARAM_CBANK
	.align		4
        /*0078*/ 	.byte	0x04, 0x0a
        /*007a*/ 	.short	(.L_375 - .L_374)
	.align		4
.L_374:
        /*007c*/ 	.word	index@(.nv.constant0._Z14reduceProduct6IfLj16ELb0EEvPT_S1_S1_j)
        /*0080*/ 	.short	0x0380
        /*0082*/ 	.short	0x001c


	//----- nvinfo : EIATTR_SW_WAR
	.align		4
.L_375:
        /*0084*/ 	.byte	0x04, 0x36
        /*0086*/ 	.short	(.L_377 - .L_376)
.L_376:
        /*0088*/ 	.word	0x00000008
.L_377:


//--------------------- .nv.info._Z14reduceProduct6IfLj32ELb0EEvPT_S1_S1_j --------------------------
	.section	.nv.info._Z14reduceProduct6IfLj32ELb0EEvPT_S1_S1_j,"",@"SHT_CUDA_INFO"
	.sectionflags	@""
	.align	4


	//----- nvinfo : EIATTR_CUDA_API_VERSION
	.align		4
        /*0000*/ 	.byte	0x04, 0x37
        /*0002*/ 	.short	(.L_379 - .L_378)
.L_378:
        /*0004*/ 	.word	0x00000082


	//----- nvinfo : EIATTR_KPARAM_INFO
	.align		4
.L_379:
        /*0008*/ 	.byte	0x04, 0x17
        /*000a*/ 	.short	(.L_381 - .L_380)
.L_380:
        /*000c*/ 	.word	0x00000000
        /*0010*/ 	.short	0x0003
        /*0012*/ 	.short	0x0018
        /*0014*/ 	.byte	0x00, 0xf0, 0x11, 0x00


	//----- nvinfo : EIATTR_KPARAM_INFO
	.align		4
.L_381:
        /*0018*/ 	.byte	0x04, 0x17
        /*001a*/ 	.short	(.L_383 - .L_382)
.L_382:
        /*001c*/ 	.word	0x00000000
        /*0020*/ 	.short	0x0002
        /*0022*/ 	.short	0x0010
        /*0024*/ 	.byte	0x00, 0xf5, 0x21, 0x00


	//----- nvinfo : EIATTR_KPARAM_INFO
	.align		4
.L_383:
        /*0028*/ 	.byte	0x04, 0x17
        /*002a*/ 	.short	(.L_385 - .L_384)
.L_384:
        /*002c*/ 	.word	0x00000000
        /*0030*/ 	.short	0x0001
        /*0032*/ 	.short	0x0008
        /*0034*/ 	.byte	0x00, 0xf5, 0x21, 0x00


	//----- nvinfo : EIATTR_KPARAM_INFO
	.align		4
.L_385:
        /*0038*/ 	.byte	0x04, 0x17
        /*003a*/ 	.short	(.L_387 - .L_386)
.L_386:
        /*003c*/ 	.word	0x00000000
        /*0040*/ 	.short	0x0000
        /*0042*/ 	.short	0x0000
        /*0044*/ 	.byte	0x00, 0xf5, 0x21, 0x00


	//----- nvinfo : EIATTR_SPARSE_MMA_MASK
	.align		4
.L_387:
        /*0048*/ 	.byte	0x03, 0x50
        /*004a*/ 	.short	0x0000


	//----- nvinfo : EIATTR_MAXREG_COUNT
	.align		4
        /*004c*/ 	.byte	0x03, 0x1b
        /*004e*/ 	.short	0x00ff


	//----- nvinfo : EIATTR_NUM_BARRIERS
	.align		4
        /*0050*/ 	.byte	0x02, 0x4c
        /*0052*/ 	.byte	0x01
	.zero		1


	//----- nvinfo : EIATTR_MERCURY_ISA_VERSION
	.align		4
        /*0054*/ 	.byte	0x03, 0x5f
        /*0056*/ 	.short	0x0101


	//----- nvinfo : EIATTR_VRC_CTA_INIT_COUNT
	.align		4
        /*0058*/ 	.byte	0x02, 0x4a
	.zero		1
	.zero		1


	//----- nvinfo : EIATTR_EXIT_INSTR_OFFSETS
	.align		4
        /*005c*/ 	.byte	0x04, 0x1c
        /*005e*/ 	.short	(.L_389 - .L_388)


	//   ....[0]....
.L_388:
        /*0060*/ 	.word	0x00000260


	//   ....[1]....
        /*0064*/ 	.word	0x00000370


	//   ....[2]....
        /*0068*/ 	.word	0x000003c0


	//----- nvinfo : EIATTR_CRS_STACK_SIZE
	.align		4
.L_389:
        /*006c*/ 	.byte	0x04, 0x1e
        /*006e*/ 	.short	(.L_391 - .L_390)
.L_390:
        /*0070*/ 	.word	0x00000000


	//----- nvinfo : EIATTR_CBANK_PARAM_SIZE
	.align		4
.L_391:
        /*0074*/ 	.byte	0x03, 0x19
        /*0076*/ 	.short	0x001c


	//----- nvinfo : EIATTR_PARAM_CBANK
	.align		4
        /*0078*/ 	.byte	0x04, 0x0a
        /*007a*/ 	.short	(.L_393 - .L_392)
	.align		4
.L_392:
        /*007c*/ 	.word	index@(.nv.constant0._Z14reduceProduct6IfLj32ELb0EEvPT_S1_S1_j)
        /*0080*/ 	.short	0x0380
        /*0082*/ 	.short	0x001c


	//----- nvinfo : EIATTR_SW_WAR
	.align		4
.L_393:
        /*0084*/ 	.byte	0x04, 0x36
        /*0086*/ 	.short	(.L_395 - .L_394)
.L_394:
        /*0088*/ 	.word	0x00000008
.L_395:


//--------------------- .nv.info._Z14reduceProduct6IfLj64ELb0EEvPT_S1_S1_j --------------------------
	.section	.nv.info._Z14reduceProduct6IfLj64ELb0EEvPT_S1_S1_j,"",@"SHT_CUDA_INFO"
	.sectionflags	@""
	.align	4


	//----- nvinfo : EIATTR_CUDA_API_VERSION
	.align		4
        /*0000*/ 	.byte	0x04, 0x37
        /*0002*/ 	.short	(.L_397 - .L_396)
.L_396:
        /*0004*/ 	.word	0x00000082


	//----- nvinfo : EIATTR_KPARAM_INFO
	.align		4
.L_397:
        /*0008*/ 	.byte	0x04, 0x17
        /*000a*/ 	.short	(.L_399 - .L_398)
.L_398:
        /*000c*/ 	.word	0x00000000
        /*0010*/ 	.short	0x0003
        /*0012*/ 	.short	0x0018
        /*0014*/ 	.byte	0x00, 0xf0, 0x11, 0x00


	//----- nvinfo : EIATTR_KPARAM_INFO
	.align		4
.L_399:
        /*0018*/ 	.byte	0x04, 0x17
        /*001a*/ 	.short	(.L_401 - .L_400)
.L_400:
        /*001c*/ 	.word	0x00000000
        /*0020*/ 	.short	0x0002
        /*0022*/ 	.short	0x0010
        /*0024*/ 	.byte	0x00, 0xf5, 0x21, 0x00


	//----- nvinfo : EIATTR_KPARAM_INFO
	.align		4
.L_401:
        /*0028*/ 	.byte	0x04, 0x17
        /*002a*/ 	.short	(.L_403 - .L_402)
.L_402:
        /*002c*/ 	.word	0x00000000
        /*0030*/ 	.short	0x0001
        /*0032*/ 	.short	0x0008
        /*0034*/ 	.byte	0x00, 0xf5, 0x21, 0x00


	//----- nvinfo : EIATTR_KPARAM_INFO
	.align		4
.L_403:
        /*0038*/ 	.byte	0x04, 0x17
        /*003a*/ 	.short	(.L_405 - .L_404)
.L_404:
        /*003c*/ 	.word	0x00000000
        /*0040*/ 	.short	0x0000
        /*0042*/ 	.short	0x0000
        /*0044*/ 	.byte	0x00, 0xf5, 0x21, 0x00


	//----- nvinfo : EIATTR_SPARSE_MMA_MASK
	.align		4
.L_405:
        /*0048*/ 	.byte	0x03, 0x50
        /*004a*/ 	.short	0x0000


	//----- nvinfo : EIATTR_MAXREG_COUNT
	.align		4
        /*004c*/ 	.byte	0x03, 0x1b
        /*004e*/ 	.short	0x00ff


	//----- nvinfo : EIATTR_NUM_BARRIERS
	.align		4
        /*0050*/ 	.byte	0x02, 0x4c
        /*0052*/ 	.byte	0x01
	.zero		1


	//----- nvinfo : EIATTR_MERCURY_ISA_VERSION
	.align		4
        /*0054*/ 	.byte	0x03, 0x5f
        /*0056*/ 	.short	0x0101


	//----- nvinfo : EIATTR_VRC_CTA_INIT_COUNT
	.align		4
        /*0058*/ 	.byte	0x02, 0x4a
	.zero		1
	.zero		1


	//----- nvinfo : EIATTR_EXIT_INSTR_OFFSETS
	.align		4
        /*005c*/ 	.byte	0x04, 0x1c
        /*005e*/ 	.short	(.L_407 - .L_406)


	//   ....[0]....
.L_406:
        /*0060*/ 	.word	0x00000260


	//   ....[1]....
        /*0064*/ 	.word	0x000003a0


	//   ....[2]....
        /*0068*/ 	.word	0x000003f0


	//----- nvinfo : EIATTR_CRS_STACK_SIZE
	.align		4
.L_407:
        /*006c*/ 	.byte	0x04, 0x1e
        /*006e*/ 	.short	(.L_409 - .L_408)
.L_408:
        /*0070*/ 	.word	0x00000000


	//----- nvinfo : EIATTR_CBANK_PARAM_SIZE
	.align		4
.L_409:
        /*0074*/ 	.byte	0x03, 0x19
        /*0076*/ 	.short	0x001c


	//----- nvinfo : EIATTR_PARAM_CBANK
	.align		4
        /*0078*/ 	.byte	0x04, 0x0a
        /*007a*/ 	.short	(.L_411 - .L_410)
	.align		4
.L_410:
        /*007c*/ 	.word	index@(.nv.constant0._Z14reduceProduct6IfLj64ELb0EEvPT_S1_S1_j)
        /*0080*/ 	.short	0x0380
        /*0082*/ 	.short	0x001c


	//----- nvinfo : EIATTR_SW_WAR
	.align		4
.L_411:
        /*0084*/ 	.byte	0x04, 0x36
        /*0086*/ 	.short	(.L_413 - .L_412)
.L_412:
        /*0088*/ 	.word	0x00000008
.L_413:


//--------------------- .nv.info._Z14reduceProduct6IfLj128ELb0EEvPT_S1_S1_j --------------------------
	.section	.nv.info._Z14reduceProduct6IfLj128ELb0EEvPT_S1_S1_j,"",@"SHT_CUDA_INFO"
	.sectionflags	@""
	.align	4


	//----- nvinfo : EIATTR_CUDA_API_VERSION
	.align		4
        /*0000*/ 	.byte	0x04, 0x37
        /*0002*/ 	.short	(.L_415 - .L_414)
.L_414:
        /*0004*/ 	.word	0x00000082


	//----- nvinfo : EIATTR_KPARAM_INFO
	.align		4
.L_415:
        /*0008*/ 	.byte	0x04, 0x17
        /*000a*/ 	.short	(.L_417 - .L_416)
.L_416:
        /*000c*/ 	.word	0x00000000
        /*0010*/ 	.short	0x0003
        /*0012*/ 	.short	0x0018
        /*0014*/ 	.byte	0x00, 0xf0, 0x11, 0x00


	//----- nvinfo : EIATTR_KPARAM_INFO
	.align		4
.L_417:
        /*0018*/ 	.byte	0x04, 0x17
        /*001a*/ 	.short	(.L_419 - .L_418)
.L_418:
        /*001c*/ 	.word	0x00000000
        /*0020*/ 	.short	0x0002
        /*0022*/ 	.short	0x0010
        /*0024*/ 	.byte	0x00, 0xf5, 0x21, 0x00


	//----- nvinfo : EIATTR_KPARAM_INFO
	.align		4
.L_419:
        /*0028*/ 	.byte	0x04, 0x17
        /*002a*/ 	.short	(.L_421 - .L_420)
.L_420:
        /*002c*/ 	.word	0x00000000
        /*0030*/ 	.short	0x0001
        /*0032*/ 	.short	0x0008
        /*0034*/ 	.byte	0x00, 0xf5, 0x21, 0x00


	//----- nvinfo : EIATTR_KPARAM_INFO
	.align		4
.L_421:
        /*0038*/ 	.byte	0x04, 0x17
        /*003a*/ 	.short	(.L_423 - .L_422)
.L_422:
        /*003c*/ 	.word	0x00000000
        /*0040*/ 	.short	0x0000
        /*0042*/ 	.short	0x0000
        /*0044*/ 	.byte	0x00, 0xf5, 0x21, 0x00


	//----- nvinfo : EIATTR_SPARSE_MMA_MASK
	.align		4
.L_423:
        /*0048*/ 	.byte	0x03, 0x50
        /*004a*/ 	.short	0x0000


	//----- nvinfo : EIATTR_MAXREG_COUNT
	.align		4
        /*004c*/ 	.byte	0x03, 0x1b
        /*004e*/ 	.short	0x00ff


	//----- nvinfo : EIATTR_NUM_BARRIERS
	.align		4
        /*0050*/ 	.byte	0x02, 0x4c
        /*0052*/ 	.byte	0x01
	.zero		1


	//----- nvinfo : EIATTR_MERCURY_ISA_VERSION
	.align		4
        /*0054*/ 	.byte	0x03, 0x5f
        /*0056*/ 	.short	0x0101


	//----- nvinfo : EIATTR_VRC_CTA_INIT_COUNT
	.align		4
        /*0058*/ 	.byte	0x02, 0x4a
	.zero		1
	.zero		1


	//----- nvinfo : EIATTR_EXIT_INSTR_OFFSETS
	.align		4
        /*005c*/ 	.byte	0x04, 0x1c
        /*005e*/ 	.short	(.L_425 - .L_424)


	//   ....[0]....
.L_424:
        /*0060*/ 	.word	0x000002c0


	//   ....[1]....
        /*0064*/ 	.word	0x00000400


	//   ....[2]....
        /*0068*/ 	.word	0x00000450


	//----- nvinfo : EIATTR_CRS_STACK_SIZE
	.align		4
.L_425:
        /*006c*/ 	.byte	0x04, 0x1e
        /*006e*/ 	.short	(.L_427 - .L_426)
.L_426:
        /*0070*/ 	.word	0x00000000


	//----- nvinfo : EIATTR_CBANK_PARAM_SIZE
	.align		4
.L_427:
        /*0074*/ 	.byte	0x03, 0x19
        /*0076*/ 	.short	0x001c


	//----- nvinfo : EIATTR_PARAM_CBANK
	.align		4
        /*0078*/ 	.byte	0x04, 0x0a
        /*007a*/ 	.short	(.L_429 - .L_428)
	.align		4
.L_428:
        /*007c*/ 	.word	index@(.nv.constant0._Z14reduceProduct6IfLj128ELb0EEvPT_S1_S1_j)
        /*0080*/ 	.short	0x0380
        /*0082*/ 	.short	0x001c


	//----- nvinfo : EIATTR_SW_WAR
	.align		4
.L_429:
        /*0084*/ 	.byte	0x04, 0x36
        /*0086*/ 	.short	(.L_431 - .L_430)
.L_430:
        /*0088*/ 	.word	0x00000008
.L_431:


//--------------------- .nv.info._Z14reduceProduct6IfLj256ELb0EEvPT_S1_S1_j --------------------------
	.section	.nv.info._Z14reduceProduct6IfLj256ELb0EEvPT_S1_S1_j,"",@"SHT_CUDA_INFO"
	.sectionflags	@""
	.align	4


	//----- nvinfo : EIATTR_CUDA_API_VERSION
	.align		4
        /*0000*/ 	.byte	0x04, 0x37
        /*0002*/ 	.short	(.L_433 - .L_432)
.L_432:
        /*0004*/ 	.word	0x00000082


	//----- nvinfo : EIATTR_KPARAM_INFO
	.align		4
.L_433:
        /*0008*/ 	.byte	0x04, 0x17
        /*000a*/ 	.short	(.L_435 - .L_434)
.L_434:
        /*000c*/ 	.word	0x00000000
        /*0010*/ 	.short	0x0003
        /*0012*/ 	.short	0x0018
        /*0014*/ 	.byte	0x00, 0xf0, 0x11, 0x00


	//----- nvinfo : EIATTR_KPARAM_INFO
	.align		4
.L_435:
        /*0018*/ 	.byte	0x04, 0x17
        /*001a*/ 	.short	(.L_437 - .L_436)
.L_436:
        /*001c*/ 	.word	0x00000000
        /*0020*/ 	.short	0x0002
        /*0022*/ 	.short	0x0010
        /*0024*/ 	.byte	0x00, 0xf5, 0x21, 0x00


	//----- nvinfo : EIATTR_KPARAM_INFO
	.align		4
.L_437:
        /*0028*/ 	.byte	0x04, 0x17
        /*002a*/ 	.short	(.L_439 - .L_438)
.L_438:
        /*002c*/ 	.word	0x00000000
        /*0030*/ 	.short	0x0001
        /*0032*/ 	.short	0x0008
        /*0034*/ 	.byte	0x00, 0xf5, 0x21, 0x00


	//----- nvinfo : EIATTR_KPARAM_INFO
	.align		4
.L_439:
        /*0038*/ 	.byte	0x04, 0x17
        /*003a*/ 	.short	(.L_441 - .L_440)
.L_440:
        /*003c*/ 	.word	0x00000000
        /*0040*/ 	.short	0x0000
        /*0042*/ 	.short	0x0000
        /*0044*/ 	.byte	0x00, 0xf5, 0x21, 0x00


	//----- nvinfo : EIATTR_SPARSE_MMA_MASK
	.align		4
.L_441:
        /*0048*/ 	.byte	0x03, 0x50
        /*004a*/ 	.short	0x0000


	//----- nvinfo : EIATTR_MAXREG_COUNT
	.align		4
        /*004c*/ 	.byte	0x03, 0x1b
        /*004e*/ 	.short	0x00ff


	//----- nvinfo : EIATTR_NUM_BARRIERS
	.align		4
        /*0050*/ 	.byte	0x02, 0x4c
        /*0052*/ 	.byte	0x01
	.zero		1


	//----- nvinfo : EIATTR_MERCURY_ISA_VERSION
	.align		4
        /*0054*/ 	.byte	0x03, 0x5f
        /*0056*/ 	.short	0x0101


	//----- nvinfo : EIATTR_VRC_CTA_INIT_COUNT
	.align		4
        /*0058*/ 	.byte	0x02, 0x4a
	.zero		1
	.zero		1


	//----- nvinfo : EIATTR_EXIT_INSTR_OFFSETS
	.align		4
        /*005c*/ 	.byte	0x04, 0x1c
        /*005e*/ 	.short	(.L_443 - .L_442)


	//   ....[0]....
.L_442:
        /*0060*/ 	.word	0x00000310


	//   ....[1]....
        /*0064*/ 	.word	0x00000450


	//   ....[2]....
        /*0068*/ 	.word	0x000004a0


	//----- nvinfo : EIATTR_CRS_STACK_SIZE
	.align		4
.L_443:
        /*006c*/ 	.byte	0x04, 0x1e
        /*006e*/ 	.short	(.L_445 - .L_444)
.L_444:
        /*0070*/ 	.word	0x00000000


	//----- nvinfo : EIATTR_CBANK_PARAM_SIZE
	.align		4
.L_445:
        /*0074*/ 	.byte	0x03, 0x19
        /*0076*/ 	.short	0x001c


	//----- nvinfo : EIATTR_PARAM_CBANK
	.align		4
        /*0078*/ 	.byte	0x04, 0x0a
        /*007a*/ 	.short	(.L_447 - .L_446)
	.align		4
.L_446:
        /*007c*/ 	.word	index@(.nv.constant0._Z14reduceProduct6IfLj256ELb0EEvPT_S1_S1_j)
        /*0080*/ 	.short	0x0380
        /*0082*/ 	.short	0x001c


	//----- nvinfo : EIATTR_SW_WAR
	.align		4
.L_447:
        /*0084*/ 	.byte	0x04, 0x36
        /*0086*/ 	.short	(.L_449 - .L_448)
.L_448:
        /*0088*/ 	.word	0x00000008
.L_449:


//--------------------- .nv.info._Z14reduceProduct6IfLj512ELb0EEvPT_S1_S1_j --------------------------
	.section	.nv.info._Z14reduceProduct6IfLj512ELb0EEvPT_S1_S1_j,"",@"SHT_CUDA_INFO"
	.sectionflags	@""
	.align	4


	//----- nvinfo : EIATTR_CUDA_API_VERSION
	.align		4
        /*0000*/ 	.byte	0x04, 0x37
        /*0002*/ 	.short	(.L_451 - .L_450)
.L_450:
        /*0004*/ 	.word	0x00000082


	//----- nvinfo : EIATTR_KPARAM_INFO
	.align		4
.L_451:
        /*0008*/ 	.byte	0x04, 0x17
        /*000a*/ 	.short	(.L_453 - .L_452)
.L_452:
        /*000c*/ 	.word	0x00000000
        /*0010*/ 	.short	0x0003
        /*0012*/ 	.short	0x0018
        /*0014*/ 	.byte	0x00, 0xf0, 0x11, 0x00


	//----- nvinfo : EIATTR_KPARAM_INFO
	.align		4
.L_453:
        /*0018*/ 	.byte	0x04, 0x17
        /*001a*/ 	.short	(.L_455 - .L_454)
.L_454:
        /*001c*/ 	.word	0x00000000
        /*0020*/ 	.short	0x0002
        /*0022*/ 	.short	0x0010
        /*0024*/ 	.byte	0x00, 0xf5, 0x21, 0x00


	//----- nvinfo : EIATTR_KPARAM_INFO
	.align		4
.L_455:
        /*0028*/ 	.byte	0x04, 0x17
        /*002a*/ 	.short	(.L_457 - .L_456)
.L_456:
        /*002c*/ 	.word	0x00000000
        /*0030*/ 	.short	0x0001
        /*0032*/ 	.short	0x0008
        /*0034*/ 	.byte	0x00, 0xf5, 0x21, 0x00


	//----- nvinfo : EIATTR_KPARAM_INFO
	.align		4
.L_457:
        /*0038*/ 	.byte	0x04, 0x17
        /*003a*/ 	.short	(.L_459 - .L_458)
.L_458:
        /*003c*/ 	.word	0x00000000
        /*0040*/ 	.short	0x0000
        /*0042*/ 	.short	0x0000
        /*0044*/ 	.byte	0x00, 0xf5, 0x21, 0x00


	//----- nvinfo : EIATTR_SPARSE_MMA_MASK
	.align		4
.L_459:
        /*0048*/ 	.byte	0x03, 0x50
        /*004a*/ 	.short	0x0000


	//----- nvinfo : EIATTR_MAXREG_COUNT
	.align		4
        /*004c*/ 	.byte	0x03, 0x1b
        /*004e*/ 	.short	0x00ff


	//----- nvinfo : EIATTR_NUM_BARRIERS
	.align		4
        /*0050*/ 	.byte	0x02, 0x4c
        /*0052*/ 	.byte	0x01
	.zero		1


	//----- nvinfo : EIATTR_MERCURY_ISA_VERSION
	.align		4
        /*0054*/ 	.byte	0x03, 0x5f
        /*0056*/ 	.short	0x0101


	//----- nvinfo : EIATTR_VRC_CTA_INIT_COUNT
	.align		4
        /*0058*/ 	.byte	0x02, 0x4a
	.zero		1
	.zero		1


	//----- nvinfo : EIATTR_EXIT_INSTR_OFFSETS
	.align		4
        /*005c*/ 	.byte	0x04, 0x1c
        /*005e*/ 	.short	(.L_461 - .L_460)


	//   ....[0]....
.L_460:
        /*0060*/ 	.word	0x00000370


	//   ....[1]....
        /*0064*/ 	.word	0x000004b0


	//   ....[2]....
        /*0068*/ 	.word	0x00000500


	//----- nvinfo : EIATTR_CRS_STACK_SIZE
	.align		4
.L_461:
        /*006c*/ 	.byte	0x04, 0x1e
        /*006e*/ 	.short	(.L_463 - .L_462)
.L_462:
        /*0070*/ 	.word	0x00000000


	//----- nvinfo : EIATTR_CBANK_PARAM_SIZE
	.align		4
.L_463:
        /*0074*/ 	.byte	0x03, 0x19
        /*0076*/ 	.short	0x001c


	//----- nvinfo : EIATTR_PARAM_CBANK
	.align		4
        /*0078*/ 	.byte	0x04, 0x0a
        /*007a*/ 	.short	(.L_465 - .L_464)
	.align		4
.L_464:
        /*007c*/ 	.word	index@(.nv.constant0._Z14reduceProduct6IfLj512ELb0EEvPT_S1_S1_j)
        /*0080*/ 	.short	0x0380
        /*0082*/ 	.short	0x001c


	//----- nvinfo : EIATTR_SW_WAR
	.align		4
.L_465:
        /*0084*/ 	.byte	0x04, 0x36
        /*0086*/ 	.short	(.L_467 - .L_466)
.L_466:
        /*0088*/ 	.word	0x00000008
.L_467:


//--------------------- .nv.info._Z14reduceProduct6IfLj1024ELb0EEvPT_S1_S1_j --------------------------
	.section	.nv.info._Z14reduceProduct6IfLj1024ELb0EEvPT_S1_S1_j,"",@"SHT_CUDA_INFO"
	.sectionflags	@""
	.align	4


	//----- nvinfo : EIATTR_CUDA_API_VERSION
	.align		4
        /*0000*/ 	.byte	0x04, 0x37
        /*0002*/ 	.short	(.L_469 - .L_468)
.L_468:
        /*0004*/ 	.word	0x00000082


	//----- nvinfo : EIATTR_KPARAM_INFO
	.align		4
.L_469:
        /*0008*/ 	.byte	0x04, 0x17
        /*000a*/ 	.short	(.L_471 - .L_470)
.L_470:
        /*000c*/ 	.word	0x00000000
        /*0010*/ 	.short	0x0003
        /*0012*/ 	.short	0x0018
        /*0014*/ 	.byte	0x00, 0xf0, 0x11, 0x00


	//----- nvinfo : EIATTR_KPARAM_INFO
	.align		4
.L_471:
        /*0018*/ 	.byte	0x04, 0x17
        /*001a*/ 	.short	(.L_473 - .L_472)
.L_472:
        /*001c*/ 	.word	0x00000000
        /*0020*/ 	.short	0x0002
        /*0022*/ 	.short	0x0010
        /*0024*/ 	.byte	0x00, 0xf5, 0x21, 0x00


	//----- nvinfo : EIATTR_KPARAM_INFO
	.align		4
.L_473:
        /*0028*/ 	.byte	0x04, 0x17
        /*002a*/ 	.short	(.L_475 - .L_474)
.L_474:
        /*002c*/ 	.word	0x00000000
        /*0030*/ 	.short	0x0001
        /*0032*/ 	.short	0x0008
        /*0034*/ 	.byte	0x00, 0xf5, 0x21, 0x00


	//----- nvinfo : EIATTR_KPARAM_INFO
	.align		4
.L_475:
        /*0038*/ 	.byte	0x04, 0x17
        /*003a*/ 	.short	(.L_477 - .L_476)
.L_476:
        /*003c*/ 	.word	0x00000000
        /*0040*/ 	.short	0x0000
        /*0042*/ 	.short	0x0000
        /*0044*/ 	.byte	0x00, 0xf5, 0x21, 0x00


	//----- nvinfo : EIATTR_SPARSE_MMA_MASK
	.align		4
.L_477:
        /*0048*/ 	.byte	0x03, 0x50
        /*004a*/ 	.short	0x0000


	//----- nvinfo : EIATTR_MAXREG_COUNT
	.align		4
        /*004c*/ 	.byte	0x03, 0x1b
        /*004e*/ 	.short	0x00ff


	//----- nvinfo : EIATTR_NUM_BARRIERS
	.align		4
        /*0050*/ 	.byte	0x02, 0x4c
        /*0052*/ 	.byte	0x01
	.zero		1


	//----- nvinfo : EIATTR_MERCURY_ISA_VERSION
	.align		4
        /*0054*/ 	.byte	0x03, 0x5f
        /*0056*/ 	.short	0x0101


	//----- nvinfo : EIATTR_VRC_CTA_INIT_COUNT
	.align		4
        /*0058*/ 	.byte	0x02, 0x4a
	.zero		1
	.zero		1


	//----- nvinfo : EIATTR_EXIT_INSTR_OFFSETS
	.align		4
        /*005c*/ 	.byte	0x04, 0x1c
        /*005e*/ 	.short	(.L_479 - .L_478)


	//   ....[0]....
.L_478:
        /*0060*/ 	.word	0x00000370


	//   ....[1]....
        /*0064*/ 	.word	0x000004b0


	//   ....[2]....
        /*0068*/ 	.word	0x00000500


	//----- nvinfo : EIATTR_CRS_STACK_SIZE
	.align		4
.L_479:
        /*006c*/ 	.byte	0x04, 0x1e
        /*006e*/ 	.short	(.L_481 - .L_480)
.L_480:
        /*0070*/ 	.word	0x00000000


	//----- nvinfo : EIATTR_CBANK_PARAM_SIZE
	.align		4
.L_481:
        /*0074*/ 	.byte	0x03, 0x19
        /*0076*/ 	.short	0x001c


	//----- nvinfo : EIATTR_PARAM_CBANK
	.align		4
        /*0078*/ 	.byte	0x04, 0x0a
        /*007a*/ 	.short	(.L_483 - .L_482)
	.align		4
.L_482:
        /*007c*/ 	.word	index@(.nv.constant0._Z14reduceProduct6IfLj1024ELb0EEvPT_S1_S1_j)
        /*0080*/ 	.short	0x0380
        /*0082*/ 	.short	0x001c


	//----- nvinfo : EIATTR_SW_WAR
	.align		4
.L_483:
        /*0084*/ 	.byte	0x04, 0x36
        /*0086*/ 	.short	(.L_485 - .L_484)
.L_484:
        /*0088*/ 	.word	0x00000008
.L_485:


//--------------------- .nv.info._Z14reduceProduct6IfLj1ELb1EEvPT_S1_S1_j --------------------------
	.section	.nv.info._Z14reduceProduct6IfLj1ELb1EEvPT_S1_S1_j,"",@"SHT_CUDA_INFO"
	.sectionflags	@""
	.align	4


	//----- nvinfo : EIATTR_CUDA_API_VERSION
	.align		4
        /*0000*/ 	.byte	0x04, 0x37
        /*0002*/ 	.short	(.L_487 - .L_486)
.L_486:
        /*0004*/ 	.word	0x00000082


	//----- nvinfo : EIATTR_KPARAM_INFO
	.align		4
.L_487:
        /*0008*/ 	.byte	0x04, 0x17
        /*000a*/ 	.short	(.L_489 - .L_488)
.L_488:
        /*000c*/ 	.word	0x00000000
        /*0010*/ 	.short	0x0003
        /*0012*/ 	.short	0x0018
        /*0014*/ 	.byte	0x00, 0xf0, 0x11, 0x00


	//----- nvinfo : EIATTR_KPARAM_INFO
	.align		4
.L_489:
        /*0018*/ 	.byte	0x04, 0x17
        /*001a*/ 	.short	(.L_491 - .L_490)
.L_490:
        /*001c*/ 	.word	0x00000000
        /*0020*/ 	.short	0x0002
        /*0022*/ 	.short	0x0010
        /*0024*/ 	.byte	0x00, 0xf5, 0x21, 0x00


	//----- nvinfo : EIATTR_KPARAM_INFO
	.align		4
.L_491:
        /*0028*/ 	.byte	0x04, 0x17
        /*002a*/ 	.short	(.L_493 - .L_492)
.L_492:
        /*002c*/ 	.word	0x00000000
        /*0030*/ 	.short	0x0001
        /*0032*/ 	.short	0x0008
        /*0034*/ 	.byte	0x00, 0xf5, 0x21, 0x00


	//----- nvinfo : EIATTR_KPARAM_INFO
	.align		4
.L_493:
        /*0038*/ 	.byte	0x04, 0x17
        /*003a*/ 	.short	(.L_495 - .L_494)
.L_494:
        /*003c*/ 	.word	0x00000000
        /*0040*/ 	.short	0x0000
        /*0042*/ 	.short	0x0000
        /*0044*/ 	.byte	0x00, 0xf5, 0x21, 0x00


	//----- nvinfo : EIATTR_SPARSE_MMA_MASK
	.align		4
.L_495:
        /*0048*/ 	.byte	0x03, 0x50
        /*004a*/ 	.short	0x0000


	//----- nvinfo : EIATTR_MAXREG_COUNT
	.align		4
        /*004c*/ 	.byte	0x03, 0x1b
        /*004e*/ 	.short	0x00ff


	//----- nvinfo : EIATTR_NUM_BARRIERS
	.align		4
        /*0050*/ 	.byte	0x02, 0x4c
        /*0052*/ 	.byte	0x01
	.zero		1


	//----- nvinfo : EIATTR_MERCURY_ISA_VERSION
	.align		4
        /*0054*/ 	.byte	0x03, 0x5f
        /*0056*/ 	.short	0x0101


	//----- nvinfo : EIATTR_VRC_CTA_INIT_COUNT
	.align		4
        /*0058*/ 	.byte	0x02, 0x4a
	.zero		1
	.zero		1


	//----- nvinfo : EIATTR_EXIT_INSTR_OFFSETS
	.align		4
        /*005c*/ 	.byte	0x04, 0x1c
        /*005e*/ 	.short	(.L_497 - .L_496)


	//   ....[0]....
.L_496:
        /*0060*/ 	.word	0x00000210


	//   ....[1]....
        /*0064*/ 	.word	0x00000260


	//----- nvinfo : EIATTR_CRS_STACK_SIZE
	.align		4
.L_497:
        /*0068*/ 	.byte	0x04, 0x1e
        /*006a*/ 	.short	(.L_499 - .L_498)
.L_498:
        /*006c*/ 	.word	0x00000000


	//----- nvinfo : EIATTR_CBANK_PARAM_SIZE
	.align		4
.L_499:
        /*0070*/ 	.byte	0x03, 0x19
        /*0072*/ 	.short	0x001c


	//----- nvinfo : EIATTR_PARAM_CBANK
	.align		4
        /*0074*/ 	.byte	0x04, 0x0a
        /*0076*/ 	.short	(.L_501 - .L_500)
	.align		4
.L_500:
        /*0078*/ 	.word	index@(.nv.constant0._Z14reduceProduct6IfLj1ELb1EEvPT_S1_S1_j)
        /*007c*/ 	.short	0x0380
        /*007e*/ 	.short	0x001c


	//----- nvinfo : EIATTR_SW_WAR
	.align		4
.L_501:
        /*0080*/ 	.byte	0x04, 0x36
        /*0082*/ 	.short	(.L_503 - .L_502)
.L_502:
        /*0084*/ 	.word	0x00000008
.L_503:


//--------------------- .nv.info._Z14reduceProduct6IfLj2ELb1EEvPT_S1_S1_j --------------------------
	.section	.nv.info._Z14reduceProduct6IfLj2ELb1EEvPT_S1_S1_j,"",@"SHT_CUDA_INFO"
	.sectionflags	@""
	.align	4


	//----- nvinfo : EIATTR_CUDA_API_VERSION
	.align		4
        /*0000*/ 	.byte	0x04, 0x37
        /*0002*/ 	.short	(.L_505 - .L_504)
.L_504:
        /*0004*/ 	.word	0x00000082


	//----- nvinfo : EIATTR_KPARAM_INFO
	.align		4
.L_505:
        /*0008*/ 	.byte	0x04, 0x17
        /*000a*/ 	.short	(.L_507 - .L_506)
.L_506:
        /*000c*/ 	.word	0x00000000
        /*0010*/ 	.short	0x0003
        /*0012*/ 	.short	0x0018
        /*0014*/ 	.byte	0x00, 0xf0, 0x11, 0x00


	//----- nvinfo : EIATTR_KPARAM_INFO
	.align		4
.L_507:
        /*0018*/ 	.byte	0x04, 0x17
        /*001a*/ 	.short	(.L_509 - .L_508)
.L_508:
        /*001c*/ 	.word	0x00000000
        /*0020*/ 	.short	0x0002
        /*0022*/ 	.short	0x0010
        /*0024*/ 	.byte	0x00, 0xf5, 0x21, 0x00


	//----- nvinfo : EIATTR_KPARAM_INFO
	.align		4
.L_509:
        /*0028*/ 	.byte	0x04, 0x17
        /*002a*/ 	.short	(.L_511 - .L_510)
.L_510:
        /*002c*/ 	.word	0x00000000
        /*0030*/ 	.short	0x0001
        /*0032*/ 	.short	0x0008
        /*0034*/ 	.byte	0x00, 0xf5, 0x21, 0x00


	//----- nvinfo : EIATTR_KPARAM_INFO
	.align		4
.L_511:
        /*0038*/ 	.byte	0x04, 0x17
        /*003a*/ 	.short	(.L_513 - .L_512)
.L_512:
        /*003c*/ 	.word	0x00000000
        /*0040*/ 	.short	0x0000
        /*0042*/ 	.short	0x0000
        /*0044*/ 	.byte	0x00, 0xf5, 0x21, 0x00


	//----- nvinfo : EIATTR_SPARSE_MMA_MASK
	.align		4
.L_513:
        /*0048*/ 	.byte	0x03, 0x50
        /*004a*/ 	.short	0x0000


	//----- nvinfo : EIATTR_MAXREG_COUNT
	.align		4
        /*004c*/ 	.byte	0x03, 0x1b
        /*004e*/ 	.short	0x00ff


	//----- nvinfo : EIATTR_NUM_BARRIERS
	.align		4
        /*0050*/ 	.byte	0x02, 0x4c
        /*0052*/ 	.byte	0x01
	.zero		1


	//----- nvinfo : EIATTR_MERCURY_ISA_VERSION
	.align		4
        /*0054*/ 	.byte	0x03, 0x5f
        /*0056*/ 	.short	0x0101


	//----- nvinfo : EIATTR_VRC_CTA_INIT_COUNT
	.align		4
        /*0058*/ 	.byte	0x02, 0x4a
	.zero		1
	.zero		1


	//----- nvinfo : EIATTR_EXIT_INSTR_OFFSETS
	.align		4
        /*005c*/ 	.byte	0x04, 0x1c
        /*005e*/ 	.short	(.L_515 - .L_514)


	//   ....[0]....
.L_514:
        /*0060*/ 	.word	0x00000250


	//   ....[1]....
        /*0064*/ 	.word	0x000002a0


	//   ....[2]....
        /*0068*/ 	.word	0x000002f0


	//----- nvinfo : EIATTR_CRS_STACK_SIZE
	.align		4
.L_515:
        /*006c*/ 	.byte	0x04, 0x1e
        /*006e*/ 	.short	(.L_517 - .L_516)
.L_516:
        /*0070*/ 	.word	0x00000000


	//----- nvinfo : EIATTR_CBANK_PARAM_SIZE
	.align		4
.L_517:
        /*0074*/ 	.byte	0x03, 0x19
        /*0076*/ 	.short	0x001c


	//----- nvinfo : EIATTR_PARAM_CBANK
	.align		4
        /*0078*/ 	.byte	0x04, 0x0a
        /*007a*/ 	.short	(.L_519 - .L_518)
	.align		4
.L_518:
        /*007c*/ 	.word	index@(.nv.constant0._Z14reduceProduct6IfLj2ELb1EEvPT_S1_S1_j)
        /*0080*/ 	.short	0x0380
        /*0082*/ 	.short	0x001c


	//----- nvinfo : EIATTR_SW_WAR
	.align		4
.L_519:
        /*0084*/ 	.byte	0x04, 0x36
        /*0086*/ 	.short	(.L_521 - .L_520)
.L_520:
        /*0088*/ 	.word	0x00000008
.L_521:


//--------------------- .nv.info._Z14reduceProduct6IfLj4ELb1EEvPT_S1_S1_j --------------------------
	.section	.nv.info._Z14reduceProduct6IfLj4ELb1EEvPT_S1_S1_j,"",@"SHT_CUDA_INFO"
	.sectionflags	@""
	.align	4


	//----- nvinfo : EIATTR_CUDA_API_VERSION
	.align		4
        /*0000*/ 	.byte	0x04, 0x37
        /*0002*/ 	.short	(.L_523 - .L_522)
.L_522:
        /*0004*/ 	.word	0x00000082


	//----- nvinfo : EIATTR_KPARAM_INFO
	.align		4
.L_523:
        /*0008*/ 	.byte	0x04, 0x17
        /*000a*/ 	.short	(.L_525 - .L_524)
.L_524:
        /*000c*/ 	.word	0x00000000
        /*0010*/ 	.short	0x0003
        /*0012*/ 	.short	0x0018
        /*0014*/ 	.byte	0x00, 0xf0, 0x11, 0x00


	//----- nvinfo : EIATTR_KPARAM_INFO
	.align		4
.L_525:
        /*0018*/ 	.byte	0x04, 0x17
        /*001a*/ 	.short	(.L_527 - .L_526)
.L_526:
        /*001c*/ 	.word	0x00000000
        /*0020*/ 	.short	0x0002
        /*0022*/ 	.short	0x0010
        /*0024*/ 	.byte	0x00, 0xf5, 0x21, 0x00


	//----- nvinfo : EIATTR_KPARAM_INFO
	.align		4
.L_527:
        /*0028*/ 	.byte	0x04, 0x17
        /*002a*/ 	.short	(.L_529 - .L_528)
.L_528:
        /*002c*/ 	.word	0x00000000
        /*0030*/ 	.short	0x0001
        /*0032*/ 	.short	0x0008
        /*0034*/ 	.byte	0x00, 0xf5, 0x21, 0x00


	//----- nvinfo : EIATTR_KPARAM_INFO
	.align		4
.L_529:
        /*0038*/ 	.byte	0x04, 0x17
        /*003a*/ 	.short	(.L_531 - .L_530)
.L_530:
        /*003c*/ 	.word	0x00000000
        /*0040*/ 	.short	0x0000
        /*0042*/ 	.short	0x0000
        /*0044*/ 	.byte	0x00, 0xf5, 0x21, 0x00


	//----- nvinfo : EIATTR_SPARSE_MMA_MASK
	.align		4
.L_531:
        /*0048*/ 	.byte	0x03, 0x50
        /*004a*/ 	.short	0x0000


	//----- nvinfo : EIATTR_MAXREG_COUNT
	.align		4
        /*004c*/ 	.byte	0x03, 0x1b
        /*004e*/ 	.short	0x00ff


	//----- nvinfo : EIATTR_NUM_BARRIERS
	.align		4
        /*0050*/ 	.byte	0x02, 0x4c
        /*0052*/ 	.byte	0x01
	.zero		1


	//----- nvinfo : EIATTR_MERCURY_ISA_VERSION
	.align		4
        /*0054*/ 	.byte	0x03, 0x5f
        /*0056*/ 	.short	0x0101


	//----- nvinfo : EIATTR_VRC_CTA_INIT_COUNT
	.align		4
        /*0058*/ 	.byte	0x02, 0x4a
	.zero		1
	.zero		1


	//----- nvinfo : EIATTR_EXIT_INSTR_OFFSETS
	.align		4
        /*005c*/ 	.byte	0x04, 0x1c
        /*005e*/ 	.short	(.L_533 - .L_532)


	//   ....[0]....
.L_532:
        /*0060*/ 	.word	0x00000250


	//   ....[1]....
        /*0064*/ 	.word	0x000002d0


	//   ....[2]....
        /*0068*/ 	.word	0x00000320


	//----- nvinfo : EIATTR_CRS_STACK_SIZE
	.align		4
.L_533:
        /*006c*/ 	.byte	0x04, 0x1e
        /*006e*/ 	.short	(.L_535 - .L_534)
.L_534:
        /*0070*/ 	.word	0x00000000


	//----- nvinfo : EIATTR_CBANK_PARAM_SIZE
	.align		4
.L_535:
        /*0074*/ 	.byte	0x03, 0x19
        /*0076*/ 	.short	0x001c


	//----- nvinfo : EIATTR_PARAM_CBANK
	.align		4
        /*0078*/ 	.byte	0x04, 0x0a
        /*007a*/ 	.short	(.L_537 - .L_536)
	.align		4
.L_536:
        /*007c*/ 	.word	index@(.nv.constant0._Z14reduceProduct6IfLj4ELb1EEvPT_S1_S1_j)
        /*0080*/ 	.short	0x0380
        /*0082*/ 	.short	0x001c


	//----- nvinfo : EIATTR_SW_WAR
	.align		4
.L_537:
        /*0084*/ 	.byte	0x04, 0x36
        /*0086*/ 	.short	(.L_539 - .L_538)
.L_538:
        /*0088*/ 	.word	0x00000008
.L_539:


//--------------------- .nv.info._Z14reduceProduct6IfLj8ELb1EEvPT_S1_S1_j --------------------------
	.section	.nv.info._Z14reduceProduct6IfLj8ELb1EEvPT_S1_S1_j,"",@"SHT_CUDA_INFO"
	.sectionflags	@""
	.align	4


	//----- nvinfo : EIATTR_CUDA_API_VERSION
	.align		4
        /*0000*/ 	.byte	0x04, 0x37
        /*0002*/ 	.short	(.L_541 - .L_540)
.L_540:
        /*0004*/ 	.word	0x00000082


	//----- nvinfo : EIATTR_KPARAM_INFO
	.align		4
.L_541:
        /*0008*/ 	.byte	0x04, 0x17
        /*000a*/ 	.short	(.L_543 - .L_542)
.L_542:
        /*000c*/ 	.word	0x00000000
        /*0010*/ 	.short	0x0003
        /*0012*/ 	.short	0x0018
        /*0014*/ 	.byte	0x00, 0xf0, 0x11, 0x00


	//----- nvinfo : EIATTR_KPARAM_INFO
	.align		4
.L_543:
        /*0018*/ 	.byte	0x04, 0x17
        /*001a*/ 	.short	(.L_545 - .L_544)
.L_544:
        /*001c*/ 	.word	0x00000000
        /*0020*/ 	.short	0x0002
        /*0022*/ 	.short	0x0010
        /*0024*/ 	.byte	0x00, 0xf5, 0x21, 0x00


	//----- nvinfo : EIATTR_KPARAM_INFO
	.align		4
.L_545:
        /*0028*/ 	.byte	0x04, 0x17
        /*002a*/ 	.short	(.L_547 - .L_546)
.L_546:
        /*002c*/ 	.word	0x00000000
        /*0030*/ 	.short	0x0001
        /*0032*/ 	.short	0x0008
        /*0034*/ 	.byte	0x00, 0xf5, 0x21, 0x00


	//----- nvinfo : EIATTR_KPARAM_INFO
	.align		4
.L_547:
        /*0038*/ 	.byte	0x04, 0x17
        /*003a*/ 	.short	(.L_549 - .L_548)
.L_548:
        /*003c*/ 	.word	0x00000000
        /*0040*/ 	.short	0x0000
        /*0042*/ 	.short	0x0000
        /*0044*/ 	.byte	0x00, 0xf5, 0x21, 0x00


	//----- nvinfo : EIATTR_SPARSE_MMA_MASK
	.align		4
.L_549:
        /*0048*/ 	.byte	0x03, 0x50
        /*004a*/ 	.short	0x0000


	//----- nvinfo : EIATTR_MAXREG_COUNT
	.align		4
        /*004c*/ 	.byte	0x03, 0x1b
        /*004e*/ 	.short	0x00ff


	//----- nvinfo : EIATTR_NUM_BARRIERS
	.align		4
        /*0050*/ 	.byte	0x02, 0x4c
        /*0052*/ 	.byte	0x01
	.zero		1


	//----- nvinfo : EIATTR_MERCURY_ISA_VERSION
	.align		4
        /*0054*/ 	.byte	0x03, 0x5f
        /*0056*/ 	.short	0x0101


	//----- nvinfo : EIATTR_VRC_CTA_INIT_COUNT
	.align		4
        /*0058*/ 	.byte	0x02, 0x4a
	.zero		1
	.zero		1


	//----- nvinfo : EIATTR_EXIT_INSTR_OFFSETS
	.align		4
        /*005c*/ 	.byte	0x04, 0x1c
        /*005e*/ 	.short	(.L_551 - .L_550)


	//   ....[0]....
.L_550:
        /*0060*/ 	.word	0x00000240


	//   ....[1]....
        /*0064*/ 	.word	0x000002f0


	//   ....[2]....
        /*0068*/ 	.word	0x00000340


	//----- nvinfo : EIATTR_CRS_STACK_SIZE
	.align		4
.L_551:
        /*006c*/ 	.byte	0x04, 0x1e
        /*006e*/ 	.short	(.L_553 - .L_552)
.L_552:
        /*0070*/ 	.word	0x00000000


	//----- nvinfo : EIATTR_CBANK_PARAM_SIZE
	.align		4
.L_553:
        /*0074*/ 	.byte	0x03, 0x19
        /*0076*/ 	.short	0x001c


	//----- nvinfo : EIATTR_PARAM_CBANK
	.align		4
        /*0078*/ 	.byte	0x04, 0x0a
        /*007a*/ 	.short	(.L_555 - .L_554)
	.align		4
.L_554:
        /*007c*/ 	.word	index@(.nv.constant0._Z14reduceProduct6IfLj8ELb1EEvPT_S1_S1_j)
        /*0080*/ 	.short	0x0380
        /*0082*/ 	.short	0x001c


	//----- nvinfo : EIATTR_SW_WAR
	.align		4
.L_555:
        /*0084*/ 	.byte	0x04, 0x36
        /*0086*/ 	.short	(.L_557 - .L_556)
.L_556:
        /*0088*/ 	.word	0x00000008
.L_557:


//--------------------- .nv.info._Z14reduceProduct6IfLj16ELb1EEvPT_S1_S1_j --------------------------
	.section	.nv.info._Z14reduceProduct6IfLj16ELb1EEvPT_S1_S1_j,"",@"SHT_CUDA_INFO"
	.sectionflags	@""
	.align	4


	//----- nvinfo : EIATTR_CUDA_API_VERSION
	.align		4
        /*0000*/ 	.byte	0x04, 0x37
        /*0002*/ 	.short	(.L_559 - .L_558)
.L_558:
        /*0004*/ 	.word	0x00000082


	//----- nvinfo : EIATTR_KPARAM_INFO
	.align		4
.L_559:
        /*0008*/ 	.byte	0x04, 0x17
        /*000a*/ 	.short	(.L_561 - .L_560)
.L_560:
        /*000c*/ 	.word	0x00000000
        /*0010*/ 	.short	0x0003
        /*0012*/ 	.short	0x0018
        /*0014*/ 	.byte	0x00, 0xf0, 0x11, 0x00


	//----- nvinfo : EIATTR_KPARAM_INFO
	.align		4
.L_561:
        /*0018*/ 	.byte	0x04, 0x17
        /*001a*/ 	.short	(.L_563 - .L_562)
.L_562:
        /*001c*/ 	.word	0x00000000
        /*0020*/ 	.short	0x0002
        /*0022*/ 	.short	0x0010
        /*0024*/ 	.byte	0x00, 0xf5, 0x21, 0x00


	//----- nvinfo : EIATTR_KPARAM_INFO
	.align		4
.L_563:
        /*0028*/ 	.byte	0x04, 0x17
        /*002a*/ 	.short	(.L_565 - .L_564)
.L_564:
        /*002c*/ 	.word	0x00000000
        /*0030*/ 	.short	0x0001
        /*0032*/ 	.short	0x0008
        /*0034*/ 	.byte	0x00, 0xf5, 0x21, 0x00


	//----- nvinfo : EIATTR_KPARAM_INFO
	.align		4
.L_565:
        /*0038*/ 	.byte	0x04, 0x17
        /*003a*/ 	.short	(.L_567 - .L_566)
.L_566:
        /*003c*/ 	.word	0x00000000
        /*0040*/ 	.short	0x0000
        /*0042*/ 	.short	0x0000
        /*0044*/ 	.byte	0x00, 0xf5, 0x21, 0x00


	//----- nvinfo : EIATTR_SPARSE_MMA_MASK
	.align		4
.L_567:
        /*0048*/ 	.byte	0x03, 0x50
        /*004a*/ 	.short	0x0000


	//----- nvinfo : EIATTR_MAXREG_COUNT
	.align		4
        /*004c*/ 	.byte	0x03, 0x1b
        /*004e*/ 	.short	0x00ff


	//----- nvinfo : EIATTR_NUM_BARRIERS
	.align		4
        /*0050*/ 	.byte	0x02, 0x4c
        /*0052*/ 	.byte	0x01
	.zero		1


	//----- nvinfo : EIATTR_MERCURY_ISA_VERSION
	.align		4
        /*0054*/ 	.byte	0x03, 0x5f
        /*0056*/ 	.short	0x0101


	//----- nvinfo : EIATTR_VRC_CTA_INIT_COUNT
	.align		4
        /*0058*/ 	.byte	0x02, 0x4a
	.zero		1
	.zero		1


	//----- nvinfo : EIATTR_EXIT_INSTR_OFFSETS
	.align		4
        /*005c*/ 	.byte	0x04, 0x1c
        /*005e*/ 	.short	(.L_569 - .L_568)


	//   ....[0]....
.L_568:
        /*0060*/ 	.word	0x00000240


	//   ....[1]....
        /*0064*/ 	.word	0x00000320


	//   ....[2]....
        /*0068*/ 	.word	0x00000370


	//----- nvinfo : EIATTR_CRS_STACK_SIZE
	.align		4
.L_569:
        /*006c*/ 	.byte	0x04, 0x1e
        /*006e*/ 	.short	(.L_571 - .L_570)
.L_570:
        /*0070*/ 	.word	0x00000000


	//----- nvinfo : EIATTR_CBANK_PARAM_SIZE
	.align		4
.L_571:
        /*0074*/ 	.byte	0x03, 0x19
        /*0076*/ 	.short	0x001c


	//----- nvinfo : EIATTR_PARAM_CBANK
	.align		4
        /*0078*/ 	.byte	0x04, 0x0a
        /*007a*/ 	.short	(.L_573 - .L_572)
	.align		4
.L_572:
        /*007c*/ 	.word	index@(.nv.constant0._Z14reduceProduct6IfLj16ELb1EEvPT_S1_S1_j)
        /*0080*/ 	.short	0x0380
        /*0082*/ 	.short	0x001c


	//----- nvinfo : EIATTR_SW_WAR
	.align		4
.L_573:
        /*0084*/ 	.byte	0x04, 0x36
        /*0086*/ 	.short	(.L_575 - .L_574)
.L_574:
        /*0088*/ 	.word	0x00000008
.L_575:


//--------------------- .nv.info._Z14reduceProduct6IfLj32ELb1EEvPT_S1_S1_j --------------------------
	.section	.nv.info._Z14reduceProduct6IfLj32ELb1EEvPT_S1_S1_j,"",@"SHT_CUDA_INFO"
	.sectionflags	@""
	.align	4


	//----- nvinfo : EIATTR_CUDA_API_VERSION
	.align		4
        /*0000*/ 	.byte	0x04, 0x37
        /*0002*/ 	.short	(.L_577 - .L_576)
.L_576:
        /*0004*/ 	.word	0x00000082


	//----- nvinfo : EIATTR_KPARAM_INFO
	.align		4
.L_577:
        /*0008*/ 	.byte	0x04, 0x17
        /*000a*/ 	.short	(.L_579 - .L_578)
.L_578:
        /*000c*/ 	.word	0x00000000
        /*0010*/ 	.short	0x0003
        /*0012*/ 	.short	0x0018
        /*0014*/ 	.byte	0x00, 0xf0, 0x11, 0x00


	//----- nvinfo : EIATTR_KPARAM_INFO
	.align		4
.L_579:
        /*0018*/ 	.byte	0x04, 0x17
        /*001a*/ 	.short	(.L_581 - .L_580)
.L_580:
        /*001c*/ 	.word	0x00000000
        /*0020*/ 	.short	0x0002
        /*0022*/ 	.short	0x0010
        /*0024*/ 	.byte	0x00, 0xf5, 0x21, 0x00


	//----- nvinfo : EIATTR_KPARAM_INFO
	.align		4
.L_581:
        /*0028*/ 	.byte	0x04, 0x17
        /*002a*/ 	.short	(.L_583 - .L_582)
.L_582:
        /*002c*/ 	.word	0x00000000
        /*0030*/ 	.short	0x0001
        /*0032*/ 	.short	0x0008
        /*0034*/ 	.byte	0x00, 0xf5, 0x21, 0x00


	//----- nvinfo : EIATTR_KPARAM_INFO
	.align		4
.L_583:
        /*0038*/ 	.byte	0x04, 0x17
        /*003a*/ 	.short	(.L_585 - .L_584)
.L_584:
        /*003c*/ 	.word	0x00000000
        /*0040*/ 	.short	0x0000
        /*0042*/ 	.short	0x0000
        /*0044*/ 	.byte	0x00, 0xf5, 0x21, 0x00


	//----- nvinfo : EIATTR_SPARSE_MMA_MASK
	.align		4
.L_585:
        /*0048*/ 	.byte	0x03, 0x50
        /*004a*/ 	.short	0x0000


	//----- nvinfo : EIATTR_MAXREG_COUNT
	.align		4
        /*004c*/ 	.byte	0x03, 0x1b
        /*004e*/ 	.short	0x00ff


	//----- nvinfo : EIATTR_NUM_BARRIERS
	.align		4
        /*0050*/ 	.byte	0x02, 0x4c
        /*0052*/ 	.byte	0x01
	.zero		1


	//----- nvinfo : EIATTR_MERCURY_ISA_VERSION
	.align		4
        /*0054*/ 	.byte	0x03, 0x5f
        /*0056*/ 	.short	0x0101


	//----- nvinfo : EIATTR_VRC_CTA_INIT_COUNT
	.align		4
        /*0058*/ 	.byte	0x02, 0x4a
	.zero		1
	.zero		1


	//----- nvinfo : EIATTR_EXIT_INSTR_OFFSETS
	.align		4
        /*005c*/ 	.byte	0x04, 0x1c
        /*005e*/ 	.short	(.L_587 - .L_586)


	//   ....[0]....
.L_586:
        /*0060*/ 	.word	0x00000240


	//   ....[1]....
        /*0064*/ 	.word	0x00000350


	//   ....[2]....
        /*0068*/ 	.word	0x000003a0


	//----- nvinfo : EIATTR_CRS_STACK_SIZE
	.align		4
.L_587:
        /*006c*/ 	.byte	0x04, 0x1e
        /*006e*/ 	.short	(.L_589 - .L_588)
.L_588:
        /*0070*/ 	.word	0x00000000


	//----- nvinfo : EIATTR_CBANK_PARAM_SIZE
	.align		4
.L_589:
        /*0074*/ 	.byte	0x03, 0x19
        /*0076*/ 	.short	0x001c


	//----- nvinfo : EIATTR_PARAM_CBANK
	.align		4
        /*0078*/ 	.byte	0x04, 0x0a
        /*007a*/ 	.short	(.L_591 - .L_590)
	.align		4
.L_590:
        /*007c*/ 	.word	index@(.nv.constant0._Z14reduceProduct6IfLj32ELb1EEvPT_S1_S1_j)
        /*0080*/ 	.short	0x0380
        /*0082*/ 	.short	0x001c


	//----- nvinfo : EIATTR_SW_WAR
	.align		4
.L_591:
        /*0084*/ 	.byte	0x04, 0x36
        /*0086*/ 	.short	(.L_593 - .L_592)
.L_592:
        /*0088*/ 	.word	0x00000008
.L_593:


//--------------------- .nv.info._Z14reduceProduct6IfLj64ELb1EEvPT_S1_S1_j --------------------------
	.section	.nv.info._Z14reduceProduct6IfLj64ELb1EEvPT_S1_S1_j,"",@"SHT_CUDA_INFO"
	.sectionflags	@""
	.align	4


	//----- nvinfo : EIATTR_CUDA_API_VERSION
	.align		4
        /*0000*/ 	.byte	0x04, 0x37
        /*0002*/ 	.short	(.L_595 - .L_594)
.L_594:
        /*0004*/ 	.word	0x00000082


	//----- nvinfo : EIATTR_KPARAM_INFO
	.align		4
.L_595:
        /*0008*/ 	.byte	0x04, 0x17
        /*000a*/ 	.short	(.L_597 - .L_596)
.L_596:
        /*000c*/ 	.word	0x00000000
        /*0010*/ 	.short	0x0003
        /*0012*/ 	.short	0x0018
        /*0014*/ 	.byte	0x00, 0xf0, 0x11, 0x00


	//----- nvinfo : EIATTR_KPARAM_INFO
	.align		4
.L_597:
        /*0018*/ 	.byte	0x04, 0x17
        /*001a*/ 	.short	(.L_599 - .L_598)
.L_598:
        /*001c*/ 	.word	0x00000000
        /*0020*/ 	.short	0x0002
        /*0022*/ 	.short	0x0010
        /*0024*/ 	.byte	0x00, 0xf5, 0x21, 0x00


	//----- nvinfo : EIATTR_KPARAM_INFO
	.align		4
.L_599:
        /*0028*/ 	.byte	0x04, 0x17
        /*002a*/ 	.short	(.L_601 - .L_600)
.L_600:
        /*002c*/ 	.word	0x00000000
        /*0030*/ 	.short	0x0001
        /*0032*/ 	.short	0x0008
        /*0034*/ 	.byte	0x00, 0xf5, 0x21, 0x00


	//----- nvinfo : EIATTR_KPARAM_INFO
	.align		4
.L_601:
        /*0038*/ 	.byte	0x04, 0x17
        /*003a*/ 	.short	(.L_603 - .L_602)
.L_602:
        /*003c*/ 	.word	0x00000000
        /*0040*/ 	.short	0x0000
        /*0042*/ 	.short	0x0000
        /*0044*/ 	.byte	0x00, 0xf5, 0x21, 0x00


	//----- nvinfo : EIATTR_SPARSE_MMA_MASK
	.align		4
.L_603:
        /*0048*/ 	.byte	0x03, 0x50
        /*004a*/ 	.short	0x0000


	//----- nvinfo : EIATTR_MAXREG_COUNT
	.align		4
        /*004c*/ 	.byte	0x03, 0x1b
        /*004e*/ 	.short	0x00ff


	//----- nvinfo : EIATTR_NUM_BARRIERS
	.align		4
        /*0050*/ 	.byte	0x02, 0x4c
        /*0052*/ 	.byte	0x01
	.zero		1


	//----- nvinfo : EIATTR_MERCURY_ISA_VERSION
	.align		4
        /*0054*/ 	.byte	0x03, 0x5f
        /*0056*/ 	.short	0x0101


	//----- nvinfo : EIATTR_VRC_CTA_INIT_COUNT
	.align		4
        /*0058*/ 	.byte	0x02, 0x4a
	.zero		1
	.zero		1


	//----- nvinfo : EIATTR_EXIT_INSTR_OFFSETS
	.align		4
        /*005c*/ 	.byte	0x04, 0x1c
        /*005e*/ 	.short	(.L_605 - .L_604)


	//   ....[0]....
.L_604:
        /*0060*/ 	.word	0x00000240


	//   ....[1]....
        /*0064*/ 	.word	0x00000380


	//   ....[2]....
        /*0068*/ 	.word	0x000003d0


	//----- nvinfo : EIATTR_CRS_STACK_SIZE
	.align		4
.L_605:
        /*006c*/ 	.byte	0x04, 0x1e
        /*006e*/ 	.short	(.L_607 - .L_606)
.L_606:
        /*0070*/ 	.word	0x00000000


	//----- nvinfo : EIATTR_CBANK_PARAM_SIZE
	.align		4
.L_607:
        /*0074*/ 	.byte	0x03, 0x19
        /*0076*/ 	.short	0x001c


	//----- nvinfo : EIATTR_PARAM_CBANK
	.align		4
        /*0078*/ 	.byte	0x04, 0x0a
        /*007a*/ 	.short	(.L_609 - .L_608)
	.align		4
.L_608:
        /*007c*/ 	.word	index@(.nv.constant0._Z14reduceProduct6IfLj64ELb1EEvPT_S1_S1_j)
        /*0080*/ 	.short	0x0380
        /*0082*/ 	.short	0x001c


	//----- nvinfo : EIATTR_SW_WAR
	.align		4
.L_609:
        /*0084*/ 	.byte	0x04, 0x36
        /*0086*/ 	.short	(.L_611 - .L_610)
.L_610:
        /*0088*/ 	.word	0x00000008
.L_611:


//--------------------- .nv.info._Z14reduceProduct6IfLj128ELb1EEvPT_S1_S1_j --------------------------
	.section	.nv.info._Z14reduceProduct6IfLj128ELb1EEvPT_S1_S1_j,"",@"SHT_CUDA_INFO"
	.sectionflags	@""
	.align	4


	//----- nvinfo : EIATTR_CUDA_API_VERSION
	.align		4
        /*0000*/ 	.byte	0x04, 0x37
        /*0002*/ 	.short	(.L_613 - .L_612)
.L_612:
        /*0004*/ 	.word	0x00000082


	//----- nvinfo : EIATTR_KPARAM_INFO
	.align		4
.L_613:
        /*0008*/ 	.byte	0x04, 0x17
        /*000a*/ 	.short	(.L_615 - .L_614)
.L_614:
        /*000c*/ 	.word	0x00000000
        /*0010*/ 	.short	0x0003
        /*0012*/ 	.short	0x0018
        /*0014*/ 	.byte	0x00, 0xf0, 0x11, 0x00


	//----- nvinfo : EIATTR_KPARAM_INFO
	.align		4
.L_615:
        /*0018*/ 	.byte	0x04, 0x17
        /*001a*/ 	.short	(.L_617 - .L_616)
.L_616:
        /*001c*/ 	.word	0x00000000
        /*0020*/ 	.short	0x0002
        /*0022*/ 	.short	0x0010
        /*0024*/ 	.byte	0x00, 0xf5, 0x21, 0x00


	//----- nvinfo : EIATTR_KPARAM_INFO
	.align		4
.L_617:
        /*0028*/ 	.byte	0x04, 0x17
        /*002a*/ 	.short	(.L_619 - .L_618)
.L_618:
        /*002c*/ 	.word	0x00000000
        /*0030*/ 	.short	0x0001
        /*0032*/ 	.short	0x0008
        /*0034*/ 	.byte	0x00, 0xf5, 0x21, 0x00


	//----- nvinfo : EIATTR_KPARAM_INFO
	.align		4
.L_619:
        /*0038*/ 	.byte	0x04, 0x17
        /*003a*/ 	.short	(.L_621 - .L_620)
.L_620:
        /*003c*/ 	.word	0x00000000
        /*0040*/ 	.short	0x0000
        /*0042*/ 	.short	0x0000
        /*0044*/ 	.byte	0x00, 0xf5, 0x21, 0x00


	//----- nvinfo : EIATTR_SPARSE_MMA_MASK
	.align		4
.L_621:
        /*0048*/ 	.byte	0x03, 0x50
        /*004a*/ 	.short	0x0000


	//----- nvinfo : EIATTR_MAXREG_COUNT
	.align		4
        /*004c*/ 	.byte	0x03, 0x1b
        /*004e*/ 	.short	0x00ff


	//----- nvinfo : EIATTR_NUM_BARRIERS
	.align		4
        /*0050*/ 	.byte	0x02, 0x4c
        /*0052*/ 	.byte	0x01
	.zero		1


	//----- nvinfo : EIATTR_MERCURY_ISA_VERSION
	.align		4
        /*0054*/ 	.byte	0x03, 0x5f
        /*0056*/ 	.short	0x0101


	//----- nvinfo : EIATTR_VRC_CTA_INIT_COUNT
	.align		4
        /*0058*/ 	.byte	0x02, 0x4a
	.zero		1
	.zero		1


	//----- nvinfo : EIATTR_EXIT_INSTR_OFFSETS
	.align		4
        /*005c*/ 	.byte	0x04, 0x1c
        /*005e*/ 	.short	(.L_623 - .L_622)


	//   ....[0]....
.L_622:
        /*0060*/ 	.word	0x00000290


	//   ....[1]....
        /*0064*/ 	.word	0x000003d0


	//   ....[2]....
        /*0068*/ 	.word	0x00000420


	//----- nvinfo : EIATTR_CRS_STACK_SIZE
	.align		4
.L_623:
        /*006c*/ 	.byte	0x04, 0x1e
        /*006e*/ 	.short	(.L_625 - .L_624)
.L_624:
        /*0070*/ 	.word	0x00000000


	//----- nvinfo : EIATTR_CBANK_PARAM_SIZE
	.align		4
.L_625:
        /*0074*/ 	.byte	0x03, 0x19
        /*0076*/ 	.short	0x001c


	//----- nvinfo : EIATTR_PARAM_CBANK
	.align		4
        /*0078*/ 	.byte	0x04, 0x0a
        /*007a*/ 	.short	(.L_627 - .L_626)
	.align		4
.L_626:
        /*007c*/ 	.word	index@(.nv.constant0._Z14reduceProduct6IfLj128ELb1EEvPT_S1_S1_j)
        /*0080*/ 	.short	0x0380
        /*0082*/ 	.short	0x001c


	//----- nvinfo : EIATTR_SW_WAR
	.align		4
.L_627:
        /*0084*/ 	.byte	0x04, 0x36
        /*0086*/ 	.short	(.L_629 - .L_628)
.L_628:
        /*0088*/ 	.word	0x00000008
.L_629:


//--------------------- .nv.info._Z14reduceProduct6IfLj256ELb1EEvPT_S1_S1_j --------------------------
	.section	.nv.info._Z14reduceProduct6IfLj256ELb1EEvPT_S1_S1_j,"",@"SHT_CUDA_INFO"
	.sectionflags	@""
	.align	4


	//----- nvinfo : EIATTR_CUDA_API_VERSION
	.align		4
        /*0000*/ 	.byte	0x04, 0x37
        /*0002*/ 	.short	(.L_631 - .L_630)
.L_630:
        /*0004*/ 	.word	0x00000082


	//----- nvinfo : EIATTR_KPARAM_INFO
	.align		4
.L_631:
        /*0008*/ 	.byte	0x04, 0x17
        /*000a*/ 	.short	(.L_633 - .L_632)
.L_632:
        /*000c*/ 	.word	0x00000000
        /*0010*/ 	.short	0x0003
        /*0012*/ 	.short	0x0018
        /*0014*/ 	.byte	0x00, 0xf0, 0x11, 0x00


	//----- nvinfo : EIATTR_KPARAM_INFO
	.align		4
.L_633:
        /*0018*/ 	.byte	0x04, 0x17
        /*001a*/ 	.short	(.L_635 - .L_634)
.L_634:
        /*001c*/ 	.word	0x00000000
        /*0020*/ 	.short	0x0002
        /*0022*/ 	.short	0x0010
        /*0024*/ 	.byte	0x00, 0xf5, 0x21, 0x00


	//----- nvinfo : EIATTR_KPARAM_INFO
	.align		4
.L_635:
        /*0028*/ 	.byte	0x04, 0x17
        /*002a*/ 	.short	(.L_637 - .L_636)
.L_636:
        /*002c*/ 	.word	0x00000000
        /*0030*/ 	.short	0x0001
        /*0032*/ 	.short	0x0008
        /*0034*/ 	.byte	0x00, 0xf5, 0x21, 0x00


	//----- nvinfo : EIATTR_KPARAM_INFO
	.align		4
.L_637:
        /*0038*/ 	.byte	0x04, 0x17
        /*003a*/ 	.short	(.L_639 - .L_638)
.L_638:
        /*003c*/ 	.word	0x00000000
        /*0040*/ 	.short	0x0000
        /*0042*/ 	.short	0x0000
        /*0044*/ 	.byte	0x00, 0xf5, 0x21, 0x00


	//----- nvinfo : EIATTR_SPARSE_MMA_MASK
	.align		4
.L_639:
        /*0048*/ 	.byte	0x03, 0x50
        /*004a*/ 	.short	0x0000


	//----- nvinfo : EIATTR_MAXREG_COUNT
	.align		4
        /*004c*/ 	.byte	0x03, 0x1b
        /*004e*/ 	.short	0x00ff


	//----- nvinfo : EIATTR_NUM_BARRIERS
	.align		4
        /*0050*/ 	.byte	0x02, 0x4c
        /*0052*/ 	.byte	0x01
	.zero		1


	//----- nvinfo : EIATTR_MERCURY_ISA_VERSION
	.align		4
        /*0054*/ 	.byte	0x03, 0x5f
        /*0056*/ 	.short	0x0101


	//----- nvinfo : EIATTR_VRC_CTA_INIT_COUNT
	.align		4
        /*0058*/ 	.byte	0x02, 0x4a
	.zero		1
	.zero		1


	//----- nvinfo : EIATTR_EXIT_INSTR_OFFSETS
	.align		4
        /*005c*/ 	.byte	0x04, 0x1c
        /*005e*/ 	.short	(.L_641 - .L_640)


	//   ....[0]....
.L_640:
        /*0060*/ 	.word	0x000002e0


	//   ....[1]....
        /*0064*/ 	.word	0x00000420


	//   ....[2]....
        /*0068*/ 	.word	0x00000470


	//----- nvinfo : EIATTR_CRS_STACK_SIZE
	.align		4
.L_641:
        /*006c*/ 	.byte	0x04, 0x1e
        /*006e*/ 	.short	(.L_643 - .L_642)
.L_642:
        /*0070*/ 	.word	0x00000000


	//----- nvinfo : EIATTR_CBANK_PARAM_SIZE
	.align		4
.L_643:
        /*0074*/ 	.byte	0x03, 0x19
        /*0076*/ 	.short	0x001c


	//----- nvinfo : EIATTR_PARAM_CBANK
	.align		4
        /*0078*/ 	.byte	0x04, 0x0a
        /*007a*/ 	.short	(.L_645 - .L_644)
	.align		4
.L_644:
        /*007c*/ 	.word	index@(.nv.constant0._Z14reduceProduct6IfLj256ELb1EEvPT_S1_S1_j)
        /*0080*/ 	.short	0x0380
        /*0082*/ 	.short	0x001c


	//----- nvinfo : EIATTR_SW_WAR
	.align		4
.L_645:
        /*0084*/ 	.byte	0x04, 0x36
        /*0086*/ 	.short	(.L_647 - .L_646)
.L_646:
        /*0088*/ 	.word	0x00000008
.L_647:


//--------------------- .nv.info._Z14reduceProduct6IfLj512ELb1EEvPT_S1_S1_j --------------------------
	.section	.nv.info._Z14reduceProduct6IfLj512ELb1EEvPT_S1_S1_j,"",@"SHT_CUDA_INFO"
	.sectionflags	@""
	.align	4


	//----- nvinfo : EIATTR_CUDA_API_VERSION
	.align		4
        /*0000*/ 	.byte	0x04, 0x37
        /*0002*/ 	.short	(.L_649 - .L_648)
.L_648:
        /*0004*/ 	.word	0x00000082


	//----- nvinfo : EIATTR_KPARAM_INFO
	.align		4
.L_649:
        /*0008*/ 	.byte	0x04, 0x17
        /*000a*/ 	.short	(.L_651 - .L_650)
.L_650:
        /*000c*/ 	.word	0x00000000
        /*0010*/ 	.short	0x0003
        /*0012*/ 	.short	0x0018
        /*0014*/ 	.byte	0x00, 0xf0, 0x11, 0x00


	//----- nvinfo : EIATTR_KPARAM_INFO
	.align		4
.L_651:
        /*0018*/ 	.byte	0x04, 0x17
        /*001a*/ 	.short	(.L_653 - .L_652)
.L_652:
        /*001c*/ 	.word	0x00000000
        /*0020*/ 	.short	0x0002
        /*0022*/ 	.short	0x0010
        /*0024*/ 	.byte	0x00, 0xf5, 0x21, 0x00


	//----- nvinfo : EIATTR_KPARAM_INFO
	.align		4
.L_653:
        /*0028*/ 	.byte	0x04, 0x17
        /*002a*/ 	.short	(.L_655 - .L_654)
.L_654:
        /*002c*/ 	.word	0x00000000
        /*0030*/ 	.short	0x0001
        /*0032*/ 	.short	0x0008
        /*0034*/ 	.byte	0x00, 0xf5, 0x21, 0x00


	//----- nvinfo : EIATTR_KPARAM_INFO
	.align		4
.L_655:
        /*0038*/ 	.byte	0x04, 0x17
        /*003a*/ 	.short	(.L_657 - .L_656)
.L_656:
        /*003c*/ 	.word	0x00000000
        /*0040*/ 	.short	0x0000
        /*0042*/ 	.short	0x0000
        /*0044*/ 	.byte	0x00, 0xf5, 0x21, 0x00


	//----- nvinfo : EIATTR_SPARSE_MMA_MASK
	.align		4
.L_657:
        /*0048*/ 	.byte	0x03, 0x50
        /*004a*/ 	.short	0x0000


	//----- nvinfo : EIATTR_MAXREG_COUNT
	.align		4
        /*004c*/ 	.byte	0x03, 0x1b
        /*004e*/ 	.short	0x00ff


	//----- nvinfo : EIATTR_NUM_BARRIERS
	.align		4
        /*0050*/ 	.byte	0x02, 0x4c
        /*0052*/ 	.byte	0x01
	.zero		1


	//----- nvinfo : EIATTR_MERCURY_ISA_VERSION
	.align		4
        /*0054*/ 	.byte	0x03, 0x5f
        /*0056*/ 	.short	0x0101


	//----- nvinfo : EIATTR_VRC_CTA_INIT_COUNT
	.align		4
        /*0058*/ 	.byte	0x02, 0x4a
	.zero		1
	.zero		1


	//----- nvinfo : EIATTR_EXIT_INSTR_OFFSETS
	.align		4
        /*005c*/ 	.byte	0x04, 0x1c
        /*005e*/ 	.short	(.L_659 - .L_658)


	//   ....[0]....
.L_658:
        /*0060*/ 	.word	0x00000340


	//   ....[1]....
        /*0064*/ 	.word	0x00000480


	//   ....[2]....
        /*0068*/ 	.word	0x000004d0


	//----- nvinfo : EIATTR_CRS_STACK_SIZE
	.align		4
.L_659:
        /*006c*/ 	.byte	0x04, 0x1e
        /*006e*/ 	.short	(.L_661 - .L_660)
.L_660:
        /*0070*/ 	.word	0x00000000


	//----- nvinfo : EIATTR_CBANK_PARAM_SIZE
	.align		4
.L_661:
        /*0074*/ 	.byte	0x03, 0x19
        /*0076*/ 	.short	0x001c


	//----- nvinfo : EIATTR_PARAM_CBANK
	.align		4
        /*0078*/ 	.byte	0x04, 0x0a
        /*007a*/ 	.short	(.L_663 - .L_662)
	.align		4
.L_662:
        /*007c*/ 	.word	index@(.nv.constant0._Z14reduceProduct6IfLj512ELb1EEvPT_S1_S1_j)
        /*0080*/ 	.short	0x0380
        /*0082*/ 	.short	0x001c


	//----- nvinfo : EIATTR_SW_WAR
	.align		4
.L_663:
        /*0084*/ 	.byte	0x04, 0x36
        /*0086*/ 	.short	(.L_665 - .L_664)
.L_664:
        /*0088*/ 	.word	0x00000008
.L_665:


//--------------------- .nv.info._Z14reduceProduct6IfLj1024ELb1EEvPT_S1_S1_j --------------------------
	.section	.nv.info._Z14reduceProduct6IfLj1024ELb1EEvPT_S1_S1_j,"",@"SHT_CUDA_INFO"
	.sectionflags	@""
	.align	4


	//----- nvinfo : EIATTR_CUDA_API_VERSION
	.align		4
        /*0000*/ 	.byte	0x04, 0x37
        /*0002*/ 	.short	(.L_667 - .L_666)
.L_666:
        /*0004*/ 	.word	0x00000082


	//----- nvinfo : EIATTR_KPARAM_INFO
	.align		4
.L_667:
        /*0008*/ 	.byte	0x04, 0x17
        /*000a*/ 	.short	(.L_669 - .L_668)
.L_668:
        /*000c*/ 	.word	0x00000000
        /*0010*/ 	.short	0x0003
        /*0012*/ 	.short	0x0018
        /*0014*/ 	.byte	0x00, 0xf0, 0x11, 0x00


	//----- nvinfo : EIATTR_KPARAM_INFO
	.align		4
.L_669:
        /*0018*/ 	.byte	0x04, 0x17
        /*001a*/ 	.short	(.L_671 - .L_670)
.L_670:
        /*001c*/ 	.word	0x00000000
        /*0020*/ 	.short	0x0002
        /*0022*/ 	.short	0x0010
        /*0024*/ 	.byte	0x00, 0xf5, 0x21, 0x00


	//----- nvinfo : EIATTR_KPARAM_INFO
	.align		4
.L_671:
        /*0028*/ 	.byte	0x04, 0x17
        /*002a*/ 	.short	(.L_673 - .L_672)
.L_672:
        /*002c*/ 	.word	0x00000000
        /*0030*/ 	.short	0x0001
        /*0032*/ 	.short	0x0008
        /*0034*/ 	.byte	0x00, 0xf5, 0x21, 0x00


	//----- nvinfo : EIATTR_KPARAM_INFO
	.align		4
.L_673:
        /*0038*/ 	.byte	0x04, 0x17
        /*003a*/ 	.short	(.L_675 - .L_674)
.L_674:
        /*003c*/ 	.word	0x00000000
        /*0040*/ 	.short	0x0000
        /*0042*/ 	.short	0x0000
        /*0044*/ 	.byte	0x00, 0xf5, 0x21, 0x00


	//----- nvinfo : EIATTR_SPARSE_MMA_MASK
	.align		4
.L_675:
        /*0048*/ 	.byte	0x03, 0x50
        /*004a*/ 	.short	0x0000


	//----- nvinfo : EIATTR_MAXREG_COUNT
	.align		4
        /*004c*/ 	.byte	0x03, 0x1b
        /*004e*/ 	.short	0x00ff


	//----- nvinfo : EIATTR_NUM_BARRIERS
	.align		4
        /*0050*/ 	.byte	0x02, 0x4c
        /*0052*/ 	.byte	0x01
	.zero		1


	//----- nvinfo : EIATTR_MERCURY_ISA_VERSION
	.align		4
        /*0054*/ 	.byte	0x03, 0x5f
        /*0056*/ 	.short	0x0101


	//----- nvinfo : EIATTR_VRC_CTA_INIT_COUNT
	.align		4
        /*0058*/ 	.byte	0x02, 0x4a
	.zero		1
	.zero		1


	//----- nvinfo : EIATTR_EXIT_INSTR_OFFSETS
	.align		4
        /*005c*/ 	.byte	0x04, 0x1c
        /*005e*/ 	.short	(.L_677 - .L_676)


	//   ....[0]....
.L_676:
        /*0060*/ 	.word	0x00000340


	//   ....[1]....
        /*0064*/ 	.word	0x00000480


	//   ....[2]....
        /*0068*/ 	.word	0x000004d0


	//----- nvinfo : EIATTR_CRS_STACK_SIZE
	.align		4
.L_677:
        /*006c*/ 	.byte	0x04, 0x1e
        /*006e*/ 	.short	(.L_679 - .L_678)
.L_678:
        /*0070*/ 	.word	0x00000000


	//----- nvinfo : EIATTR_CBANK_PARAM_SIZE
	.align		4
.L_679:
        /*0074*/ 	.byte	0x03, 0x19
        /*0076*/ 	.short	0x001c


	//----- nvinfo : EIATTR_PARAM_CBANK
	.align		4
        /*0078*/ 	.byte	0x04, 0x0a
        /*007a*/ 	.short	(.L_681 - .L_680)
	.align		4
.L_680:
        /*007c*/ 	.word	index@(.nv.constant0._Z14reduceProduct6IfLj1024ELb1EEvPT_S1_S1_j)
        /*0080*/ 	.short	0x0380
        /*0082*/ 	.short	0x001c


	//----- nvinfo : EIATTR_SW_WAR
	.align		4
.L_681:
        /*0084*/ 	.byte	0x04, 0x36
        /*0086*/ 	.short	(.L_683 - .L_682)
.L_682:
        /*0088*/ 	.word	0x00000008
.L_683:


//--------------------- .nv.info._Z14reduceProduct5IfLj1EEvPT_S1_S1_j --------------------------
	.section	.nv.info._Z14reduceProduct5IfLj1EEvPT_S1_S1_j,"",@"SHT_CUDA_INFO"
	.sectionflags	@""
	.align	4


	//----- nvinfo : EIATTR_CUDA_API_VERSION
	.align		4
        /*0000*/ 	.byte	0x04, 0x37
        /*0002*/ 	.short	(.L_685 - .L_684)
.L_684:
        /*0004*/ 	.word	0x00000082


	//----- nvinfo : EIATTR_KPARAM_INFO
	.align		4
.L_685:
        /*0008*/ 	.byte	0x04, 0x17
        /*000a*/ 	.short	(.L_687 - .L_686)
.L_686:
        /*000c*/ 	.word	0x00000000
        /*0010*/ 	.short	0x0003
        /*0012*/ 	.short	0x0018
        /*0014*/ 	.byte	0x00, 0xf0, 0x11, 0x00


	//----- nvinfo : EIATTR_KPARAM_INFO
	.align		4
.L_687:
        /*0018*/ 	.byte	0x04, 0x17
        /*001a*/ 	.short	(.L_689 - .L_688)
.L_688:
        /*001c*/ 	.word	0x00000000
        /*0020*/ 	.short	0x0002
        /*0022*/ 	.short	0x0010
        /*0024*/ 	.byte	0x00, 0xf5, 0x21, 0x00


	//----- nvinfo : EIATTR_KPARAM_INFO
	.align		4
.L_689:
        /*0028*/ 	.byte	0x04, 0x17
        /*002a*/ 	.short	(.L_691 - .L_690)
.L_690:
        /*002c*/ 	.word	0x00000000
        /*0030*/ 	.short	0x0001
        /*0032*/ 	.short	0x0008
        /*0034*/ 	.byte	0x00, 0xf5, 0x21, 0x00


	//----- nvinfo : EIATTR_KPARAM_INFO
	.align		4
.L_691:
        /*0038*/ 	.byte	0x04, 0x17
        /*003a*/ 	.short	(.L_693 - .L_692)
.L_692:
        /*003c*/ 	.word	0x00000000
        /*0040*/ 	.short	0x0000
        /*0042*/ 	.short	0x0000
        /*0044*/ 	.byte	0x00, 0xf5, 0x21, 0x00


	//----- nvinfo : EIATTR_SPARSE_MMA_MASK
	.align		4
.L_693:
        /*0048*/ 	.byte	0x03, 0x50
        /*004a*/ 	.short	0x0000


	//----- nvinfo : EIATTR_MAXREG_COUNT
	.align		4
        /*004c*/ 	.byte	0x03, 0x1b
        /*004e*/ 	.short	0x00ff


	//----- nvinfo : EIATTR_NUM_BARRIERS
	.align		4
        /*0050*/ 	.byte	0x02, 0x4c
        /*0052*/ 	.byte	0x01
	.zero		1


	//----- nvinfo : EIATTR_MERCURY_ISA_VERSION
	.align		4
        /*0054*/ 	.byte	0x03, 0x5f
        /*0056*/ 	.short	0x0101


	//----- nvinfo : EIATTR_VRC_CTA_INIT_COUNT
	.align		4
        /*0058*/ 	.byte	0x02, 0x4a
	.zero		1
	.zero		1


	//----- nvinfo : EIATTR_EXIT_INSTR_OFFSETS
	.align		4
        /*005c*/ 	.byte	0x04, 0x1c
        /*005e*/ 	.short	(.L_695 - .L_694)


	//   ....[0]....
.L_694:
        /*0060*/ 	.word	0x000001f0


	//   ....[1]....
        /*0064*/ 	.word	0x00000240


	//----- nvinfo : EIATTR_CBANK_PARAM_SIZE
	.align		4
.L_695:
        /*0068*/ 	.byte	0x03, 0x19
        /*006a*/ 	.short	0x001c


	//----- nvinfo : EIATTR_PARAM_CBANK
	.align		4
        /*006c*/ 	.byte	0x04, 0x0a
        /*006e*/ 	.short	(.L_697 - .L_696)
	.align		4
.L_696:
        /*0070*/ 	.word	index@(.nv.constant0._Z14reduceProduct5IfLj1EEvPT_S1_S1_j)
        /*0074*/ 	.short	0x0380
        /*0076*/ 	.short	0x001c


	//----- nvinfo : EIATTR_SW_WAR
	.align		4
.L_697:
        /*0078*/ 	.byte	0x04, 0x36
        /*007a*/ 	.short	(.L_699 - .L_698)
.L_698:
        /*007c*/ 	.word	0x00000008
.L_699:


//--------------------- .nv.info._Z14reduceProduct5IfLj2EEvPT_S1_S1_j --------------------------
	.section	.nv.info._Z14reduceProduct5IfLj2EEvPT_S1_S1_j,"",@"SHT_CUDA_INFO"
	.sectionflags	@""
	.align	4


	//----- nvinfo : EIATTR_CUDA_API_VERSION
	.align		4
        /*0000*/ 	.byte	0x04, 0x37
        /*0002*/ 	.short	(.L_701 - .L_700)
.L_700:
        /*0004*/ 	.word	0x00000082


	//----- nvinfo : EIATTR_KPARAM_INFO
	.align		4
.L_701:
        /*0008*/ 	.byte	0x04, 0x17
        /*000a*/ 	.short	(.L_703 - .L_702)
.L_702:
        /*000c*/ 	.word	0x00000000
        /*0010*/ 	.short	0x0003
        /*0012*/ 	.short	0x0018
        /*0014*/ 	.byte	0x00, 0xf0, 0x11, 0x00


	//----- nvinfo : EIATTR_KPARAM_INFO
	.align		4
.L_703:
        /*0018*/ 	.byte	0x04, 0x17
        /*001a*/ 	.short	(.L_705 - .L_704)
.L_704:
        /*001c*/ 	.word	0x00000000
        /*0020*/ 	.short	0x0002
        /*0022*/ 	.short	0x0010
        /*0024*/ 	.byte	0x00, 0xf5, 0x21, 0x00


	//----- nvinfo : EIATTR_KPARAM_INFO
	.align		4
.L_705:
        /*0028*/ 	.byte	0x04, 0x17
        /*002a*/ 	.short	(.L_707 - .L_706)
.L_706:
        /*002c*/ 	.word	0x00000000
        /*0030*/ 	.short	0x0001
        /*0032*/ 	.short	0x0008
        /*0034*/ 	.byte	0x00, 0xf5, 0x21, 0x00


	//----- nvinfo : EIATTR_KPARAM_INFO
	.align		4
.L_707:
        /*0038*/ 	.byte	0x04, 0x17
        /*003a*/ 	.short	(.L_709 - .L_708)
.L_708:
        /*003c*/ 	.word	0x00000000
        /*0040*/ 	.short	0x0000
        /*0042*/ 	.short	0x0000
        /*0044*/ 	.byte	0x00, 0xf5, 0x21, 0x00


	//----- nvinfo : EIATTR_SPARSE_MMA_MASK
	.align		4
.L_709:
        /*0048*/ 	.byte	0x03, 0x50
        /*004a*/ 	.short	0x0000


	//----- nvinfo : EIATTR_MAXREG_COUNT
	.align		4
        /*004c*/ 	.byte	0x03, 0x1b
        /*004e*/ 	.short	0x00ff


	//----- nvinfo : EIATTR_NUM_BARRIERS
	.align		4
        /*0050*/ 	.byte	0x02, 0x4c
        /*0052*/ 	.byte	0x01
	.zero		1


	//----- nvinfo : EIATTR_MERCURY_ISA_VERSION
	.align		4
        /*0054*/ 	.byte	0x03, 0x5f
        /*0056*/ 	.short	0x0101


	//----- nvinfo : EIATTR_VRC_CTA_INIT_COUNT
	.align		4
        /*0058*/ 	.byte	0x02, 0x4a
	.zero		1
	.zero		1


	//----- nvinfo : EIATTR_EXIT_INSTR_OFFSETS
	.align		4
        /*005c*/ 	.byte	0x04, 0x1c
        /*005e*/ 	.short	(.L_711 - .L_710)


	//   ....[0]....
.L_710:
        /*0060*/ 	.word	0x000001f0


	//   ....[1]....
        /*0064*/ 	.word	0x00000240


	//   ....[2]....
        /*0068*/ 	.word	0x00000290


	//----- nvinfo : EIATTR_CBANK_PARAM_SIZE
	.align		4
.L_711:
        /*006c*/ 	.byte	0x03, 0x19
        /*006e*/ 	.short	0x001c


	//----- nvinfo : EIATTR_PARAM_CBANK
	.align		4
        /*0070*/ 	.byte	0x04, 0x0a
        /*0072*/ 	.short	(.L_713 - .L_712)
	.align		4
.L_712:
        /*0074*/ 	.word	index@(.nv.constant0._Z14reduceProduct5IfLj2EEvPT_S1_S1_j)
        /*0078*/ 	.short	0x0380
        /*007a*/ 	.short	0x001c


	//----- nvinfo : EIATTR_SW_WAR
	.align		4
.L_713:
        /*007c*/ 	.byte	0x04, 0x36
        /*007e*/ 	.short	(.L_715 - .L_714)
.L_714:
        /*0080*/ 	.word	0x00000008
.L_715:


//--------------------- .nv.info._Z14reduceProduct5IfLj4EEvPT_S1_S1_j --------------------------
	.section	.nv.info._Z14reduceProduct5IfLj4EEvPT_S1_S1_j,"",@"SHT_CUDA_INFO"
	.sectionflags	@""
	.align	4


	//----- nvinfo : EIATTR_CUDA_API_VERSION
	.align		4
        /*0000*/ 	.byte	0x04, 0x37
        /*0002*/ 	.short	(.L_717 - .L_716)
.L_716:
        /*0004*/ 	.word	0x00000082


	//----- nvinfo : EIATTR_KPARAM_INFO
	.align		4
.L_717:
        /*0008*/ 	.byte	0x04, 0x17
        /*000a*/ 	.short	(.L_719 - .L_718)
.L_718:
        /*000c*/ 	.word	0x00000000
        /*0010*/ 	.short	0x0003
        /*0012*/ 	.short	0x0018
        /*0014*/ 	.byte	0x00, 0xf0, 0x11, 0x00


	//----- nvinfo : EIATTR_KPARAM_INFO
	.align		4
.L_719:
        /*0018*/ 	.byte	0x04, 0x17
        /*001a*/ 	.short	(.L_721 - .L_720)
.L_720:
        /*001c*/ 	.word	0x00000000
        /*0020*/ 	.short	0x0002
        /*0022*/ 	.short	0x0010
        /*0024*/ 	.byte	0x00, 0xf5, 0x21, 0x00


	//----- nvinfo : EIATTR_KPARAM_INFO
	.align		4
.L_721:
        /*0028*/ 	.byte	0x04, 0x17
        /*002a*/ 	.short	(.L_723 - .L_722)
.L_722:
        /*002c*/ 	.word	0x00000000
        /*0030*/ 	.short	0x0001
        /*0032*/ 	.short	0x0008
        /*0034*/ 	.byte	0x00, 0xf5, 0x21, 0x00


	//----- nvinfo : EIATTR_KPARAM_INFO
	.align		4
.L_723:
        /*0038*/ 	.byte	0x04, 0x17
        /*003a*/ 	.short	(.L_725 - .L_724)
.L_724:
        /*003c*/ 	.word	0x00000000
        /*0040*/ 	.short	0x0000
        /*0042*/ 	.short	0x0000
        /*0044*/ 	.byte	0x00, 0xf5, 0x21, 0x00


	//----- nvinfo : EIATTR_SPARSE_MMA_MASK
	.align		4
.L_725:
        /*0048*/ 	.byte	0x03, 0x50
        /*004a*/ 	.short	0x0000


	//----- nvinfo : EIATTR_MAXREG_COUNT
	.align		4
        /*004c*/ 	.byte	0x03, 0x1b
        /*004e*/ 	.short	0x00ff


	//----- nvinfo : EIATTR_NUM_BARRIERS
	.align		4
        /*0050*/ 	.byte	0x02, 0x4c
        /*0052*/ 	.byte	0x01
	.zero		1


	//----- nvinfo : EIATTR_MERCURY_ISA_VERSION
	.align		4
        /*0054*/ 	.byte	0x03, 0x5f
        /*0056*/ 	.short	0x0101


	//----- nvinfo : EIATTR_VRC_CTA_INIT_COUNT
	.align		4
        /*0058*/ 	.byte	0x02, 0x4a
	.zero		1
	.zero		1


	//----- nvinfo : EIATTR_EXIT_INSTR_OFFSETS
	.align		4
        /*005c*/ 	.byte	0x04, 0x1c
        /*005e*/ 	.short	(.L_727 - .L_726)


	//   ....[0]....
.L_726:
        /*0060*/ 	.word	0x000001f0


	//   ....[1]....
        /*0064*/ 	.word	0x00000270


	//   ....[2]....
        /*0068*/ 	.word	0x000002c0


	//----- nvinfo : EIATTR_CBANK_PARAM_SIZE
	.align		4
.L_727:
        /*006c*/ 	.byte	0x03, 0x19
        /*006e*/ 	.short	0x001c


	//----- nvinfo : EIATTR_PARAM_CBANK
	.align		4
        /*0070*/ 	.byte	0x04, 0x0a
        /*0072*/ 	.short	(.L_729 - .L_728)
	.align		4
.L_728:
        /*0074*/ 	.word	index@(.nv.constant0._Z14reduceProduct5IfLj4EEvPT_S1_S1_j)
        /*0078*/ 	.short	0x0380
        /*007a*/ 	.short	0x001c


	//----- nvinfo : EIATTR_SW_WAR
	.align		4
.L_729:
        /*007c*/ 	.byte	0x04, 0x36
        /*007e*/ 	.short	(.L_731 - .L_730)
.L_730:
        /*0080*/ 	.word	0x00000008
.L_731:


//--------------------- .nv.info._Z14reduceProduct5IfLj8EEvPT_S1_S1_j --------------------------
	.section	.nv.info._Z14reduceProduct5IfLj8EEvPT_S1_S1_j,"",@"SHT_CUDA_INFO"
	.sectionflags	@""
	.align	4


	//----- nvinfo : EIATTR_CUDA_API_VERSION
	.align		4
        /*0000*/ 	.byte	0x04, 0x37
        /*0002*/ 	.short	(.L_733 - .L_732)
.L_732:
        /*0004*/ 	.word	0x00000082


	//----- nvinfo : EIATTR_KPARAM_INFO
	.align		4
.L_733:
        /*0008*/ 	.byte	0x04, 0x17
        /*000a*/ 	.short	(.L_735 - .L_734)
.L_734:
        /*000c*/ 	.word	0x00000000
        /*0010*/ 	.short	0x0003
        /*0012*/ 	.short	0x0018
        /*0014*/ 	.byte	0x00, 0xf0, 0x11, 0x00


	//----- nvinfo : EIATTR_KPARAM_INFO
	.align		4
.L_735:
        /*0018*/ 	.byte	0x04, 0x17
        /*001a*/ 	.short	(.L_737 - .L_736)
.L_736:
        /*001c*/ 	.word	0x00000000
        /*0020*/ 	.short	0x0002
        /*0022*/ 	.short	0x0010
        /*0024*/ 	.byte	0x00, 0xf5, 0x21, 0x00


	//----- nvinfo : EIATTR_KPARAM_INFO
	.align		4
.L_737:
        /*0028*/ 	.byte	0x04, 0x17
        /*002a*/ 	.short	(.L_739 - .L_738)
.L_738:
        /*002c*/ 	.word	0x00000000
        /*0030*/ 	.short	0x0001
        /*0032*/ 	.short	0x0008
        /*0034*/ 	.byte	0x00, 0xf5, 0x21, 0x00


	//----- nvinfo : EIATTR_KPARAM_INFO
	.align		4
.L_739:
        /*0038*/ 	.byte	0x04, 0x17
        /*003a*/ 	.short	(.L_741 - .L_740)
.L_740:
        /*003c*/ 	.word	0x00000000
        /*0040*/ 	.short	0x0000
        /*0042*/ 	.short	0x0000
        /*0044*/ 	.byte	0x00, 0xf5, 0x21, 0x00


	//----- nvinfo : EIATTR_SPARSE_MMA_MASK
	.align		4
.L_741:
        /*0048*/ 	.byte	0x03, 0x50
        /*004a*/ 	.short	0x0000


	//----- nvinfo : EIATTR_MAXREG_COUNT
	.align		4
        /*004c*/ 	.byte	0x03, 0x1b
        /*004e*/ 	.short	0x00ff


	//----- nvinfo : EIATTR_NUM_BARRIERS
	.align		4
        /*0050*/ 	.byte	0x02, 0x4c
        /*0052*/ 	.byte	0x01
	.zero		1


	//----- nvinfo : EIATTR_MERCURY_ISA_VERSION
	.align		4
        /*0054*/ 	.byte	0x03, 0x5f
        /*0056*/ 	.short	0x0101


	//----- nvinfo : EIATTR_VRC_CTA_INIT_COUNT
	.align		4
        /*0058*/ 	.byte	0x02, 0x4a
	.zero		1
	.zero		1


	//----- nvinfo : EIATTR_EXIT_INSTR_OFFSETS
	.align		4
        /*005c*/ 	.byte	0x04, 0x1c
        /*005e*/ 	.short	(.L_743 - .L_742)


	//   ....[0]....
.L_742:
        /*0060*/ 	.word	0x000001f0


	//   ....[1]....
        /*0064*/ 	.word	0x000002a0


	//   ....[2]....
        /*0068*/ 	.word	0x000002f0


	//----- nvinfo : EIATTR_CBANK_PARAM_SIZE
	.align		4
.L_743:
        /*006c*/ 	.byte	0x03, 0x19
        /*006e*/ 	.short	0x001c


	//----- nvinfo : EIATTR_PARAM_CBANK
	.align		4
        /*0070*/ 	.byte	0x04, 0x0a
        /*0072*/ 	.short	(.L_745 - .L_744)
	.align		4
.L_744:
        /*0074*/ 	.word	index@(.nv.constant0._Z14reduceProduct5IfLj8EEvPT_S1_S1_j)
        /*0078*/ 	.short	0x0380
        /*007a*/ 	.short	0x001c


	//----- nvinfo : EIATTR_SW_WAR
	.align		4
.L_745:
        /*007c*/ 	.byte	0x04, 0x36
        /*007e*/ 	.short	(.L_747 - .L_746)
.L_746:
        /*0080*/ 	.word	0x00000008
.L_747:


//--------------------- .nv.info._Z14reduceProduct5IfLj16EEvPT_S1_S1_j --------------------------
	.section	.nv.info._Z14reduceProduct5IfLj16EEvPT_S1_S1_j,"",@"SHT_CUDA_INFO"
	.sectionflags	@""
	.align	4


	//----- nvinfo : EIATTR_CUDA_API_VERSION
	.align		4
        /*0000*/ 	.byte	0x04, 0x37
        /*0002*/ 	.short	(.L_749 - .L_748)
.L_748:
        /*0004*/ 	.word	0x00000082


	//----- nvinfo : EIATTR_KPARAM_INFO
	.align		4
.L_749:
        /*0008*/ 	.byte	0x04, 0x17
        /*000a*/ 	.short	(.L_751 - .L_750)
.L_750:
        /*000c*/ 	.word	0x00000000
        /*0010*/ 	.short	0x0003
        /*0012*/ 	.short	0x0018
        /*0014*/ 	.byte	0x00, 0xf0, 0x11, 0x00


	//----- nvinfo : EIATTR_KPARAM_INFO
	.align		4
.L_751:
        /*0018*/ 	.byte	0x04, 0x17
        /*001a*/ 	.short	(.L_753 - .L_752)
.L_752:
        /*001c*/ 	.word	0x00000000
        /*0020*/ 	.short	0x0002
        /*0022*/ 	.short	0x0010
        /*0024*/ 	.byte	0x00, 0xf5, 0x21, 0x00


	//----- nvinfo : EIATTR_KPARAM_INFO
	.align		4
.L_753:
        /*0028*/ 	.byte	0x04, 0x17
        /*002a*/ 	.short	(.L_755 - .L_754)
.L_754:
        /*002c*/ 	.word	0x00000000
        /*0030*/ 	.short	0x0001
        /*0032*/ 	.short	0x0008
        /*0034*/ 	.byte	0x00, 0xf5, 0x21, 0x00


	//----- nvinfo : EIATTR_KPARAM_INFO
	.align		4
.L_755:
        /*0038*/ 	.byte	0x04, 0x17
        /*003a*/ 	.short	(.L_757 - .L_756)
.L_756:
        /*003c*/ 	.word	0x00000000
        /*0040*/ 	.short	0x0000
        /*0042*/ 	.short	0x0000
        /*0044*/ 	.byte	0x00, 0xf5, 0x21, 0x00


	//----- nvinfo : EIATTR_SPARSE_MMA_MASK
	.align		4
.L_757:
        /*0048*/ 	.byte	0x03, 0x50
        /*004a*/ 	.short	0x0000


	//----- nvinfo : EIATTR_MAXREG_COUNT
	.align		4
        /*004c*/ 	.byte	0x03, 0x1b
        /*004e*/ 	.short	0x00ff


	//----- nvinfo : EIATTR_NUM_BARRIERS
	.align		4
        /*0050*/ 	.byte	0x02, 0x4c
        /*0052*/ 	.byte	0x01
	.zero		1


	//----- nvinfo : EIATTR_MERCURY_ISA_VERSION
	.align		4
        /*0054*/ 	.byte	0x03, 0x5f
        /*0056*/ 	.short	0x0101


	//----- nvinfo : EIATTR_VRC_CTA_INIT_COUNT
	.align		4
        /*0058*/ 	.byte	0x02, 0x4a
	.zero		1
	.zero		1


	//----- nvinfo : EIATTR_EXIT_INSTR_OFFSETS
	.align		4
        /*005c*/ 	.byte	0x04, 0x1c
        /*005e*/ 	.short	(.L_759 - .L_758)


	//   ....[0]....
.L_758:
        /*0060*/ 	.word	0x000001f0


	//   ....[1]....
        /*0064*/ 	.word	0x000002d0


	//   ....[2]....
        /*0068*/ 	.word	0x00000320


	//----- nvinfo : EIATTR_CBANK_PARAM_SIZE
	.align		4
.L_759:
        /*006c*/ 	.byte	0x03, 0x19
        /*006e*/ 	.short	0x001c


	//----- nvinfo : EIATTR_PARAM_CBANK
	.align		4
        /*0070*/ 	.byte	0x04, 0x0a
        /*0072*/ 	.short	(.L_761 - .L_760)
	.align		4
.L_760:
        /*0074*/ 	.word	index@(.nv.constant0._Z14reduceProduct5IfLj16EEvPT_S1_S1_j)
        /*0078*/ 	.short	0x0380
        /*007a*/ 	.short	0x001c


	//----- nvinfo : EIATTR_SW_WAR
	.align		4
.L_761:
        /*007c*/ 	.byte	0x04, 0x36
        /*007e*/ 	.short	(.L_763 - .L_762)
.L_762:
        /*0080*/ 	.word	0x00000008
.L_763:


//--------------------- .nv.info._Z14reduceProduct5IfLj32EEvPT_S1_S1_j --------------------------
	.section	.nv.info._Z14reduceProduct5IfLj32EEvPT_S1_S1_j,"",@"SHT_CUDA_INFO"
	.sectionflags	@""
	.align	4


	//----- nvinfo : EIATTR_CUDA_API_VERSION
	.align		4
        /*0000*/ 	.byte	0x04, 0x37
        /*0002*/ 	.short	(.L_765 - .L_764)
.L_764:
        /*0004*/ 	.word	0x00000082


	//----- nvinfo : EIATTR_KPARAM_INFO
	.align		4
.L_765:
        /*0008*/ 	.byte	0x04, 0x17
        /*000a*/ 	.short	(.L_767 - .L_766)
.L_766:
        /*000c*/ 	.word	0x00000000
        /*0010*/ 	.short	0x0003
        /*0012*/ 	.short	0x0018
        /*0014*/ 	.byte	0x00, 0xf0, 0x11, 0x00


	//----- nvinfo : EIATTR_KPARAM_INFO
	.align		4
.L_767:
        /*0018*/ 	.byte	0x04, 0x17
        /*001a*/ 	.short	(.L_769 - .L_768)
.L_768:
        /*001c*/ 	.word	0x00000000
        /*0020*/ 	.short	0x0002
        /*0022*/ 	.short	0x0010
        /*0024*/ 	.byte	0x00, 0xf5, 0x21, 0x00


	//----- nvinfo : EIATTR_KPARAM_INFO
	.align		4
.L_769:
        /*0028*/ 	.byte	0x04, 0x17
        /*002a*/ 	.short	(.L_771 - .L_770)
.L_770:
        /*002c*/ 	.word	0x00000000
        /*0030*/ 	.short	0x0001
        /*0032*/ 	.short	0x0008
        /*0034*/ 	.byte	0x00, 0xf5, 0x21, 0x00


	//----- nvinfo : EIATTR_KPARAM_INFO
	.align		4
.L_771:
        /*0038*/ 	.byte	0x04, 0x17
        /*003a*/ 	.short	(.L_773 - .L_772)
.L_772:
        /*003c*/ 	.word	0x00000000
        /*0040*/ 	.short	0x0000
        /*0042*/ 	.short	0x0000
        /*0044*/ 	.byte	0x00, 0xf5, 0x21, 0x00


	//----- nvinfo : EIATTR_SPARSE_MMA_MASK
	.align		4
.L_773:
        /*0048*/ 	.byte	0x03, 0x50
        /*004a*/ 	.short	0x0000


	//----- nvinfo : EIATTR_MAXREG_COUNT
	.align		4
        /*004c*/ 	.byte	0x03, 0x1b
        /*004e*/ 	.short	0x00ff


	//----- nvinfo : EIATTR_NUM_BARRIERS
	.align		4
        /*0050*/ 	.byte	0x02, 0x4c
        /*0052*/ 	.byte	0x01
	.zero		1


	//----- nvinfo : EIATTR_MERCURY_ISA_VERSION
	.align		4
        /*0054*/ 	.byte	0x03, 0x5f
        /*0056*/ 	.short	0x0101


	//----- nvinfo : EIATTR_VRC_CTA_INIT_COUNT
	.align		4
        /*0058*/ 	.byte	0x02, 0x4a
	.zero		1
	.zero		1


	//----- nvinfo : EIATTR_EXIT_INSTR_OFFSETS
	.align		4
        /*005c*/ 	.byte	0x04, 0x1c
        /*005e*/ 	.short	(.L_775 - .L_774)


	//   ....[0]....
.L_774:
        /*0060*/ 	.word	0x000001f0


	//   ....[1]....
        /*0064*/ 	.word	0x00000300


	//   ....[2]....
        /*0068*/ 	.word	0x00000350


	//----- nvinfo : EIATTR_CBANK_PARAM_SIZE
	.align		4
.L_775:
        /*006c*/ 	.byte	0x03, 0x19
        /*006e*/ 	.short	0x001c


	//----- nvinfo : EIATTR_PARAM_CBANK
	.align		4
        /*0070*/ 	.byte	0x04, 0x0a
        /*0072*/ 	.short	(.L_777 - .L_776)
	.align		4
.L_776:
        /*0074*/ 	.word	index@(.nv.constant0._Z14reduceProduct5IfLj32EEvPT_S1_S1_j)
        /*0078*/ 	.short	0x0380
        /*007a*/ 	.short	0x001c


	//----- nvinfo : EIATTR_SW_WAR
	.align		4
.L_777:
        /*007c*/ 	.byte	0x04, 0x36
        /*007e*/ 	.short	(.L_779 - .L_778)
.L_778:
        /*0080*/ 	.word	0x00000008
.L_779:


//--------------------- .nv.info._Z14reduceProduct5IfLj64EEvPT_S1_S1_j --------------------------
	.section	.nv.info._Z14reduceProduct5IfLj64EEvPT_S1_S1_j,"",@"SHT_CUDA_INFO"
	.sectionflags	@""
	.align	4


	//----- nvinfo : EIATTR_CUDA_API_VERSION
	.align		4
        /*0000*/ 	.byte	0x04, 0x37
        /*0002*/ 	.short	(.L_781 - .L_780)
.L_780:
        /*0004*/ 	.word	0x00000082


	//----- nvinfo : EIATTR_KPARAM_INFO
	.align		4
.L_781:
        /*0008*/ 	.byte	0x04, 0x17
        /*000a*/ 	.short	(.L_783 - .L_782)
.L_782:
        /*000c*/ 	.word	0x00000000
        /*0010*/ 	.short	0x0003
        /*0012*/ 	.short	0x0018
        /*0014*/ 	.byte	0x00, 0xf0, 0x11, 0x00


	//----- nvinfo : EIATTR_KPARAM_INFO
	.align		4
.L_783:
        /*0018*/ 	.byte	0x04, 0x17
        /*001a*/ 	.short	(.L_785 - .L_784)
.L_784:
        /*001c*/ 	.word	0x00000000
        /*0020*/ 	.short	0x0002
        /*0022*/ 	.short	0x0010
        /*0024*/ 	.byte	0x00, 0xf5, 0x21, 0x00


	//----- nvinfo : EIATTR_KPARAM_INFO
	.align		4
.L_785:
        /*0028*/ 	.byte	0x04, 0x17
        /*002a*/ 	.short	(.L_787 - .L_786)
.L_786:
        /*002c*/ 	.word	0x00000000
        /*0030*/ 	.short	0x0001
        /*0032*/ 	.short	0x0008
        /*0034*/ 	.byte	0x00, 0xf5, 0x21, 0x00


	//----- nvinfo : EIATTR_KPARAM_INFO
	.align		4
.L_787:
        /*0038*/ 	.byte	0x04, 0x17
        /*003a*/ 	.short	(.L_789 - .L_788)
.L_788:
        /*003c*/ 	.word	0x00000000
        /*0040*/ 	.short	0x0000
        /*0042*/ 	.short	0x0000
        /*0044*/ 	.byte	0x00, 0xf5, 0x21, 0x00


	//----- nvinfo : EIATTR_SPARSE_MMA_MASK
	.align		4
.L_789:
        /*0048*/ 	.byte	0x03, 0x50
        /*004a*/ 	.short	0x0000


	//----- nvinfo : EIATTR_MAXREG_COUNT
	.align		4
        /*004c*/ 	.byte	0x03, 0x1b
        /*004e*/ 	.short	0x00ff


	//----- nvinfo : EIATTR_NUM_BARRIERS
	.align		4
        /*0050*/ 	.byte	0x02, 0x4c
        /*0052*/ 	.byte	0x01
	.zero		1


	//----- nvinfo : EIATTR_MERCURY_ISA_VERSION
	.align		4
        /*0054*/ 	.byte	0x03, 0x5f
        /*0056*/ 	.short	0x0101


	//----- nvinfo : EIATTR_VRC_CTA_INIT_COUNT
	.align		4
        /*0058*/ 	.byte	0x02, 0x4a
	.zero		1
	.zero		1


	//----- nvinfo : EIATTR_EXIT_INSTR_OFFSETS
	.align		4
        /*005c*/ 	.byte	0x04, 0x1c
        /*005e*/ 	.short	(.L_791 - .L_790)


	//   ....[0]....
.L_790:
        /*0060*/ 	.word	0x000001f0


	//   ....[1]....
        /*0064*/ 	.word	0x00000330


	//   ....[2]....
        /*0068*/ 	.word	0x00000380


	//----- nvinfo : EIATTR_CBANK_PARAM_SIZE
	.align		4
.L_791:
        /*006c*/ 	.byte	0x03, 0x19
        /*006e*/ 	.short	0x001c


	//----- nvinfo : EIATTR_PARAM_CBANK
	.align		4
        /*0070*/ 	.byte	0x04, 0x0a
        /*0072*/ 	.short	(.L_793 - .L_792)
	.align		4
.L_792:
        /*0074*/ 	.word	index@(.nv.constant0._Z14reduceProduct5IfLj64EEvPT_S1_S1_j)
        /*0078*/ 	.short	0x0380
        /*007a*/ 	.short	0x001c


	//----- nvinfo : EIATTR_SW_WAR
	.align		4
.L_793:
        /*007c*/ 	.byte	0x04, 0x36
        /*007e*/ 	.short	(.L_795 - .L_794)
.L_794:
        /*0080*/ 	.word	0x00000008
.L_795:


//--------------------- .nv.info._Z14reduceProduct5IfLj128EEvPT_S1_S1_j --------------------------
	.section	.nv.info._Z14reduceProduct5IfLj128EEvPT_S1_S1_j,"",@"SHT_CUDA_INFO"
	.sectionflags	@""
	.align	4


	//----- nvinfo : EIATTR_CUDA_API_VERSION
	.align		4
        /*0000*/ 	.byte	0x04, 0x37
        /*0002*/ 	.short	(.L_797 - .L_796)
.L_796:
        /*0004*/ 	.word	0x00000082


	//----- nvinfo : EIATTR_KPARAM_INFO
	.align		4
.L_797:
        /*0008*/ 	.byte	0x04, 0x17
        /*000a*/ 	.short	(.L_799 - .L_798)
.L_798:
        /*000c*/ 	.word	0x00000000
        /*0010*/ 	.short	0x0003
        /*0012*/ 	.short	0x0018
        /*0014*/ 	.byte	0x00, 0xf0, 0x11, 0x00


	//----- nvinfo : EIATTR_KPARAM_INFO
	.align		4
.L_799:
        /*0018*/ 	.byte	0x04, 0x17
        /*001a*/ 	.short	(.L_801 - .L_800)
.L_800:
        /*001c*/ 	.word	0x00000000
        /*0020*/ 	.short	0x0002
        /*0022*/ 	.short	0x0010
        /*0024*/ 	.byte	0x00, 0xf5, 0x21, 0x00


	//----- nvinfo : EIATTR_KPARAM_INFO
	.align		4
.L_801:
        /*0028*/ 	.byte	0x04, 0x17
        /*002a*/ 	.short	(.L_803 - .L_802)
.L_802:
        /*002c*/ 	.word	0x00000000
        /*0030*/ 	.short	0x0001
        /*0032*/ 	.short	0x0008
        /*0034*/ 	.byte	0x00, 0xf5, 0x21, 0x00


	//----- nvinfo : EIATTR_KPARAM_INFO
	.align		4
.L_803:
        /*0038*/ 	.byte	0x04, 0x17
        /*003a*/ 	.short	(.L_805 - .L_804)
.L_804:
        /*003c*/ 	.word	0x00000000
        /*0040*/ 	.short	0x0000
        /*0042*/ 	.short	0x0000
        /*0044*/ 	.byte	0x00, 0xf5, 0x21, 0x00


	//----- nvinfo : EIATTR_SPARSE_MMA_MASK
	.align		4
.L_805:
        /*0048*/ 	.byte	0x03, 0x50
        /*004a*/ 	.short	0x0000


	//----- nvinfo : EIATTR_MAXREG_COUNT
	.align		4
        /*004c*/ 	.byte	0x03, 0x1b
        /*004e*/ 	.short	0x00ff


	//----- nvinfo : EIATTR_NUM_BARRIERS
	.align		4
        /*0050*/ 	.byte	0x02, 0x4c
        /*0052*/ 	.byte	0x01
	.zero		1


	//----- nvinfo : EIATTR_MERCURY_ISA_VERSION
	.align		4
        /*0054*/ 	.byte	0x03, 0x5f
        /*0056*/ 	.short	0x0101


	//----- nvinfo : EIATTR_VRC_CTA_INIT_COUNT
	.align		4
        /*0058*/ 	.byte	0x02, 0x4a
	.zero		1
	.zero		1


	//----- nvinfo : EIATTR_EXIT_INSTR_OFFSETS
	.align		4
        /*005c*/ 	.byte	0x04, 0x1c
        /*005e*/ 	.short	(.L_807 - .L_806)


	//   ....[0]....
.L_806:
        /*0060*/ 	.word	0x00000240


	//   ....[1]....
        /*0064*/ 	.word	0x00000380


	//   ....[2]....
        /*0068*/ 	.word	0x000003d0


	//----- nvinfo : EIATTR_CBANK_PARAM_SIZE
	.align		4
.L_807:
        /*006c*/ 	.byte	0x03, 0x19
        /*006e*/ 	.short	0x001c


	//----- nvinfo : EIATTR_PARAM_CBANK
	.align		4
        /*0070*/ 	.byte	0x04, 0x0a
        /*0072*/ 	.short	(.L_809 - .L_808)
	.align		4
.L_808:
        /*0074*/ 	.word	index@(.nv.constant0._Z14reduceProduct5IfLj128EEvPT_S1_S1_j)
        /*0078*/ 	.short	0x0380
        /*007a*/ 	.short	0x001c


	//----- nvinfo : EIATTR_SW_WAR
	.align		4
.L_809:
        /*007c*/ 	.byte	0x04, 0x36
        /*007e*/ 	.short	(.L_811 - .L_810)
.L_810:
        /*0080*/ 	.word	0x00000008
.L_811:


//--------------------- .nv.info._Z14reduceProduct5IfLj256EEvPT_S1_S1_j --------------------------
	.section	.nv.info._Z14reduceProduct5IfLj256EEvPT_S1_S1_j,"",@"SHT_CUDA_INFO"
	.sectionflags	@""
	.align	4


	//----- nvinfo : EIATTR_CUDA_API_VERSION
	.align		4
        /*0000*/ 	.byte	0x04, 0x37
        /*0002*/ 	.short	(.L_813 - .L_812)
.L_812:
        /*0004*/ 	.word	0x00000082


	//----- nvinfo : EIATTR_KPARAM_INFO
	.align		4
.L_813:
        /*0008*/ 	.byte	0x04, 0x17
        /*000a*/ 	.short	(.L_815 - .L_814)
.L_814:
        /*000c*/ 	.word	0x00000000
        /*0010*/ 	.short	0x0003
        /*0012*/ 	.short	0x0018
        /*0014*/ 	.byte	0x00, 0xf0, 0x11, 0x00


	//----- nvinfo : EIATTR_KPARAM_INFO
	.align		4
.L_815:
        /*0018*/ 	.byte	0x04, 0x17
        /*001a*/ 	.short	(.L_817 - .L_816)
.L_816:
        /*001c*/ 	.word	0x00000000
        /*0020*/ 	.short	0x0002
        /*0022*/ 	.short	0x0010
        /*0024*/ 	.byte	0x00, 0xf5, 0x21, 0x00


	//----- nvinfo : EIATTR_KPARAM_INFO
	.align		4
.L_817:
        /*0028*/ 	.byte	0x04, 0x17
        /*002a*/ 	.short	(.L_819 - .L_818)
.L_818:
        /*002c*/ 	.word	0x00000000
        /*0030*/ 	.short	0x0001
        /*0032*/ 	.short	0x0008
        /*0034*/ 	.byte	0x00, 0xf5, 0x21, 0x00


	//----- nvinfo : EIATTR_KPARAM_INFO
	.align		4
.L_819:
        /*0038*/ 	.byte	0x04, 0x17
        /*003a*/ 	.short	(.L_821 - .L_820)
.L_820:
        /*003c*/ 	.word	0x00000000
        /*0040*/ 	.short	0x0000
        /*0042*/ 	.short	0x0000
        /*0044*/ 	.byte	0x00, 0xf5, 0x21, 0x00


	//----- nvinfo : EIATTR_SPARSE_MMA_MASK
	.align		4
.L_821:
        /*0048*/ 	.byte	0x03, 0x50
        /*004a*/ 	.short	0x0000


	//----- nvinfo : EIATTR_MAXREG_COUNT
	.align		4
        /*004c*/ 	.byte	0x03, 0x1b
        /*004e*/ 	.short	0x00ff


	//----- nvinfo : EIATTR_NUM_BARRIERS
	.align		4
        /*0050*/ 	.byte	0x02, 0x4c
        /*0052*/ 	.byte	0x01
	.zero		1


	//----- nvinfo : EIATTR_MERCURY_ISA_VERSION
	.align		4
        /*0054*/ 	.byte	0x03, 0x5f
        /*0056*/ 	.short	0x0101


	//----- nvinfo : EIATTR_VRC_CTA_INIT_COUNT
	.align		4
        /*0058*/ 	.byte	0x02, 0x4a
	.zero		1
	.zero		1


	//----- nvinfo : EIATTR_EXIT_INSTR_OFFSETS
	.align		4
        /*005c*/ 	.byte	0x04, 0x1c
        /*005e*/ 	.short	(.L_823 - .L_822)


	//   ....[0]....
.L_822:
        /*0060*/ 	.word	0x00000290


	//   ....[1]....
        /*0064*/ 	.word	0x000003d0


	//   ....[2]....
        /*0068*/ 	.word	0x00000420


	//----- nvinfo : EIATTR_CBANK_PARAM_SIZE
	.align		4
.L_823:
        /*006c*/ 	.byte	0x03, 0x19
        /*006e*/ 	.short	0x001c


	//----- nvinfo : EIATTR_PARAM_CBANK
	.align		4
        /*0070*/ 	.byte	0x04, 0x0a
        /*0072*/ 	.short	(.L_825 - .L_824)
	.align		4
.L_824:
        /*0074*/ 	.word	index@(.nv.constant0._Z14reduceProduct5IfLj256EEvPT_S1_S1_j)
        /*0078*/ 	.short	0x0380
        /*007a*/ 	.short	0x001c


	//----- nvinfo : EIATTR_SW_WAR
	.align		4
.L_825:
        /*007c*/ 	.byte	0x04, 0x36
        /*007e*/ 	.short	(.L_827 - .L_826)
.L_826:
        /*0080*/ 	.word	0x00000008
.L_827:


//--------------------- .nv.info._Z14reduceProduct5IfLj512EEvPT_S1_S1_j --------------------------
	.section	.nv.info._Z14reduceProduct5IfLj512EEvPT_S1_S1_j,"",@"SHT_CUDA_INFO"
	.sectionflags	@""
	.align	4


	//----- nvinfo : EIATTR_CUDA_API_VERSION
	.align		4
        /*0000*/ 	.byte	0x04, 0x37
        /*0002*/ 	.short	(.L_829 - .L_828)
.L_828:
        /*0004*/ 	.word	0x00000082


	//----- nvinfo : EIATTR_KPARAM_INFO
	.align		4
.L_829:
        /*0008*/ 	.byte	0x04, 0x17
        /*000a*/ 	.short	(.L_831 - .L_830)
.L_830:
        /*000c*/ 	.word	0x00000000
        /*0010*/ 	.short	0x0003
        /*0012*/ 	.short	0x0018
        /*0014*/ 	.byte	0x00, 0xf0, 0x11, 0x00


	//----- nvinfo : EIATTR_KPARAM_INFO
	.align		4
.L_831:
        /*0018*/ 	.byte	0x04, 0x17
        /*001a*/ 	.short	(.L_833 - .L_832)
.L_832:
        /*001c*/ 	.word	0x00000000
        /*0020*/ 	.short	0x0002
        /*0022*/ 	.short	0x0010
        /*0024*/ 	.byte	0x00, 0xf5, 0x21, 0x00


	//----- nvinfo : EIATTR_KPARAM_INFO
	.align		4
.L_833:
        /*0028*/ 	.byte	0x04, 0x17
        /*002a*/ 	.short	(.L_835 - .L_834)
.L_834:
        /*002c*/ 	.word	0x00000000
        /*0030*/ 	.short	0x0001
        /*0032*/ 	.short	0x0008
        /*0034*/ 	.byte	0x00, 0xf5, 0x21, 0x00


	//----- nvinfo : EIATTR_KPARAM_INFO
	.align		4
.L_835:
        /*0038*/ 	.byte	0x04, 0x17
        /*003a*/ 	.short	(.L_837 - .L_836)
.L_836:
        /*003c*/ 	.word	0x00000000
        /*0040*/ 	.short	0x0000
        /*0042*/ 	.short	0x0000
        /*0044*/ 	.byte	0x00, 0xf5, 0x21, 0x00


	//----- nvinfo : EIATTR_SPARSE_MMA_MASK
	.align		4
.L_837:
        /*0048*/ 	.byte	0x03, 0x50
        /*004a*/ 	.short	0x0000


	//----- nvinfo : EIATTR_MAXREG_COUNT
	.align		4
        /*004c*/ 	.byte	0x03, 0x1b
        /*004e*/ 	.short	0x00ff


	//----- nvinfo : EIATTR_NUM_BARRIERS
	.align		4
        /*0050*/ 	.byte	0x02, 0x4c
        /*0052*/ 	.byte	0x01
	.zero		1


	//----- nvinfo : EIATTR_MERCURY_ISA_VERSION
	.align		4
        /*0054*/ 	.byte	0x03, 0x5f
        /*0056*/ 	.short	0x0101


	//----- nvinfo : EIATTR_VRC_CTA_INIT_COUNT
	.align		4
        /*0058*/ 	.byte	0x02, 0x4a
	.zero		1
	.zero		1


	//----- nvinfo : EIATTR_EXIT_INSTR_OFFSETS
	.align		4
        /*005c*/ 	.byte	0x04, 0x1c
        /*005e*/ 	.short	(.L_839 - .L_838)


	//   ....[0]....
.L_838:
        /*0060*/ 	.word	0x000002f0


	//   ....[1]....
        /*0064*/ 	.word	0x00000430


	//   ....[2]....
        /*0068*/ 	.word	0x00000480


	//----- nvinfo : EIATTR_CBANK_PARAM_SIZE
	.align		4
.L_839:
        /*006c*/ 	.byte	0x03, 0x19
        /*006e*/ 	.short	0x001c


	//----- nvinfo : EIATTR_PARAM_CBANK
	.align		4
        /*0070*/ 	.byte	0x04, 0x0a
        /*0072*/ 	.short	(.L_841 - .L_840)
	.align		4
.L_840:
        /*0074*/ 	.word	index@(.nv.constant0._Z14reduceProduct5IfLj512EEvPT_S1_S1_j)
        /*0078*/ 	.short	0x0380
        /*007a*/ 	.short	0x001c


	//----- nvinfo : EIATTR_SW_WAR
	.align		4
.L_841:
        /*007c*/ 	.byte	0x04, 0x36
        /*007e*/ 	.short	(.L_843 - .L_842)
.L_842:
        /*0080*/ 	.word	0x00000008
.L_843:


//--------------------- .nv.info._Z14reduceProduct5IfLj1024EEvPT_S1_S1_j --------------------------
	.section	.nv.info._Z14reduceProduct5IfLj1024EEvPT_S1_S1_j,"",@"SHT_CUDA_INFO"
	.sectionflags	@""
	.align	4


	//----- nvinfo : EIATTR_CUDA_API_VERSION
	.align		4
        /*0000*/ 	.byte	0x04, 0x37
        /*0002*/ 	.short	(.L_845 - .L_844)
.L_844:
        /*0004*/ 	.word	0x00000082


	//----- nvinfo : EIATTR_KPARAM_INFO
	.align		4
.L_845:
        /*0008*/ 	.byte	0x04, 0x17
        /*000a*/ 	.short	(.L_847 - .L_846)
.L_846:
        /*000c*/ 	.word	0x00000000
        /*0010*/ 	.short	0x0003
        /*0012*/ 	.short	0x0018
        /*0014*/ 	.byte	0x00, 0xf0, 0x11, 0x00


	//----- nvinfo : EIATTR_KPARAM_INFO
	.align		4
.L_847:
        /*0018*/ 	.byte	0x04, 0x17
        /*001a*/ 	.short	(.L_849 - .L_848)
.L_848:
        /*001c*/ 	.word	0x00000000
        /*0020*/ 	.short	0x0002
        /*0022*/ 	.short	0x0010
        /*0024*/ 	.byte	0x00, 0xf5, 0x21, 0x00


	//----- nvinfo : EIATTR_KPARAM_INFO
	.align		4
.L_849:
        /*0028*/ 	.byte	0x04, 0x17
        /*002a*/ 	.short	(.L_851 - .L_850)
.L_850:
        /*002c*/ 	.word	0x00000000
        /*0030*/ 	.short	0x0001
        /*0032*/ 	.short	0x0008
        /*0034*/ 	.byte	0x00, 0xf5, 0x21, 0x00


	//----- nvinfo : EIATTR_KPARAM_INFO
	.align		4
.L_851:
        /*0038*/ 	.byte	0x04, 0x17
        /*003a*/ 	.short	(.L_853 - .L_852)
.L_852:
        /*003c*/ 	.word	0x00000000
        /*0040*/ 	.short	0x0000
        /*0042*/ 	.short	0x0000
        /*0044*/ 	.byte	0x00, 0xf5, 0x21, 0x00


	//----- nvinfo : EIATTR_SPARSE_MMA_MASK
	.align		4
.L_853:
        /*0048*/ 	.byte	0x03, 0x50
        /*004a*/ 	.short	0x0000


	//----- nvinfo : EIATTR_MAXREG_COUNT
	.align		4
        /*004c*/ 	.byte	0x03, 0x1b
        /*004e*/ 	.short	0x00ff


	//----- nvinfo : EIATTR_NUM_BARRIERS
	.align		4
        /*0050*/ 	.byte	0x02, 0x4c
        /*0052*/ 	.byte	0x01
	.zero		1


	//----- nvinfo : EIATTR_MERCURY_ISA_VERSION
	.align		4
        /*0054*/ 	.byte	0x03, 0x5f
        /*0056*/ 	.short	0x0101


	//----- nvinfo : EIATTR_VRC_CTA_INIT_COUNT
	.align		4
        /*0058*/ 	.byte	0x02, 0x4a
	.zero		1
	.zero		1


	//----- nvinfo : EIATTR_EXIT_INSTR_OFFSETS
	.align		4
        /*005c*/ 	.byte	0x04, 0x1c
        /*005e*/ 	.short	(.L_855 - .L_854)


	//   ....[0]....
.L_854:
        /*0060*/ 	.word	0x000002f0


	//   ....[1]....
        /*0064*/ 	.word	0x00000430


	//   ....[2]....
        /*0068*/ 	.word	0x00000480


	//----- nvinfo : EIATTR_CBANK_PARAM_SIZE
	.align		4
.L_855:
        /*006c*/ 	.byte	0x03, 0x19
        /*006e*/ 	.short	0x001c


	//----- nvinfo : EIATTR_PARAM_CBANK
	.align		4
        /*0070*/ 	.byte	0x04, 0x0a
        /*0072*/ 	.short	(.L_857 - .L_856)
	.align		4
.L_856:
        /*0074*/ 	.word	index@(.nv.constant0._Z14reduceProduct5IfLj1024EEvPT_S1_S1_j)
        /*0078*/ 	.short	0x0380
        /*007a*/ 	.short	0x001c


	//----- nvinfo : EIATTR_SW_WAR
	.align		4
.L_857:
        /*007c*/ 	.byte	0x04, 0x36
        /*007e*/ 	.short	(.L_859 - .L_858)
.L_858:
        /*0080*/ 	.word	0x00000008
.L_859:


//--------------------- .nv.info._Z14reduceProduct4IfLj1EEvPT_S1_S1_j --------------------------
	.section	.nv.info._Z14reduceProduct4IfLj1EEvPT_S1_S1_j,"",@"SHT_CUDA_INFO"
	.sectionflags	@""
	.align	4


	//----- nvinfo : EIATTR_CUDA_API_VERSION
	.align		4
        /*0000*/ 	.byte	0x04, 0x37
        /*0002*/ 	.short	(.L_861 - .L_860)
.L_860:
        /*0004*/ 	.word	0x00000082


	//----- nvinfo : EIATTR_KPARAM_INFO
	.align		4
.L_861:
        /*0008*/ 	.byte	0x04, 0x17
        /*000a*/ 	.short	(.L_863 - .L_862)
.L_862:
        /*000c*/ 	.word	0x00000000
        /*0010*/ 	.short	0x0003
        /*0012*/ 	.short	0x0018
        /*0014*/ 	.byte	0x00, 0xf0, 0x11, 0x00


	//----- nvinfo : EIATTR_KPARAM_INFO
	.align		4
.L_863:
        /*0018*/ 	.byte	0x04, 0x17
        /*001a*/ 	.short	(.L_865 - .L_864)
.L_864:
        /*001c*/ 	.word	0x00000000
        /*0020*/ 	.short	0x0002
        /*0022*/ 	.short	0x0010
        /*0024*/ 	.byte	0x00, 0xf5, 0x21, 0x00


	//----- nvinfo : EIATTR_KPARAM_INFO
	.align		4
.L_865:
        /*0028*/ 	.byte	0x04, 0x17
        /*002a*/ 	.short	(.L_867 - .L_866)
.L_866:
        /*002c*/ 	.word	0x00000000
        /*0030*/ 	.short	0x0001
        /*0032*/ 	.short	0x0008
        /*0034*/ 	.byte	0x00, 0xf5, 0x21, 0x00


	//----- nvinfo : EIATTR_KPARAM_INFO
	.align		4
.L_867:
        /*0038*/ 	.byte	0x04, 0x17
        /*003a*/ 	.short	(.L_869 - .L_868)
.L_868:
        /*003c*/ 	.word	0x00000000
        /*0040*/ 	.short	0x0000
        /*0042*/ 	.short	0x0000
        /*0044*/ 	.byte	0x00, 0xf5, 0x21, 0x00


	//----- nvinfo : EIATTR_SPARSE_MMA_MASK
	.align		4
.L_869:
        /*0048*/ 	.byte	0x03, 0x50
        /*004a*/ 	.short	0x0000


	//----- nvinfo : EIATTR_MAXREG_COUNT
	.align		4
        /*004c*/ 	.byte	0x03, 0x1b
        /*004e*/ 	.short	0x00ff


	//----- nvinfo : EIATTR_NUM_BARRIERS
	.align		4
        /*0050*/ 	.byte	0x02, 0x4c
        /*0052*/ 	.byte	0x01
	.zero		1


	//----- nvinfo : EIATTR_MERCURY_ISA_VERSION
	.align		4
        /*0054*/ 	.byte	0x03, 0x5f
        /*0056*/ 	.short	0x0101


	//----- nvinfo : EIATTR_VRC_CTA_INIT_COUNT
	.align		4
        /*0058*/ 	.byte	0x02, 0x4a
	.zero		1
	.zero		1


	//----- nvinfo : EIATTR_EXIT_INSTR_OFFSETS
	.align		4
        /*005c*/ 	.byte	0x04, 0x1c
        /*005e*/ 	.short	(.L_871 - .L_870)


	//   ....[0]....
.L_870:
        /*0060*/ 	.word	0x000002e0


	//   ....[1]....
        /*0064*/ 	.word	0x00000360


	//----- nvinfo : EIATTR_CBANK_PARAM_SIZE
	.align		4
.L_871:
        /*0068*/ 	.byte	0x03, 0x19
        /*006a*/ 	.short	0x001c


	//----- nvinfo : EIATTR_PARAM_CBANK
	.align		4
        /*006c*/ 	.byte	0x04, 0x0a
        /*006e*/ 	.short	(.L_873 - .L_872)
	.align		4
.L_872:
        /*0070*/ 	.word	index@(.nv.constant0._Z14reduceProduct4IfLj1EEvPT_S1_S1_j)
        /*0074*/ 	.short	0x0380
        /*0076*/ 	.short	0x001c


	//----- nvinfo : EIATTR_SW_WAR
	.align		4
.L_873:
        /*0078*/ 	.byte	0x04, 0x36
        /*007a*/ 	.short	(.L_875 - .L_874)
.L_874:
        /*007c*/ 	.word	0x00000008
.L_875:


//--------------------- .nv.info._Z14reduceProduct4IfLj2EEvPT_S1_S1_j --------------------------
	.section	.nv.info._Z14reduceProduct4IfLj2EEvPT_S1_S1_j,"",@"SHT_CUDA_INFO"
	.sectionflags	@""
	.align	4


	//----- nvinfo : EIATTR_CUDA_API_VERSION
	.align		4
        /*0000*/ 	.byte	0x04, 0x37
        /*0002*/ 	.short	(.L_877 - .L_876)
.L_876:
        /*0004*/ 	.word	0x00000082


	//----- nvinfo : EIATTR_KPARAM_INFO
	.align		4
.L_877:
        /*0008*/ 	.byte	0x04, 0x17
        /*000a*/ 	.short	(.L_879 - .L_878)
.L_878:
        /*000c*/ 	.word	0x00000000
        /*0010*/ 	.short	0x0003
        /*0012*/ 	.short	0x0018
        /*0014*/ 	.byte	0x00, 0xf0, 0x11, 0x00


	//----- nvinfo : EIATTR_KPARAM_INFO
	.align		4
.L_879:
        /*0018*/ 	.byte	0x04, 0x17
        /*001a*/ 	.short	(.L_881 - .L_880)
.L_880:
        /*001c*/ 	.word	0x00000000
        /*0020*/ 	.short	0x0002
        /*0022*/ 	.short	0x0010
        /*0024*/ 	.byte	0x00, 0xf5, 0x21, 0x00


	//----- nvinfo : EIATTR_KPARAM_INFO
	.align		4
.L_881:
        /*0028*/ 	.byte	0x04, 0x17
        /*002a*/ 	.short	(.L_883 - .L_882)
.L_882:
        /*002c*/ 	.word	0x00000000
        /*0030*/ 	.short	0x0001
        /*0032*/ 	.short	0x0008
        /*0034*/ 	.byte	0x00, 0xf5, 0x21, 0x00


	//----- nvinfo : EIATTR_KPARAM_INFO
	.align		4
.L_883:
        /*0038*/ 	.byte	0x04, 0x17
        /*003a*/ 	.short	(.L_885 - .L_884)
.L_884:
        /*003c*/ 	.word	0x00000000
        /*0040*/ 	.short	0x0000
        /*0042*/ 	.short	0x0000
        /*0044*/ 	.byte	0x00, 0xf5, 0x21, 0x00


	//----- nvinfo : EIATTR_SPARSE_MMA_MASK
	.align		4
.L_885:
        /*0048*/ 	.byte	0x03, 0x50
        /*004a*/ 	.short	0x0000


	//----- nvinfo : EIATTR_MAXREG_COUNT
	.align		4
        /*004c*/ 	.byte	0x03, 0x1b
        /*004e*/ 	.short	0x00ff


	//----- nvinfo : EIATTR_NUM_BARRIERS
	.align		4
        /*0050*/ 	.byte	0x02, 0x4c
        /*0052*/ 	.byte	0x01
	.zero		1


	//----- nvinfo : EIATTR_MERCURY_ISA_VERSION
	.align		4
        /*0054*/ 	.byte	0x03, 0x5f
        /*0056*/ 	.short	0x0101


	//----- nvinfo : EIATTR_VRC_CTA_INIT_COUNT
	.align		4
        /*0058*/ 	.byte	0x02, 0x4a
	.zero		1
	.zero		1


	//----- nvinfo : EIATTR_EXIT_INSTR_OFFSETS
	.align		4
        /*005c*/ 	.byte	0x04, 0x1c
        /*005e*/ 	.short	(.L_887 - .L_886)


	//   ....[0]....
.L_886:
        /*0060*/ 	.word	0x000002e0


	//   ....[1]....
        /*0064*/ 	.word	0x00000330


	//   ....[2]....
        /*0068*/ 	.word	0x000003b0


	//----- nvinfo : EIATTR_CBANK_PARAM_SIZE
	.align		4
.L_887:
        /*006c*/ 	.byte	0x03, 0x19
        /*006e*/ 	.short	0x001c


	//----- nvinfo : EIATTR_PARAM_CBANK
	.align		4
        /*0070*/ 	.byte	0x04, 0x0a
        /*0072*/ 	.short	(.L_889 - .L_888)
	.align		4
.L_888:
        /*0074*/ 	.word	index@(.nv.constant0._Z14reduceProduct4IfLj2EEvPT_S1_S1_j)
        /*0078*/ 	.short	0x0380
        /*007a*/ 	.short	0x001c


	//----- nvinfo : EIATTR_SW_WAR
	.align		4
.L_889:
        /*007c*/ 	.byte	0x04, 0x36
        /*007e*/ 	.short	(.L_891 - .L_890)
.L_890:
        /*0080*/ 	.word	0x00000008
.L_891:


//--------------------- .nv.info._Z14reduceProduct4IfLj4EEvPT_S1_S1_j --------------------------
	.section	.nv.info._Z14reduceProduct4IfLj4EEvPT_S1_S1_j,"",@"SHT_CUDA_INFO"
	.sectionflags	@""
	.align	4


	//----- nvinfo : EIATTR_CUDA_API_VERSION
	.align		4
        /*0000*/ 	.byte	0x04, 0x37
        /*0002*/ 	.short	(.L_893 - .L_892)
.L_892:
        /*0004*/ 	.word	0x00000082


	//----- nvinfo : EIATTR_KPARAM_INFO
	.align		4
.L_893:
        /*0008*/ 	.byte	0x04, 0x17
        /*000a*/ 	.short	(.L_895 - .L_894)
.L_894:
        /*000c*/ 	.word	0x00000000
        /*0010*/ 	.short	0x0003
        /*0012*/ 	.short	0x0018
        /*0014*/ 	.byte	0x00, 0xf0, 0x11, 0x00


	//----- nvinfo : EIATTR_KPARAM_INFO
	.align		4
.L_895:
        /*0018*/ 	.byte	0x04, 0x17
        /*001a*/ 	.short	(.L_897 - .L_896)
.L_896:
        /*001c*/ 	.word	0x00000000
        /*0020*/ 	.short	0x0002
        /*0022*/ 	.short	0x0010
        /*0024*/ 	.byte	0x00, 0xf5, 0x21, 0x00


	//----- nvinfo : EIATTR_KPARAM_INFO
	.align		4
.L_897:
        /*0028*/ 	.byte	0x04, 0x17
        /*002a*/ 	.short	(.L_899 - .L_898)
.L_898:
        /*002c*/ 	.word	0x00000000
        /*0030*/ 	.short	0x0001
        /*0032*/ 	.short	0x0008
        /*0034*/ 	.byte	0x00, 0xf5, 0x21, 0x00


	//----- nvinfo : EIATTR_KPARAM_INFO
	.align		4
.L_899:
        /*0038*/ 	.byte	0x04, 0x17
        /*003a*/ 	.short	(.L_901 - .L_900)
.L_900:
        /*003c*/ 	.word	0x00000000
        /*0040*/ 	.short	0x0000
        /*0042*/ 	.short	0x0000
        /*0044*/ 	.byte	0x00, 0xf5, 0x21, 0x00


	//----- nvinfo : EIATTR_SPARSE_MMA_MASK
	.align		4
.L_901:
        /*0048*/ 	.byte	0x03, 0x50
        /*004a*/ 	.short	0x0000


	//----- nvinfo : EIATTR_MAXREG_COUNT
	.align		4
        /*004c*/ 	.byte	0x03, 0x1b
        /*004e*/ 	.short	0x00ff


	//----- nvinfo : EIATTR_NUM_BARRIERS
	.align		4
        /*0050*/ 	.byte	0x02, 0x4c
        /*0052*/ 	.byte	0x01
	.zero		1


	//----- nvinfo : EIATTR_MERCURY_ISA_VERSION
	.align		4
        /*0054*/ 	.byte	0x03, 0x5f
        /*0056*/ 	.short	0x0101


	//----- nvinfo : EIATTR_VRC_CTA_INIT_COUNT
	.align		4
        /*0058*/ 	.byte	0x02, 0x4a
	.zero		1
	.zero		1


	//----- nvinfo : EIATTR_EXIT_INSTR_OFFSETS
	.align		4
        /*005c*/ 	.byte	0x04, 0x1c
        /*005e*/ 	.short	(.L_903 - .L_902)


	//   ....[0]....
.L_902:
        /*0060*/ 	.word	0x000002e0


	//   ....[1]....
        /*0064*/ 	.word	0x00000360


	//   ....[2]....
        /*0068*/ 	.word	0x000003e0


	//----- nvinfo : EIATTR_CBANK_PARAM_SIZE
	.align		4
.L_903:
        /*006c*/ 	.byte	0x03, 0x19
        /*006e*/ 	.short	0x001c


	//----- nvinfo : EIATTR_PARAM_CBANK
	.align		4
        /*0070*/ 	.byte	0x04, 0x0a
        /*0072*/ 	.short	(.L_905 - .L_904)
	.align		4
.L_904:
        /*0074*/ 	.word	index@(.nv.constant0._Z14reduceProduct4IfLj4EEvPT_S1_S1_j)
        /*0078*/ 	.short	0x0380
        /*007a*/ 	.short	0x001c


	//----- nvinfo : EIATTR_SW_WAR
	.align		4
.L_905:
        /*007c*/ 	.byte	0x04, 0x36
        /*007e*/ 	.short	(.L_907 - .L_906)
.L_906:
        /*0080*/ 	.word	0x00000008
.L_907:


//--------------------- .nv.info._Z14reduceProduct4IfLj8EEvPT_S1_S1_j --------------------------
	.section	.nv.info._Z14reduceProduct4IfLj8EEvPT_S1_S1_j,"",@"SHT_CUDA_INFO"
	.sectionflags	@""
	.align	4


	//----- nvinfo : EIATTR_CUDA_API_VERSION
	.align		4
        /*0000*/ 	.byte	0x04, 0x37
        /*0002*/ 	.short	(.L_909 - .L_908)
.L_908:
        /*0004*/ 	.word	0x00000082


	//----- nvinfo : EIATTR_KPARAM_INFO
	.align		4
.L_909:
        /*0008*/ 	.byte	0x04, 0x17
        /*000a*/ 	.short	(.L_911 - .L_910)
.L_910:
        /*000c*/ 	.word	0x00000000
        /*0010*/ 	.short	0x0003
        /*0012*/ 	.short	0x0018
        /*0014*/ 	.byte	0x00, 0xf0, 0x11, 0x00


	//----- nvinfo : EIATTR_KPARAM_INFO
	.align		4
.L_911:
        /*0018*/ 	.byte	0x04, 0x17
        /*001a*/ 	.short	(.L_913 - .L_912)
.L_912:
        /*001c*/ 	.word	0x00000000
        /*0020*/ 	.short	0x0002
        /*0022*/ 	.short	0x0010
        /*0024*/ 	.byte	0x00, 0xf5, 0x21, 0x00


	//----- nvinfo : EIATTR_KPARAM_INFO
	.align		4
.L_913:
        /*0028*/ 	.byte	0x04, 0x17
        /*002a*/ 	.short	(.L_915 - .L_914)
.L_914:
        /*002c*/ 	.word	0x00000000
        /*0030*/ 	.short	0x0001
        /*0032*/ 	.short	0x0008
        /*0034*/ 	.byte	0x00, 0xf5, 0x21, 0x00


	//----- nvinfo : EIATTR_KPARAM_INFO
	.align		4
.L_915:
        /*0038*/ 	.byte	0x04, 0x17
        /*003a*/ 	.short	(.L_917 - .L_916)
.L_916:
        /*003c*/ 	.word	0x00000000
        /*0040*/ 	.short	0x0000
        /*0042*/ 	.short	0x0000
        /*0044*/ 	.byte	0x00, 0xf5, 0x21, 0x00


	//----- nvinfo : EIATTR_SPARSE_MMA_MASK
	.align		4
.L_917:
        /*0048*/ 	.byte	0x03, 0x50
        /*004a*/ 	.short	0x0000


	//----- nvinfo : EIATTR_MAXREG_COUNT
	.align		4
        /*004c*/ 	.byte	0x03, 0x1b
        /*004e*/ 	.short	0x00ff


	//----- nvinfo : EIATTR_NUM_BARRIERS
	.align		4
        /*0050*/ 	.byte	0x02, 0x4c
        /*0052*/ 	.byte	0x01
	.zero		1


	//----- nvinfo : EIATTR_MERCURY_ISA_VERSION
	.align		4
        /*0054*/ 	.byte	0x03, 0x5f
        /*0056*/ 	.short	0x0101


	//----- nvinfo : EIATTR_VRC_CTA_INIT_COUNT
	.align		4
        /*0058*/ 	.byte	0x02, 0x4a
	.zero		1
	.zero		1


	//----- nvinfo : EIATTR_EXIT_INSTR_OFFSETS
	.align		4
        /*005c*/ 	.byte	0x04, 0x1c
        /*005e*/ 	.short	(.L_919 - .L_918)


	//   ....[0]....
.L_918:
        /*0060*/ 	.word	0x000002e0


	//   ....[1]....
        /*0064*/ 	.word	0x00000390


	//   ....[2]....
        /*0068*/ 	.word	0x00000410


	//----- nvinfo : EIATTR_CBANK_PARAM_SIZE
	.align		4
.L_919:
        /*006c*/ 	.byte	0x03, 0x19
        /*006e*/ 	.short	0x001c


	//----- nvinfo : EIATTR_PARAM_CBANK
	.align		4
        /*0070*/ 	.byte	0x04, 0x0a
        /*0072*/ 	.short	(.L_921 - .L_920)
	.align		4
.L_920:
        /*0074*/ 	.word	index@(.nv.constant0._Z14reduceProduct4IfLj8EEvPT_S1_S1_j)
        /*0078*/ 	.short	0x0380
        /*007a*/ 	.short	0x001c


	//----- nvinfo : EIATTR_SW_WAR
	.align		4
.L_921:
        /*007c*/ 	.byte	0x04, 0x36
        /*007e*/ 	.short	(.L_923 - .L_922)
.L_922:
        /*0080*/ 	.word	0x00000008
.L_923:


//--------------------- .nv.info._Z14reduceProduct4IfLj16EEvPT_S1_S1_j --------------------------
	.section	.nv.info._Z14reduceProduct4IfLj16EEvPT_S1_S1_j,"",@"SHT_CUDA_INFO"
	.sectionflags	@""
	.align	4


	//----- nvinfo : EIATTR_CUDA_API_VERSION
	.align		4
        /*0000*/ 	.byte	0x04, 0x37
        /*0002*/ 	.short	(.L_925 - .L_924)
.L_924:
        /*0004*/ 	.word	0x00000082


	//----- nvinfo : EIATTR_KPARAM_INFO
	.align		4
.L_925:
        /*0008*/ 	.byte	0x04, 0x17
        /*000a*/ 	.short	(.L_927 - .L_926)
.L_926:
        /*000c*/ 	.word	0x00000000
        /*0010*/ 	.short	0x0003
        /*0012*/ 	.short	0x0018
        /*0014*/ 	.byte	0x00, 0xf0, 0x11, 0x00


	//----- nvinfo : EIATTR_KPARAM_INFO
	.align		4
.L_927:
        /*0018*/ 	.byte	0x04, 0x17
        /*001a*/ 	.short	(.L_929 - .L_928)
.L_928:
        /*001c*/ 	.word	0x00000000
        /*0020*/ 	.short	0x0002
        /*0022*/ 	.short	0x0010
        /*0024*/ 	.byte	0x00, 0xf5, 0x21, 0x00


	//----- nvinfo : EIATTR_KPARAM_INFO
	.align		4
.L_929:
        /*0028*/ 	.byte	0x04, 0x17
        /*002a*/ 	.short	(.L_931 - .L_930)
.L_930:
        /*002c*/ 	.word	0x00000000
        /*0030*/ 	.short	0x0001
        /*0032*/ 	.short	0x0008
        /*0034*/ 	.byte	0x00, 0xf5, 0x21, 0x00


	//----- nvinfo : EIATTR_KPARAM_INFO
	.align		4
.L_931:
        /*0038*/ 	.byte	0x04, 0x17
        /*003a*/ 	.short	(.L_933 - .L_932)
.L_932:
        /*003c*/ 	.word	0x00000000
        /*0040*/ 	.short	0x0000
        /*0042*/ 	.short	0x0000
        /*0044*/ 	.byte	0x00, 0xf5, 0x21, 0x00


	//----- nvinfo : EIATTR_SPARSE_MMA_MASK
	.align		4
.L_933:
        /*0048*/ 	.byte	0x03, 0x50
        /*004a*/ 	.short	0x0000


	//----- nvinfo : EIATTR_MAXREG_COUNT
	.align		4
        /*004c*/ 	.byte	0x03, 0x1b
        /*004e*/ 	.short	0x00ff


	//----- nvinfo : EIATTR_NUM_BARRIERS
	.align		4
        /*0050*/ 	.byte	0x02, 0x4c
        /*0052*/ 	.byte	0x01
	.zero		1


	//----- nvinfo : EIATTR_MERCURY_ISA_VERSION
	.align		4
        /*0054*/ 	.byte	0x03, 0x5f
        /*0056*/ 	.short	0x0101


	//----- nvinfo : EIATTR_VRC_CTA_INIT_COUNT
	.align		4
        /*0058*/ 	.byte	0x02, 0x4a
	.zero		1
	.zero		1


	//----- nvinfo : EIATTR_EXIT_INSTR_OFFSETS
	.align		4
        /*005c*/ 	.byte	0x04, 0x1c
        /*005e*/ 	.short	(.L_935 - .L_934)


	//   ....[0]....
.L_934:
        /*0060*/ 	.word	0x000002e0


	//   ....[1]....
        /*0064*/ 	.word	0x000003c0


	//   ....[2]....
        /*0068*/ 	.word	0x00000440


	//----- nvinfo : EIATTR_CBANK_PARAM_SIZE
	.align		4
.L_935:
        /*006c*/ 	.byte	0x03, 0x19
        /*006e*/ 	.short	0x001c


	//----- nvinfo : EIATTR_PARAM_CBANK
	.align		4
        /*0070*/ 	.byte	0x04, 0x0a
        /*0072*/ 	.short	(.L_937 - .L_936)
	.align		4
.L_936:
        /*0074*/ 	.word	index@(.nv.constant0._Z14reduceProduct4IfLj16EEvPT_S1_S1_j)
        /*0078*/ 	.short	0x0380
        /*007a*/ 	.short	0x001c


	//----- nvinfo : EIATTR_SW_WAR
	.align		4
.L_937:
        /*007c*/ 	.byte	0x04, 0x36
        /*007e*/ 	.short	(.L_939 - .L_938)
.L_938:
        /*0080*/ 	.word	0x00000008
.L_939:


//--------------------- .nv.info._Z14reduceProduct4IfLj32EEvPT_S1_S1_j --------------------------
	.section	.nv.info._Z14reduceProduct4IfLj32EEvPT_S1_S1_j,"",@"SHT_CUDA_INFO"
	.sectionflags	@""
	.align	4


	//----- nvinfo : EIATTR_CUDA_API_VERSION
	.align		4
        /*0000*/ 	.byte	0x04, 0x37
        /*0002*/ 	.short	(.L_941 - .L_940)
.L_940:
        /*0004*/ 	.word	0x00000082


	//----- nvinfo : EIATTR_KPARAM_INFO
	.align		4
.L_941:
        /*0008*/ 	.byte	0x04, 0x17
        /*000a*/ 	.short	(.L_943 - .L_942)
.L_942:
        /*000c*/ 	.word	0x00000000
        /*0010*/ 	.short	0x0003
        /*0012*/ 	.short	0x0018
        /*0014*/ 	.byte	0x00, 0xf0, 0x11, 0x00


	//----- nvinfo : EIATTR_KPARAM_INFO
	.align		4
.L_943:
        /*0018*/ 	.byte	0x04, 0x17
        /*001a*/ 	.short	(.L_945 - .L_944)
.L_944:
        /*001c*/ 	.word	0x00000000
        /*0020*/ 	.short	0x0002
        /*0022*/ 	.short	0x0010
        /*0024*/ 	.byte	0x00, 0xf5, 0x21, 0x00


	//----- nvinfo : EIATTR_KPARAM_INFO
	.align		4
.L_945:
        /*0028*/ 	.byte	0x04, 0x17
        /*002a*/ 	.short	(.L_947 - .L_946)
.L_946:
        /*002c*/ 	.word	0x00000000
        /*0030*/ 	.short	0x0001
        /*0032*/ 	.short	0x0008
        /*0034*/ 	.byte	0x00, 0xf5, 0x21, 0x00


	//----- nvinfo : EIATTR_KPARAM_INFO
	.align		4
.L_947:
        /*0038*/ 	.byte	0x04, 0x17
        /*003a*/ 	.short	(.L_949 - .L_948)
.L_948:
        /*003c*/ 	.word	0x00000000
        /*0040*/ 	.short	0x0000
        /*0042*/ 	.short	0x0000
        /*0044*/ 	.byte	0x00, 0xf5, 0x21, 0x00


	//----- nvinfo : EIATTR_SPARSE_MMA_MASK
	.align		4
.L_949:
        /*0048*/ 	.byte	0x03, 0x50
        /*004a*/ 	.short	0x0000


	//----- nvinfo : EIATTR_MAXREG_COUNT
	.align		4
        /*004c*/ 	.byte	0x03, 0x1b
        /*004e*/ 	.short	0x00ff


	//----- nvinfo : EIATTR_NUM_BARRIERS
	.align		4
        /*0050*/ 	.byte	0x02, 0x4c
        /*0052*/ 	.byte	0x01
	.zero		1


	//----- nvinfo : EIATTR_MERCURY_ISA_VERSION
	.align		4
        /*0054*/ 	.byte	0x03, 0x5f
        /*0056*/ 	.short	0x0101


	//----- nvinfo : EIATTR_VRC_CTA_INIT_COUNT
	.align		4
        /*0058*/ 	.byte	0x02, 0x4a
	.zero		1
	.zero		1


	//----- nvinfo : EIATTR_EXIT_INSTR_OFFSETS
	.align		4
        /*005c*/ 	.byte	0x04, 0x1c
        /*005e*/ 	.short	(.L_951 - .L_950)


	//   ....[0]....
.L_950:
        /*0060*/ 	.word	0x000002e0


	//   ....[1]....
        /*0064*/ 	.word	0x000003f0


	//   ....[2]....
        /*0068*/ 	.word	0x00000470


	//----- nvinfo : EIATTR_CBANK_PARAM_SIZE
	.align		4
.L_951:
        /*006c*/ 	.byte	0x03, 0x19
        /*006e*/ 	.short	0x001c


	//----- nvinfo : EIATTR_PARAM_CBANK
	.align		4
        /*0070*/ 	.byte	0x04, 0x0a
        /*0072*/ 	.short	(.L_953 - .L_952)
	.align		4
.L_952:
        /*0074*/ 	.word	index@(.nv.constant0._Z14reduceProduct4IfLj32EEvPT_S1_S1_j)
        /*0078*/ 	.short	0x0380
        /*007a*/ 	.short	0x001c


	//----- nvinfo : EIATTR_SW_WAR
	.align		4
.L_953:
        /*007c*/ 	.byte	0x04, 0x36
        /*007e*/ 	.short	(.L_955 - .L_954)
.L_954:
        /*0080*/ 	.word	0x00000008
.L_955:


//--------------------- .nv.info._Z14reduceProduct4IfLj64EEvPT_S1_S1_j --------------------------
	.section	.nv.info._Z14reduceProduct4IfLj64EEvPT_S1_S1_j,"",@"SHT_CUDA_INFO"
	.sectionflags	@""
	.align	4


	//----- nvinfo : EIATTR_CUDA_API_VERSION
	.align		4
        /*0000*/ 	.byte	0x04, 0x37
        /*0002*/ 	.short	(.L_957 - .L_956)
.L_956:
        /*0004*/ 	.word	0x00000082


	//----- nvinfo : EIATTR_KPARAM_INFO
	.align		4
.L_957:
        /*0008*/ 	.byte	0x04, 0x17
        /*000a*/ 	.short	(.L_959 - .L_958)
.L_958:
        /*000c*/ 	.word	0x00000000
        /*0010*/ 	.short	0x0003
        /*0012*/ 	.short	0x0018
        /*0014*/ 	.byte	0x00, 0xf0, 0x11, 0x00


	//----- nvinfo : EIATTR_KPARAM_INFO
	.align		4
.L_959:
        /*0018*/ 	.byte	0x04, 0x17
        /*001a*/ 	.short	(.L_961 - .L_960)
.L_960:
        /*001c*/ 	.word	0x00000000
        /*0020*/ 	.short	0x0002
        /*0022*/ 	.short	0x0010
        /*0024*/ 	.byte	0x00, 0xf5, 0x21, 0x00


	//----- nvinfo : EIATTR_KPARAM_INFO
	.align		4
.L_961:
        /*0028*/ 	.byte	0x04, 0x17
        /*002a*/ 	.short	(.L_963 - .L_962)
.L_962:
        /*002c*/ 	.word	0x00000000
        /*0030*/ 	.short	0x0001
        /*0032*/ 	.short	0x0008
        /*0034*/ 	.byte	0x00, 0xf5, 0x21, 0x00


	//----- nvinfo : EIATTR_KPARAM_INFO
	.align		4
.L_963:
        /*0038*/ 	.byte	0x04, 0x17
        /*003a*/ 	.short	(.L_965 - .L_964)
.L_964:
        /*003c*/ 	.word	0x00000000
        /*0040*/ 	.short	0x0000
        /*0042*/ 	.short	0x0000
        /*0044*/ 	.byte	0x00, 0xf5, 0x21, 0x00


	//----- nvinfo : EIATTR_SPARSE_MMA_MASK
	.align		4
.L_965:
        /*0048*/ 	.byte	0x03, 0x50
        /*004a*/ 	.short	0x0000


	//----- nvinfo : EIATTR_MAXREG_COUNT
	.align		4
        /*004c*/ 	.byte	0x03, 0x1b
        /*004e*/ 	.short	0x00ff


	//----- nvinfo : EIATTR_NUM_BARRIERS
	.align		4
        /*0050*/ 	.byte	0x02, 0x4c
        /*0052*/ 	.byte	0x01
	.zero		1


	//----- nvinfo : EIATTR_MERCURY_ISA_VERSION
	.align		4
        /*0054*/ 	.byte	0x03, 0x5f
        /*0056*/ 	.short	0x0101


	//----- nvinfo : EIATTR_VRC_CTA_INIT_COUNT
	.align		4
        /*0058*/ 	.byte	0x02, 0x4a
	.zero		1
	.zero		1


	//----- nvinfo : EIATTR_EXIT_INSTR_OFFSETS
	.align		4
        /*005c*/ 	.byte	0x04, 0x1c
        /*005e*/ 	.short	(.L_967 - .L_966)


	//   ....[0]....
.L_966:
        /*0060*/ 	.word	0x000002e0


	//   ....[1]....
        /*0064*/ 	.word	0x00000420


	//   ....[2]....
        /*0068*/ 	.word	0x000004a0


	//----- nvinfo : EIATTR_CBANK_PARAM_SIZE
	.align		4
.L_967:
        /*006c*/ 	.byte	0x03, 0x19
        /*006e*/ 	.short	0x001c


	//----- nvinfo : EIATTR_PARAM_CBANK
	.align		4
        /*0070*/ 	.byte	0x04, 0x0a
        /*0072*/ 	.short	(.L_969 - .L_968)
	.align		4
.L_968:
        /*0074*/ 	.word	index@(.nv.constant0._Z14reduceProduct4IfLj64EEvPT_S1_S1_j)
        /*0078*/ 	.short	0x0380
        /*007a*/ 	.short	0x001c


	//----- nvinfo : EIATTR_SW_WAR
	.align		4
.L_969:
        /*007c*/ 	.byte	0x04, 0x36
        /*007e*/ 	.short	(.L_971 - .L_970)
.L_970:
        /*0080*/ 	.word	0x00000008
.L_971:


//--------------------- .nv.info._Z14reduceProduct4IfLj128EEvPT_S1_S1_j --------------------------
	.section	.nv.info._Z14reduceProduct4IfLj128EEvPT_S1_S1_j,"",@"SHT_CUDA_INFO"
	.sectionflags	@""
	.align	4


	//----- nvinfo : EIATTR_CUDA_API_VERSION
	.align		4
        /*0000*/ 	.byte	0x04, 0x37
        /*0002*/ 	.short	(.L_973 - .L_972)
.L_972:
        /*0004*/ 	.word	0x00000082


	//----- nvinfo : EIATTR_KPARAM_INFO
	.align		4
.L_973:
        /*0008*/ 	.byte	0x04, 0x17
        /*000a*/ 	.short	(.L_975 - .L_974)
.L_974:
        /*000c*/ 	.word	0x00000000
        /*0010*/ 	.short	0x0003
        /*0012*/ 	.short	0x0018
        /*0014*/ 	.byte	0x00, 0xf0, 0x11, 0x00


	//----- nvinfo : EIATTR_KPARAM_INFO
	.align		4
.L_975:
        /*0018*/ 	.byte	0x04, 0x17
        /*001a*/ 	.short	(.L_977 - .L_976)
.L_976:
        /*001c*/ 	.word	0x00000000
        /*0020*/ 	.short	0x0002
        /*0022*/ 	.short	0x0010
        /*0024*/ 	.byte	0x00, 0xf5, 0x21, 0x00


	//----- nvinfo : EIATTR_KPARAM_INFO
	.align		4
.L_977:
        /*0028*/ 	.byte	0x04, 0x17
        /*002a*/ 	.short	(.L_979 - .L_978)
.L_978:
        /*002c*/ 	.word	0x00000000
        /*0030*/ 	.short	0x0001
        /*0032*/ 	.short	0x0008
        /*0034*/ 	.byte	0x00, 0xf5, 0x21, 0x00


	//----- nvinfo : EIATTR_KPARAM_INFO
	.align		4
.L_979:
        /*0038*/ 	.byte	0x04, 0x17
        /*003a*/ 	.short	(.L_981 - .L_980)
.L_980:
        /*003c*/ 	.word	0x00000000
        /*0040*/ 	.short	0x0000
        /*0042*/ 	.short	0x0000
        /*0044*/ 	.byte	0x00, 0xf5, 0x21, 0x00


	//----- nvinfo : EIATTR_SPARSE_MMA_MASK
	.align		4
.L_981:
        /*0048*/ 	.byte	0x03, 0x50
        /*004a*/ 	.short	0x0000


	//----- nvinfo : EIATTR_MAXREG_COUNT
	.align		4
        /*004c*/ 	.byte	0x03, 0x1b
        /*004e*/ 	.short	0x00ff


	//----- nvinfo : EIATTR_NUM_BARRIERS
	.align		4
        /*0050*/ 	.byte	0x02, 0x4c
        /*0052*/ 	.byte	0x01
	.zero		1


	//----- nvinfo : EIATTR_MERCURY_ISA_VERSION
	.align		4
        /*0054*/ 	.byte	0x03, 0x5f
        /*0056*/ 	.short	0x0101


	//----- nvinfo : EIATTR_VRC_CTA_INIT_COUNT
	.align		4
        /*0058*/ 	.byte	0x02, 0x4a
	.zero		1
	.zero		1


	//----- nvinfo : EIATTR_EXIT_INSTR_OFFSETS
	.align		4
        /*005c*/ 	.byte	0x04, 0x1c
        /*005e*/ 	.short	(.L_983 - .L_982)


	//   ....[0]....
.L_982:
        /*0060*/ 	.word	0x000002e0


	//   ....[1]....
        /*0064*/ 	.word	0x00000420


	//   ....[2]....
        /*0068*/ 	.word	0x000004a0


	//----- nvinfo : EIATTR_CBANK_PARAM_SIZE
	.align		4
.L_983:
        /*006c*/ 	.byte	0x03, 0x19
        /*006e*/ 	.short	0x001c


	//----- nvinfo : EIATTR_PARAM_CBANK
	.align		4
        /*0070*/ 	.byte	0x04, 0x0a
        /*0072*/ 	.short	(.L_985 - .L_984)
	.align		4
.L_984:
        /*0074*/ 	.word	index@(.nv.constant0._Z14reduceProduct4IfLj128EEvPT_S1_S1_j)
        /*0078*/ 	.short	0x0380
        /*007a*/ 	.short	0x001c


	//----- nvinfo : EIATTR_SW_WAR
	.align		4
.L_985:
        /*007c*/ 	.byte	0x04, 0x36
        /*007e*/ 	.short	(.L_987 - .L_986)
.L_986:
        /*0080*/ 	.word	0x00000008
.L_987:


//--------------------- .nv.info._Z14reduceProduct4IfLj256EEvPT_S1_S1_j --------------------------
	.section	.nv.info._Z14reduceProduct4IfLj256EEvPT_S1_S1_j,"",@"SHT_CUDA_INFO"
	.sectionflags	@""
	.align	4


	//----- nvinfo : EIATTR_CUDA_API_VERSION
	.align		4
        /*0000*/ 	.byte	0x04, 0x37
        /*0002*/ 	.short	(.L_989 - .L_988)
.L_988:
        /*0004*/ 	.word	0x00000082


	//----- nvinfo : EIATTR_KPARAM_INFO
	.align		4
.L_989:
        /*0008*/ 	.byte	0x04, 0x17
        /*000a*/ 	.short	(.L_991 - .L_990)
.L_990:
        /*000c*/ 	.word	0x00000000
        /*0010*/ 	.short	0x0003
        /*0012*/ 	.short	0x0018
        /*0014*/ 	.byte	0x00, 0xf0, 0x11, 0x00


	//----- nvinfo : EIATTR_KPARAM_INFO
	.align		4
.L_991:
        /*0018*/ 	.byte	0x04, 0x17
        /*001a*/ 	.short	(.L_993 - .L_992)
.L_992:
        /*001c*/ 	.word	0x00000000
        /*0020*/ 	.short	0x0002
        /*0022*/ 	.short	0x0010
        /*0024*/ 	.byte	0x00, 0xf5, 0x21, 0x00


	//----- nvinfo : EIATTR_KPARAM_INFO
	.align		4
.L_993:
        /*0028*/ 	.byte	0x04, 0x17
        /*002a*/ 	.short	(.L_995 - .L_994)
.L_994:
        /*002c*/ 	.word	0x00000000
        /*0030*/ 	.short	0x0001
        /*0032*/ 	.short	0x0008
        /*0034*/ 	.byte	0x00, 0xf5, 0x21, 0x00


	//----- nvinfo : EIATTR_KPARAM_INFO
	.align		4
.L_995:
        /*0038*/ 	.byte	0x04, 0x17
        /*003a*/ 	.short	(.L_997 - .L_996)
.L_996:
        /*003c*/ 	.word	0x00000000
        /*0040*/ 	.short	0x0000
        /*0042*/ 	.short	0x0000
        /*0044*/ 	.byte	0x00, 0xf5, 0x21, 0x00


	//----- nvinfo : EIATTR_SPARSE_MMA_MASK
	.align		4
.L_997:
        /*0048*/ 	.byte	0x03, 0x50
        /*004a*/ 	.short	0x0000


	//----- nvinfo : EIATTR_MAXREG_COUNT
	.align		4
        /*004c*/ 	.byte	0x03, 0x1b
        /*004e*/ 	.short	0x00ff


	//----- nvinfo : EIATTR_NUM_BARRIERS
	.align		4
        /*0050*/ 	.byte	0x02, 0x4c
        /*0052*/ 	.byte	0x01
	.zero		1


	//----- nvinfo : EIATTR_MERCURY_ISA_VERSION
	.align		4
        /*0054*/ 	.byte	0x03, 0x5f
        /*0056*/ 	.short	0x0101


	//----- nvinfo : EIATTR_VRC_CTA_INIT_COUNT
	.align		4
        /*0058*/ 	.byte	0x02, 0x4a
	.zero		1
	.zero		1


	//----- nvinfo : EIATTR_EXIT_INSTR_OFFSETS
	.align		4
        /*005c*/ 	.byte	0x04, 0x1c
        /*005e*/ 	.short	(.L_999 - .L_998)


	//   ....[0]....
.L_998:
        /*0060*/ 	.word	0x000002e0


	//   ....[1]....
        /*0064*/ 	.word	0x00000420


	//   ....[2]....
        /*0068*/ 	.word	0x000004a0


	//----- nvinfo : EIATTR_CBANK_PARAM_SIZE
	.align		4
.L_999:
        /*006c*/ 	.byte	0x03, 0x19
        /*006e*/ 	.short	0x001c


	//----- nvinfo : EIATTR_PARAM_CBANK
	.align		4
        /*0070*/ 	.byte	0x04, 0x0a
        /*0072*/ 	.short	(.L_1001 - .L_1000)
	.align		4
.L_1000:
        /*0074*/ 	.word	index@(.nv.constant0._Z14reduceProduct4IfLj256EEvPT_S1_S1_j)
        /*0078*/ 	.short	0x0380
        /*007a*/ 	.short	0x001c


	//----- nvinfo : EIATTR_SW_WAR
	.align		4
.L_1001:
        /*007c*/ 	.byte	0x04, 0x36
        /*007e*/ 	.short	(.L_1003 - .L_1002)
.L_1002:
        /*0080*/ 	.word	0x00000008
.L_1003:


//--------------------- .nv.info._Z14reduceProduct4IfLj512EEvPT_S1_S1_j --------------------------
	.section	.nv.info._Z14reduceProduct4IfLj512EEvPT_S1_S1_j,"",@"SHT_CUDA_INFO"
	.sectionflags	@""
	.align	4


	//----- nvinfo : EIATTR_CUDA_API_VERSION
	.align		4
        /*0000*/ 	.byte	0x04, 0x37
        /*0002*/ 	.short	(.L_1005 - .L_1004)
.L_1004:
        /*0004*/ 	.word	0x00000082


	//----- nvinfo : EIATTR_KPARAM_INFO
	.align		4
.L_1005:
        /*0008*/ 	.byte	0x04, 0x17
        /*000a*/ 	.short	(.L_1007 - .L_1006)
.L_1006:
        /*000c*/ 	.word	0x00000000
        /*0010*/ 	.short	0x0003
        /*0012*/ 	.short	0x0018
        /*0014*/ 	.byte	0x00, 0xf0, 0x11, 0x00


	//----- nvinfo : EIATTR_KPARAM_INFO
	.align		4
.L_1007:
        /*0018*/ 	.byte	0x04, 0x17
        /*001a*/ 	.short	(.L_1009 - .L_1008)
.L_1008:
        /*001c*/ 	.word	0x00000000
        /*0020*/ 	.short	0x0002
        /*0022*/ 	.short	0x0010
        /*0024*/ 	.byte	0x00, 0xf5, 0x21, 0x00


	//----- nvinfo : EIATTR_KPARAM_INFO
	.align		4
.L_1009:
        /*0028*/ 	.byte	0x04, 0x17
        /*002a*/ 	.short	(.L_1011 - .L_1010)
.L_1010:
        /*002c*/ 	.word	0x00000000
        /*0030*/ 	.short	0x0001
        /*0032*/ 	.short	0x0008
        /*0034*/ 	.byte	0x00, 0xf5, 0x21, 0x00


	//----- nvinfo : EIATTR_KPARAM_INFO
	.align		4
.L_1011:
        /*0038*/ 	.byte	0x04, 0x17
        /*003a*/ 	.short	(.L_1013 - .L_1012)
.L_1012:
        /*003c*/ 	.word	0x00000000
        /*0040*/ 	.short	0x0000
        /*0042*/ 	.short	0x0000
        /*0044*/ 	.byte	0x00, 0xf5, 0x21, 0x00


	//----- nvinfo : EIATTR_SPARSE_MMA_MASK
	.align		4
.L_1013:
        /*0048*/ 	.byte	0x03, 0x50
        /*004a*/ 	.short	0x0000


	//----- nvinfo : EIATTR_MAXREG_COUNT
	.align		4
        /*004c*/ 	.byte	0x03, 0x1b
        /*004e*/ 	.short	0x00ff


	//----- nvinfo : EIATTR_NUM_BARRIERS
	.align		4
        /*0050*/ 	.byte	0x02, 0x4c
        /*0052*/ 	.byte	0x01
	.zero		1


	//----- nvinfo : EIATTR_MERCURY_ISA_VERSION
	.align		4
        /*0054*/ 	.byte	0x03, 0x5f
        /*0056*/ 	.short	0x0101


	//----- nvinfo : EIATTR_VRC_CTA_INIT_COUNT
	.align		4
        /*0058*/ 	.byte	0x02, 0x4a
	.zero		1
	.zero		1


	//----- nvinfo : EIATTR_EXIT_INSTR_OFFSETS
	.align		4
        /*005c*/ 	.byte	0x04, 0x1c
        /*005e*/ 	.short	(.L_1015 - .L_1014)


	//   ....[0]....
.L_1014:
        /*0060*/ 	.word	0x000002e0


	//   ....[1]....
        /*0064*/ 	.word	0x00000420


	//   ....[2]....
        /*0068*/ 	.word	0x000004a0


	//----- nvinfo : EIATTR_CBANK_PARAM_SIZE
	.align		4
.L_1015:
        /*006c*/ 	.byte	0x03, 0x19
        /*006e*/ 	.short	0x001c


	//----- nvinfo : EIATTR_PARAM_CBANK
	.align		4
        /*0070*/ 	.byte	0x04, 0x0a
        /*0072*/ 	.short	(.L_1017 - .L_1016)
	.align		4
.L_1016:
        /*0074*/ 	.word	index@(.nv.constant0._Z14reduceProduct4IfLj512EEvPT_S1_S1_j)
        /*0078*/ 	.short	0x0380
        /*007a*/ 	.short	0x001c


	//----- nvinfo : EIATTR_SW_WAR
	.align		4
.L_1017:
        /*007c*/ 	.byte	0x04, 0x36
        /*007e*/ 	.short	(.L_1019 - .L_1018)
.L_1018:
        /*0080*/ 	.word	0x00000008
.L_1019:


//--------------------- .nv.info._Z14reduceProduct4IfLj1024EEvPT_S1_S1_j --------------------------
	.section	.nv.info._Z14reduceProduct4IfLj1024EEvPT_S1_S1_j,"",@"SHT_CUDA_INFO"
	.sectionflags	@""
	.align	4


	//----- nvinfo : EIATTR_CUDA_API_VERSION
	.align		4
        /*0000*/ 	.byte	0x04, 0x37
        /*0002*/ 	.short	(.L_1021 - .L_1020)
.L_1020:
        /*0004*/ 	.word	0x00000082


	//----- nvinfo : EIATTR_KPARAM_INFO
	.align		4
.L_1021:
        /*0008*/ 	.byte	0x04, 0x17
        /*000a*/ 	.short	(.L_1023 - .L_1022)
.L_1022:
        /*000c*/ 	.word	0x00000000
        /*0010*/ 	.short	0x0003
        /*0012*/ 	.short	0x0018
        /*0014*/ 	.byte	0x00, 0xf0, 0x11, 0x00


	//----- nvinfo : EIATTR_KPARAM_INFO
	.align		4
.L_1023:
        /*0018*/ 	.byte	0x04, 0x17
        /*001a*/ 	.short	(.L_1025 - .L_1024)
.L_1024:
        /*001c*/ 	.word	0x00000000
        /*0020*/ 	.short	0x0002
        /*0022*/ 	.short	0x0010
        /*0024*/ 	.byte	0x00, 0xf5, 0x21, 0x00


	//----- nvinfo : EIATTR_KPARAM_INFO
	.align		4
.L_1025:
        /*0028*/ 	.byte	0x04, 0x17
        /*002a*/ 	.short	(.L_1027 - .L_1026)
.L_1026:
        /*002c*/ 	.word	0x00000000
        /*0030*/ 	.short	0x0001
        /*0032*/ 	.short	0x0008
        /*0034*/ 	.byte	0x00, 0xf5, 0x21, 0x00


	//----- nvinfo : EIATTR_KPARAM_INFO
	.align		4
.L_1027:
        /*0038*/ 	.byte	0x04, 0x17
        /*003a*/ 	.short	(.L_1029 - .L_1028)
.L_1028:
        /*003c*/ 	.word	0x00000000
        /*0040*/ 	.short	0x0000
        /*0042*/ 	.short	0x0000
        /*0044*/ 	.byte	0x00, 0xf5, 0x21, 0x00


	//----- nvinfo : EIATTR_SPARSE_MMA_MASK
	.align		4
.L_1029:
        /*0048*/ 	.byte	0x03, 0x50
        /*004a*/ 	.short	0x0000


	//----- nvinfo : EIATTR_MAXREG_COUNT
	.align		4
        /*004c*/ 	.byte	0x03, 0x1b
        /*004e*/ 	.short	0x00ff


	//----- nvinfo : EIATTR_NUM_BARRIERS
	.align		4
        /*0050*/ 	.byte	0x02, 0x4c
        /*0052*/ 	.byte	0x01
	.zero		1


	//----- nvinfo : EIATTR_MERCURY_ISA_VERSION
	.align		4
        /*0054*/ 	.byte	0x03, 0x5f
        /*0056*/ 	.short	0x0101


	//----- nvinfo : EIATTR_VRC_CTA_INIT_COUNT
	.align		4
        /*0058*/ 	.byte	0x02, 0x4a
	.zero		1
	.zero		1


	//----- nvinfo : EIATTR_EXIT_INSTR_OFFSETS
	.align		4
        /*005c*/ 	.byte	0x04, 0x1c
        /*005e*/ 	.short	(.L_1031 - .L_1030)


	//   ....[0]....
.L_1030:
        /*0060*/ 	.word	0x000002e0


	//   ....[1]....
        /*0064*/ 	.word	0x00000420


	//   ....[2]....
        /*0068*/ 	.word	0x000004a0


	//----- nvinfo : EIATTR_CBANK_PARAM_SIZE
	.align		4
.L_1031:
        /*006c*/ 	.byte	0x03, 0x19
        /*006e*/ 	.short	0x001c


	//----- nvinfo : EIATTR_PARAM_CBANK
	.align		4
        /*0070*/ 	.byte	0x04, 0x0a
        /*0072*/ 	.short	(.L_1033 - .L_1032)
	.align		4
.L_1032:
        /*0074*/ 	.word	index@(.nv.constant0._Z14reduceProduct4IfLj1024EEvPT_S1_S1_j)
        /*0078*/ 	.short	0x0380
        /*007a*/ 	.short	0x001c


	//----- nvinfo : EIATTR_SW_WAR
	.align		4
.L_1033:
        /*007c*/ 	.byte	0x04, 0x36
        /*007e*/ 	.short	(.L_1035 - .L_1034)
.L_1034:
        /*0080*/ 	.word	0x00000008
.L_1035:


//--------------------- .nv.info._Z14reduceProduct3IfEvPT_S1_S1_j --------------------------
	.section	.nv.info._Z14reduceProduct3IfEvPT_S1_S1_j,"",@"SHT_CUDA_INFO"
	.sectionflags	@""
	.align	4


	//----- nvinfo : EIATTR_CUDA_API_VERSION
	.align		4
        /*0000*/ 	.byte	0x04, 0x37
        /*0002*/ 	.short	(.L_1037 - .L_1036)
.L_1036:
        /*0004*/ 	.word	0x00000082


	//----- nvinfo : EIATTR_KPARAM_INFO
	.align		4
.L_1037:
        /*0008*/ 	.byte	0x04, 0x17
        /*000a*/ 	.short	(.L_1039 - .L_1038)
.L_1038:
        /*000c*/ 	.word	0x00000000
        /*0010*/ 	.short	0x0003
        /*0012*/ 	.short	0x0018
        /*0014*/ 	.byte	0x00, 0xf0, 0x11, 0x00


	//----- nvinfo : EIATTR_KPARAM_INFO
	.align		4
.L_1039:
        /*0018*/ 	.byte	0x04, 0x17
        /*001a*/ 	.short	(.L_1041 - .L_1040)
.L_1040:
        /*001c*/ 	.word	0x00000000
        /*0020*/ 	.short	0x0002
        /*0022*/ 	.short	0x0010
        /*0024*/ 	.byte	0x00, 0xf5, 0x21, 0x00


	//----- nvinfo : EIATTR_KPARAM_INFO
	.align		4
.L_1041:
        /*0028*/ 	.byte	0x04, 0x17
        /*002a*/ 	.short	(.L_1043 - .L_1042)
.L_1042:
        /*002c*/ 	.word	0x00000000
        /*0030*/ 	.short	0x0001
        /*0032*/ 	.short	0x0008
        /*0034*/ 	.byte	0x00, 0xf5, 0x21, 0x00


	//----- nvinfo : EIATTR_KPARAM_INFO
	.align		4
.L_1043:
        /*0038*/ 	.byte	0x04, 0x17
        /*003a*/ 	.short	(.L_1045 - .L_1044)
.L_1044:
        /*003c*/ 	.word	0x00000000
        /*0040*/ 	.short	0x0000
        /*0042*/ 	.short	0x0000
        /*0044*/ 	.byte	0x00, 0xf5, 0x21, 0x00


	//----- nvinfo : EIATTR_SPARSE_MMA_MASK
	.align		4
.L_1045:
        /*0048*/ 	.byte	0x03, 0x50
        /*004a*/ 	.short	0x0000


	//----- nvinfo : EIATTR_MAXREG_COUNT
	.align		4
        /*004c*/ 	.byte	0x03, 0x1b
        /*004e*/ 	.short	0x00ff


	//----- nvinfo : EIATTR_NUM_BARRIERS
	.align		4
        /*0050*/ 	.byte	0x02, 0x4c
        /*0052*/ 	.byte	0x01
	.zero		1


	//----- nvinfo : EIATTR_MERCURY_ISA_VERSION
	.align		4
        /*0054*/ 	.byte	0x03, 0x5f
        /*0056*/ 	.short	0x0101


	//----- nvinfo : EIATTR_VRC_CTA_INIT_COUNT
	.align		4
        /*0058*/ 	.byte	0x02, 0x4a
	.zero		1
	.zero		1


	//----- nvinfo : EIATTR_EXIT_INSTR_OFFSETS
	.align		4
        /*005c*/ 	.byte	0x04, 0x1c
        /*005e*/ 	.short	(.L_1047 - .L_1046)


	//   ....[0]....
.L_1046:
        /*0060*/ 	.word	0x000002e0


	//   ....[1]....
        /*0064*/ 	.word	0x00000360


	//----- nvinfo : EIATTR_CBANK_PARAM_SIZE
	.align		4
.L_1047:
        /*0068*/ 	.byte	0x03, 0x19
        /*006a*/ 	.short	0x001c


	//----- nvinfo : EIATTR_PARAM_CBANK
	.align		4
        /*006c*/ 	.byte	0x04, 0x0a
        /*006e*/ 	.short	(.L_1049 - .L_1048)
	.align		4
.L_1048:
        /*0070*/ 	.word	index@(.nv.constant0._Z14reduceProduct3IfEvPT_S1_S1_j)
        /*0074*/ 	.short	0x0380
        /*0076*/ 	.short	0x001c


	//----- nvinfo : EIATTR_SW_WAR
	.align		4
.L_1049:
        /*0078*/ 	.byte	0x04, 0x36
        /*007a*/ 	.short	(.L_1051 - .L_1050)
.L_1050:
        /*007c*/ 	.word	0x00000008
.L_1051:


//--------------------- .nv.info._Z14reduceProduct2IfEvPT_S1_S1_j --------------------------
	.section	.nv.info._Z14reduceProduct2IfEvPT_S1_S1_j,"",@"SHT_CUDA_INFO"
	.sectionflags	@""
	.align	4


	//----- nvinfo : EIATTR_CUDA_API_VERSION
	.align		4
        /*0000*/ 	.byte	0x04, 0x37
        /*0002*/ 	.short	(.L_1053 - .L_1052)
.L_1052:
        /*0004*/ 	.word	0x00000082


	//----- nvinfo : EIATTR_KPARAM_INFO
	.align		4
.L_1053:
        /*0008*/ 	.byte	0x04, 0x17
        /*000a*/ 	.short	(.L_1055 - .L_1054)
.L_1054:
        /*000c*/ 	.word	0x00000000
        /*0010*/ 	.short	0x0003
        /*0012*/ 	.short	0x0018
        /*0014*/ 	.byte	0x00, 0xf0, 0x11, 0x00


	//----- nvinfo : EIATTR_KPARAM_INFO
	.align		4
.L_1055:
        /*0018*/ 	.byte	0x04, 0x17
        /*001a*/ 	.short	(.L_1057 - .L_1056)
.L_1056:
        /*001c*/ 	.word	0x00000000
        /*0020*/ 	.short	0x0002
        /*0022*/ 	.short	0x0010
        /*0024*/ 	.byte	0x00, 0xf5, 0x21, 0x00


	//----- nvinfo : EIATTR_KPARAM_INFO
	.align		4
.L_1057:
        /*0028*/ 	.byte	0x04, 0x17
        /*002a*/ 	.short	(.L_1059 - .L_1058)
.L_1058:
        /*002c*/ 	.word	0x00000000
        /*0030*/ 	.short	0x0001
        /*0032*/ 	.short	0x0008
        /*0034*/ 	.byte	0x00, 0xf5, 0x21, 0x00


	//----- nvinfo : EIATTR_KPARAM_INFO
	.align		4
.L_1059:
        /*0038*/ 	.byte	0x04, 0x17
        /*003a*/ 	.short	(.L_1061 - .L_1060)
.L_1060:
        /*003c*/ 	.word	0x00000000
        /*0040*/ 	.short	0x0000
        /*0042*/ 	.short	0x0000
        /*0044*/ 	.byte	0x00, 0xf5, 0x21, 0x00


	//----- nvinfo : EIATTR_SPARSE_MMA_MASK
	.align		4
.L_1061:
        /*0048*/ 	.byte	0x03, 0x50
        /*004a*/ 	.short	0x0000


	//----- nvinfo : EIATTR_MAXREG_COUNT
	.align		4
        /*004c*/ 	.byte	0x03, 0x1b
        /*004e*/ 	.short	0x00ff


	//----- nvinfo : EIATTR_NUM_BARRIERS
	.align		4
        /*0050*/ 	.byte	0x02, 0x4c
        /*0052*/ 	.byte	0x01
	.zero		1


	//----- nvinfo : EIATTR_MERCURY_ISA_VERSION
	.align		4
        /*0054*/ 	.byte	0x03, 0x5f
        /*0056*/ 	.short	0x0101


	//----- nvinfo : EIATTR_VRC_CTA_INIT_COUNT
	.align		4
        /*0058*/ 	.byte	0x02, 0x4a
	.zero		1
	.zero		1


	//----- nvinfo : EIATTR_EXIT_INSTR_OFFSETS
	.align		4
        /*005c*/ 	.byte	0x04, 0x1c
        /*005e*/ 	.short	(.L_1063 - .L_1062)


	//   ....[0]....
.L_1062:
        /*0060*/ 	.word	0x00000250


	//   ....[1]....
        /*0064*/ 	.word	0x000002d0


	//----- nvinfo : EIATTR_CBANK_PARAM_SIZE
	.align		4
.L_1063:
        /*0068*/ 	.byte	0x03, 0x19
        /*006a*/ 	.short	0x001c


	//----- nvinfo : EIATTR_PARAM_CBANK
	.align		4
        /*006c*/ 	.byte	0x04, 0x0a
        /*006e*/ 	.short	(.L_1065 - .L_1064)
	.align		4
.L_1064:
        /*0070*/ 	.word	index@(.nv.constant0._Z14reduceProduct2IfEvPT_S1_S1_j)
        /*0074*/ 	.short	0x0380
        /*0076*/ 	.short	0x001c


	//----- nvinfo : EIATTR_SW_WAR
	.align		4
.L_1065:
        /*0078*/ 	.byte	0x04, 0x36
        /*007a*/ 	.short	(.L_1067 - .L_1066)
.L_1066:
        /*007c*/ 	.word	0x00000008
.L_1067:


//--------------------- .nv.info._Z14reduceProduct1IfEvPT_S1_S1_j --------------------------
	.section	.nv.info._Z14reduceProduct1IfEvPT_S1_S1_j,"",@"SHT_CUDA_INFO"
	.sectionflags	@""
	.align	4


	//----- nvinfo : EIATTR_CUDA_API_VERSION
	.align		4
        /*0000*/ 	.byte	0x04, 0x37
        /*0002*/ 	.short	(.L_1069 - .L_1068)
.L_1068:
        /*0004*/ 	.word	0x00000082


	//----- nvinfo : EIATTR_KPARAM_INFO
	.align		4
.L_1069:
        /*0008*/ 	.byte	0x04, 0x17
        /*000a*/ 	.short	(.L_1071 - .L_1070)
.L_1070:
        /*000c*/ 	.word	0x00000000
        /*0010*/ 	.short	0x0003
        /*0012*/ 	.short	0x0018
        /*0014*/ 	.byte	0x00, 0xf0, 0x11, 0x00


	//----- nvinfo : EIATTR_KPARAM_INFO
	.align		4
.L_1071:
        /*0018*/ 	.byte	0x04, 0x17
        /*001a*/ 	.short	(.L_1073 - .L_1072)
.L_1072:
        /*001c*/ 	.word	0x00000000
        /*0020*/ 	.short	0x0002
        /*0022*/ 	.short	0x0010
        /*0024*/ 	.byte	0x00, 0xf5, 0x21, 0x00


	//----- nvinfo : EIATTR_KPARAM_INFO
	.align		4
.L_1073:
        /*0028*/ 	.byte	0x04, 0x17
        /*002a*/ 	.short	(.L_1075 - .L_1074)
.L_1074:
        /*002c*/ 	.word	0x00000000
        /*0030*/ 	.short	0x0001
        /*0032*/ 	.short	0x0008
        /*0034*/ 	.byte	0x00, 0xf5, 0x21, 0x00


	//----- nvinfo : EIATTR_KPARAM_INFO
	.align		4
.L_1075:
        /*0038*/ 	.byte	0x04, 0x17
        /*003a*/ 	.short	(.L_1077 - .L_1076)
.L_1076:
        /*003c*/ 	.word	0x00000000
        /*0040*/ 	.short	0x0000
        /*0042*/ 	.short	0x0000
        /*0044*/ 	.byte	0x00, 0xf5, 0x21, 0x00


	//----- nvinfo : EIATTR_SPARSE_MMA_MASK
	.align		4
.L_1077:
        /*0048*/ 	.byte	0x03, 0x50
        /*004a*/ 	.short	0x0000


	//----- nvinfo : EIATTR_MAXREG_COUNT
	.align		4
        /*004c*/ 	.byte	0x03, 0x1b
        /*004e*/ 	.short	0x00ff


	//----- nvinfo : EIATTR_NUM_BARRIERS
	.align		4
        /*0050*/ 	.byte	0x02, 0x4c
        /*0052*/ 	.byte	0x01
	.zero		1


	//----- nvinfo : EIATTR_MERCURY_ISA_VERSION
	.align		4
        /*0054*/ 	.byte	0x03, 0x5f
        /*0056*/ 	.short	0x0101


	//----- nvinfo : EIATTR_VRC_CTA_INIT_COUNT
	.align		4
        /*0058*/ 	.byte	0x02, 0x4a
	.zero		1
	.zero		1


	//----- nvinfo : EIATTR_EXIT_INSTR_OFFSETS
	.align		4
        /*005c*/ 	.byte	0x04, 0x1c
        /*005e*/ 	.short	(.L_1079 - .L_1078)


	//   ....[0]....
.L_1078:
        /*0060*/ 	.word	0x00000280


	//   ....[1]....
        /*0064*/ 	.word	0x00000300


	//----- nvinfo : EIATTR_CBANK_PARAM_SIZE
	.align		4
.L_1079:
        /*0068*/ 	.byte	0x03, 0x19
        /*006a*/ 	.short	0x001c


	//----- nvinfo : EIATTR_PARAM_CBANK
	.align		4
        /*006c*/ 	.byte	0x04, 0x0a
        /*006e*/ 	.short	(.L_1081 - .L_1080)
	.align		4
.L_1080:
        /*0070*/ 	.word	index@(.nv.constant0._Z14reduceProduct1IfEvPT_S1_S1_j)
        /*0074*/ 	.short	0x0380
        /*0076*/ 	.short	0x001c


	//----- nvinfo : EIATTR_SW_WAR
	.align		4
.L_1081:
        /*0078*/ 	.byte	0x04, 0x36
        /*007a*/ 	.short	(.L_1083 - .L_1082)
.L_1082:
        /*007c*/ 	.word	0x00000008
.L_1083:


//--------------------- .nv.info._Z14reduceProduct0IfEvPT_S1_S1_j --------------------------
	.section	.nv.info._Z14reduceProduct0IfEvPT_S1_S1_j,"",@"SHT_CUDA_INFO"
	.sectionflags	@""
	.align	4


	//----- nvinfo : EIATTR_CUDA_API_VERSION
	.align		4
        /*0000*/ 	.byte	0x04, 0x37
        /*0002*/ 	.short	(.L_1085 - .L_1084)
.L_1084:
        /*0004*/ 	.word	0x00000082


	//----- nvinfo : EIATTR_KPARAM_INFO
	.align		4
.L_1085:
        /*0008*/ 	.byte	0x04, 0x17
        /*000a*/ 	.short	(.L_1087 - .L_1086)
.L_1086:
        /*000c*/ 	.word	0x00000000
        /*0010*/ 	.short	0x0003
        /*0012*/ 	.short	0x0018
        /*0014*/ 	.byte	0x00, 0xf0, 0x11, 0x00


	//----- nvinfo : EIATTR_KPARAM_INFO
	.align		4
.L_1087:
        /*0018*/ 	.byte	0x04, 0x17
        /*001a*/ 	.short	(.L_1089 - .L_1088)
.L_1088:
        /*001c*/ 	.word	0x00000000
        /*0020*/ 	.short	0x0002
        /*0022*/ 	.short	0x0010
        /*0024*/ 	.byte	0x00, 0xf5, 0x21, 0x00


	//----- nvinfo : EIATTR_KPARAM_INFO
	.align		4
.L_1089:
        /*0028*/ 	.byte	0x04, 0x17
        /*002a*/ 	.short	(.L_1091 - .L_1090)
.L_1090:
        /*002c*/ 	.word	0x00000000
        /*0030*/ 	.short	0x0001
        /*0032*/ 	.short	0x0008
        /*0034*/ 	.byte	0x00, 0xf5, 0x21, 0x00


	//----- nvinfo : EIATTR_KPARAM_INFO
	.align		4
.L_1091:
        /*0038*/ 	.byte	0x04, 0x17
        /*003a*/ 	.short	(.L_1093 - .L_1092)
.L_1092:
        /*003c*/ 	.word	0x00000000
        /*0040*/ 	.short	0x0000
        /*0042*/ 	.short	0x0000
        /*0044*/ 	.byte	0x00, 0xf5, 0x21, 0x00


	//----- nvinfo : EIATTR_SPARSE_MMA_MASK
	.align		4
.L_1093:
        /*0048*/ 	.byte	0x03, 0x50
        /*004a*/ 	.short	0x0000


	//----- nvinfo : EIATTR_MAXREG_COUNT
	.align		4
        /*004c*/ 	.byte	0x03, 0x1b
        /*004e*/ 	.short	0x00ff


	//----- nvinfo : EIATTR_NUM_BARRIERS
	.align		4
        /*0050*/ 	.byte	0x02, 0x4c
        /*0052*/ 	.byte	0x01
	.zero		1


	//----- nvinfo : EIATTR_MERCURY_ISA_VERSION
	.align		4
        /*0054*/ 	.byte	0x03, 0x5f
        /*0056*/ 	.short	0x0101


	//----- nvinfo : EIATTR_VRC_CTA_INIT_COUNT
	.align		4
        /*0058*/ 	.byte	0x02, 0x4a
	.zero		1
	.zero		1


	//----- nvinfo : EIATTR_EXIT_INSTR_OFFSETS
	.align		4
        /*005c*/ 	.byte	0x04, 0x1c
        /*005e*/ 	.short	(.L_1095 - .L_1094)


	//   ....[0]....
.L_1094:
        /*0060*/ 	.word	0x00000260


	//   ....[1]....
        /*0064*/ 	.word	0x000002e0


	//----- nvinfo : EIATTR_CBANK_PARAM_SIZE
	.align		4
.L_1095:
        /*0068*/ 	.byte	0x03, 0x19
        /*006a*/ 	.short	0x001c


	//----- nvinfo : EIATTR_PARAM_CBANK
	.align		4
        /*006c*/ 	.byte	0x04, 0x0a
        /*006e*/ 	.short	(.L_1097 - .L_1096)
	.align		4
.L_1096:
        /*0070*/ 	.word	index@(.nv.constant0._Z14reduceProduct0IfEvPT_S1_S1_j)
        /*0074*/ 	.short	0x0380
        /*0076*/ 	.short	0x001c


	//----- nvinfo : EIATTR_SW_WAR
	.align		4
.L_1097:
        /*0078*/ 	.byte	0x04, 0x36
        /*007a*/ 	.short	(.L_1099 - .L_1098)
.L_1098:
        /*007c*/ 	.word	0x00000008
.L_1099:


//--------------------- .nv.callgraph             --------------------------
	.section	.nv.callgraph,"",@"SHT_CUDA_CALLGRAPH"
	.align	4
	.sectionentsize	8
	.align		4
        /*0000*/ 	.word	0x00000000
	.align		4
        /*0004*/ 	.word	0xffffffff
	.align		4
        /*0008*/ 	.word	0x00000000
	.align		4
        /*000c*/ 	.word	0xfffffffe
	.align		4
        /*0010*/ 	.word	0x00000000
	.align		4
        /*0014*/ 	.word	0xfffffffd
	.align		4
        /*0018*/ 	.word	0x00000000
	.align		4
        /*001c*/ 	.word	0xfffffffc


//--------------------- .text._Z14reduceProduct6IfLj1ELb0EEvPT_S1_S1_j --------------------------
	.section	.text._Z14reduceProduct6IfLj1ELb0EEvPT_S1_S1_j,"ax",@progbits
	.align	128
        .global         _Z14reduceProduct6IfLj1ELb0EEvPT_S1_S1_j
        .type           _Z14reduceProduct6IfLj1ELb0EEvPT_S1_S1_j,@function
        .size           _Z14reduceProduct6IfLj1ELb0EEvPT_S1_S1_j,(.L_x_144 - _Z14reduceProduct6IfLj1ELb0EEvPT_S1_S1_j)
        .other          _Z14reduceProduct6IfLj1ELb0EEvPT_S1_S1_j,@"STO_CUDA_ENTRY STV_DEFAULT"
_Z14reduceProduct6IfLj1ELb0EEvPT_S1_S1_j:
.text._Z14reduceProduct6IfLj1ELb0EEvPT_S1_S1_j:
[----:B------:R-:W-:Y:S01]  /*0000*/  LDC R1, c[0x0][0x37c] ;  /* 0x0000df00ff017b82 */ /* 0x000fe20000000800 */
[----:B------:R-:W0:Y:S01]  /*0010*/  S2R R11, SR_TID.X ;  /* 0x00000000000b7919 */ /* 0x000e220000002100 */
[----:B------:R-:W1:Y:S01]  /*0020*/  LDCU UR4, c[0x0][0x398] ;  /* 0x00007300ff0477ac */ /* 0x000e620008000800 */
[----:B------:R-:W-:Y:S01]  /*0030*/  BSSY.RECONVERGENT B0, `(.L_x_0) ;  /* 0x0000019000007945 */ /* 0x000fe20003800200 */
[----:B------:R-:W-:Y:S01]  /*0040*/  HFMA2 R6, -RZ, RZ, 0, 0 ;  /* 0x00000000ff067431 */ /* 0x000fe200000001ff */
[----:B------:R-:W0:Y:S01]  /*0050*/  S2R R12, SR_CTAID.X ;  /* 0x00000000000c7919 */ /* 0x000e220000002500 */
[----:B------:R-:W2:Y:S01]  /*0060*/  LDCU.64 UR6, c[0x0][0x358] ;  /* 0x00006b00ff0677ac */ /* 0x000ea20008000a00 */
[----:B------:R-:W3:Y:S01]  /*0070*/  LDCU UR8, c[0x0][0x398] ;  /* 0x00007300ff0877ac */ /* 0x000ee20008000800 */
[----:B0-----:R-:W-:-:S04]  /*0080*/  LEA R0, R12, R11, 0x1 ;  /* 0x0000000b0c007211 */ /* 0x001fc800078e08ff */
[----:B-1----:R-:W-:-:S13]  /*0090*/  ISETP.GE.U32.AND P0, PT, R0, UR4, PT ;  /* 0x0000000400007c0c */ /* 0x002fda000bf06070 */
[----:B--23--:R-:W-:Y:S05]  /*00a0*/  @P0 BRA `(.L_x_1) ;  /* 0x0000000000440947 */ /* 0x00cfea0003800000 */
[----:B------:R-:W0:Y:S01]  /*00b0*/  LDC R13, c[0x0][0x370] ;  /* 0x0000dc00ff0d7b82 */ /* 0x000e220000000800 */
[----:B------:R-:W-:-:S07]  /*00c0*/  IMAD.MOV.U32 R6, RZ, RZ, RZ ;  /* 0x000000ffff067224 */ /* 0x000fce00078e00ff */
.L_x_2:
[----:B------:R-:W1:Y:S01]  /*00d0*/  LDC.64 R2, c[0x0][0x380] ;  /* 0x0000e000ff027b82 */ /* 0x000e620000000a00 */
[----:B------:R-:W-:-:S04]  /*00e0*/  IADD3 R7, PT, PT, R0, 0x1, RZ ;  /* 0x0000000100077810 */ /* 0x000fc80007ffe0ff */
[----:B------:R-:W-:-:S03]  /*00f0*/  ISETP.GE.U32.AND P0, PT, R7, UR8, PT ;  /* 0x0000000807007c0c */ /* 0x000fc6000bf06070 */
[----:B------:R-:W2:Y:S01]  /*0100*/  LDC.64 R4, c[0x0][0x388] ;  /* 0x0000e200ff047b82 */ /* 0x000ea20000000a00 */
[----:B-1----:R-:W-:-:S05]  /*0110*/  IMAD.WIDE.U32 R2, R0, 0x4, R2 ;  /* 0x0000000400027825 */ /* 0x002fca00078e0002 */
[----:B------:R-:W3:Y:S01]  /*0120*/  LDG.E R7, desc[UR6][R2.64] ;  /* 0x0000000602077981 */ /* 0x000ee2000c1e1900 */
[----:B--2---:R-:W-:-:S03]  /*0130*/  IMAD.WIDE.U32 R4, R0, 0x4, R4 ;  /* 0x0000000400047825 */ /* 0x004fc600078e0004 */
[----:B------:R-:W2:Y:S04]  /*0140*/  @!P0 LDG.E R9, desc[UR6][R2.64+0x4] ;  /* 0x0000040602098981 */ /* 0x000ea8000c1e1900 */
[----:B------:R-:W3:Y:S04]  /*0150*/  LDG.E R8, desc[UR6][R4.64] ;  /* 0x0000000604087981 */ /* 0x000ee8000c1e1900 */
[----:B------:R-:W2:Y:S01]  /*0160*/  @!P0 LDG.E R10, desc[UR6][R4.64+0x4] ;  /* 0x00000406040a8981 */ /* 0x000ea2000c1e1900 */
[----:B0-----:R-:W-:-:S05]  /*0170*/  IMAD R0, R13, 0x2, R0 ;  /* 0x000000020d007824 */ /* 0x001fca00078e0200 */
[----:B------:R-:W-:Y:S01]  /*0180*/  ISETP.GE.U32.AND P1, PT, R0, UR8, PT ;  /* 0x0000000800007c0c */ /* 0x000fe2000bf26070 */
[----:B---3--:R-:W-:-:S04]  /*0190*/  FFMA R6, R7, R8, R6 ;  /* 0x0000000807067223 */ /* 0x008fc80000000006 */
[----:B--2---:R-:W-:-:S08]  /*01a0*/  @!P0 FFMA R6, R9, R10, R6 ;  /* 0x0000000a09068223 */ /* 0x004fd00000000006 */
[----:B------:R-:W-:Y:S05]  /*01b0*/  @!P1 BRA `(.L_x_2) ;  /* 0xfffffffc00c49947 */ /* 0x000fea000383ffff */
.L_x_1:
[----:B------:R-:W-:Y:S05]  /*01c0*/  BSYNC.RECONVERGENT B0 ;  /* 0x0000000000007941 */ /* 0x000fea0003800200 */
.L_x_0:
[----:B------:R-:W0:Y:S01]  /*01d0*/  S2UR UR5, SR_CgaCtaId ;  /* 0x00000000000579c3 */ /* 0x000e220000008800 */
[----:B------:R-:W-:Y:S01]  /*01e0*/  UMOV UR4, 0x400 ;  /* 0x0000040000047882 */ /* 0x000fe20000000000 */
[----:B------:R-:W-:Y:S01]  /*01f0*/  ISETP.NE.AND P0, PT, R11, RZ, PT ;  /* 0x000000ff0b00720c */ /* 0x000fe20003f05270 */
[----:B0-----:R-:W-:-:S06]  /*0200*/  ULEA UR4, UR5, UR4, 0x18 ;  /* 0x0000000405047291 */ /* 0x001fcc000f8ec0ff */
[----:B------:R-:W-:-:S05]  /*0210*/  LEA R3, R11, UR4, 0x2 ;  /* 0x000000040b037c11 */ /* 0x000fca000f8e10ff */
[----:B------:R0:W-:Y:S01]  /*0220*/  STS [R3], R6 ;  /* 0x0000000603007388 */ /* 0x0001e20000000800 */
[----:B------:R-:W-:Y:S06]  /*0230*/  BAR.SYNC.DEFER_BLOCKING 0x0 ;  /* 0x0000000000007b1d */ /* 0x000fec0000010000 */
[----:B------:R-:W-:Y:S05]  /*0240*/  @P0 EXIT ;  /* 0x000000000000094d */ /* 0x000fea0003800000 */
[----:B------:R-:W1:Y:S01]  /*0250*/  LDS R5, [UR4] ;  /* 0x00000004ff057984 */ /* 0x000e620008000800 */
[----:B0-----:R-:W0:Y:S02]  /*0260*/  LDC.64 R2, c[0x0][0x390] ;  /* 0x0000e400ff027b82 */ /* 0x001e240000000a00 */
[----:B0-----:R-:W-:-:S05]  /*0270*/  IMAD.WIDE.U32 R2, R12, 0x4, R2 ;  /* 0x000000040c027825 */ /* 0x001fca00078e0002 */
[----:B-1----:R-:W-:Y:S01]  /*0280*/  STG.E desc[UR6][R2.64], R5 ;  /* 0x0000000502007986 */ /* 0x002fe2000c101906 */
[----:B------:R-:W-:Y:S05]  /*0290*/  EXIT ;  /* 0x000000000000794d */ /* 0x000fea0003800000 */
.L_x_3:
[----:B------:R-:W-:-:S00]  /*02a0*/  BRA `(.L_x_3) ;  /* 0xfffffffc00fc7947 */ /* 0x000fc0000383ffff */
[----:B------:R-:W-:-:S00]  /*02b0*/  NOP ;  /* 0x0000000000007918 */ /* 0x000fc00000000000 */
        /* <DEDUP_REMOVED lines=12> */
.L_x_144:


//--------------------- .text._Z14reduceProduct6IfLj2ELb0EEvPT_S1_S1_j --------------------------
	.section	.text._Z14reduceProduct6IfLj2ELb0EEvPT_S1_S1_j,"ax",@progbits
	.align	128
        .global         _Z14reduceProduct6IfLj2ELb0EEvPT_S1_S1_j
        .type           _Z14reduceProduct6IfLj2ELb0EEvPT_S1_S1_j,@function
        .size           _Z14reduceProduct6IfLj2ELb0EEvPT_S1_S1_j,(.L_x_145 - _Z14reduceProduct6IfLj2ELb0EEvPT_S1_S1_j)
        .other          _Z14reduceProduct6IfLj2ELb0EEvPT_S1_S1_j,@"STO_CUDA_ENTRY STV_DEFAULT"
_Z14reduceProduct6IfLj2ELb0EEvPT_S1_S1_j:
.text._Z14reduceProduct6IfLj2ELb0EEvPT_S1_S1_j:
        /* <DEDUP_REMOVED lines=12> */
[----:B------:R-:W-:-:S07]  /*00c0*/  MOV R14, RZ ;  /* 0x000000ff000e7202 */ /* 0x000fce0000000f00 */
[----:B------:R-:W1:Y:S08]  /*00d0*/  LDC.64 R2, c[0x0][0x380] ;  /* 0x0000e000ff027b82 */ /* 0x000e700000000a00 */
[----:B------:R-:W2:Y:S02]  /*00e0*/  LDC.64 R4, c[0x0][0x388] ;  /* 0x0000e200ff047b82 */ /* 0x000ea40000000a00 */
.L_x_6:
[C---:B------:R-:W-:Y:S01]  /*00f0*/  IADD3 R13, PT, PT, R0.reuse, 0x2, RZ ;  /* 0x00000002000d7810 */ /* 0x040fe20007ffe0ff */
[----:B-1----:R-:W-:-:S03]  /*0100*/  IMAD.WIDE.U32 R6, R0, 0x4, R2 ;  /* 0x0000000400067825 */ /* 0x002fc600078e0002 */
[C---:B------:R-:W-:Y:S01]  /*0110*/  ISETP.GE.U32.AND P0, PT, R13.reuse, UR8, PT ;  /* 0x000000080d007c0c */ /* 0x040fe2000bf06070 */
[----:B--2---:R-:W-:Y:S02]  /*0120*/  IMAD.WIDE.U32 R8, R0, 0x4, R4 ;  /* 0x0000000400087825 */ /* 0x004fe400078e0004 */
[----:B------:R-:W2:Y:S04]  /*0130*/  LDG.E R7, desc[UR6][R6.64] ;  /* 0x0000000606077981 */ /* 0x000ea8000c1e1900 */
[----:B------:R-:W2:Y:S06]  /*0140*/  LDG.E R8, desc[UR6][R8.64] ;  /* 0x0000000608087981 */ /* 0x000eac000c1e1900 */
[----:B------:R-:W-:-:S04]  /*0150*/  @!P0 IMAD.WIDE.U32 R10, R13, 0x4, R2 ;  /* 0x000000040d0a8825 */ /* 0x000fc800078e0002 */
[----:B------:R-:W-:Y:S02]  /*0160*/  @!P0 IMAD.WIDE.U32 R12, R13, 0x4, R4 ;  /* 0x000000040d0c8825 */ /* 0x000fe400078e0004 */
[----:B------:R-:W3:Y:S04]  /*0170*/  @!P0 LDG.E R11, desc[UR6][R10.64] ;  /* 0x000000060a0b8981 */ /* 0x000ee8000c1e1900 */
[----:B------:R-:W3:Y:S01]  /*0180*/  @!P0 LDG.E R12, desc[UR6][R12.64] ;  /* 0x000000060c0c8981 */ /* 0x000ee2000c1e1900 */
[----:B0-----:R-:W-:-:S04]  /*0190*/  LEA R0, R17, R0, 0x2 ;  /* 0x0000000011007211 */ /* 0x001fc800078e10ff */
[----:B------:R-:W-:Y:S01]  /*01a0*/  ISETP.GE.U32.AND P1, PT, R0, UR8, PT ;  /* 0x0000000800007c0c */ /* 0x000fe2000bf26070 */
[----:B--2---:R-:W-:-:S04]  /*01b0*/  FFMA R14, R7, R8, R14 ;  /* 0x00000008070e7223 */ /* 0x004fc8000000000e */
[----:B---3--:R-:W-:-:S08]  /*01c0*/  @!P0 FFMA R14, R11, R12, R14 ;  /* 0x0000000c0b0e8223 */ /* 0x008fd0000000000e */
[----:B------:R-:W-:Y:S05]  /*01d0*/  @!P1 BRA `(.L_x_6) ;  /* 0xfffffffc00c49947 */ /* 0x000fea000383ffff */
.L_x_5:
[----:B------:R-:W-:Y:S05]  /*01e0*/  BSYNC.RECONVERGENT B0 ;  /* 0x0000000000007941 */ /* 0x000fea0003800200 */
.L_x_4:
[----:B------:R-:W0:Y:S01]  /*01f0*/  S2UR UR5, SR_CgaCtaId ;  /* 0x00000000000579c3 */ /* 0x000e220000008800 */
[----:B------:R-:W-:Y:S01]  /*0200*/  UMOV UR4, 0x400 ;  /* 0x0000040000047882 */ /* 0x000fe20000000000 */
[----:B------:R-:W-:Y:S01]  /*0210*/  ISETP.GT.U32.AND P0, PT, R15, 0x1f, PT ;  /* 0x0000001f0f00780c */ /* 0x000fe20003f04070 */
[----:B0-----:R-:W-:-:S06]  /*0220*/  ULEA UR4, UR5, UR4, 0x18 ;  /* 0x0000000405047291 */ /* 0x001fcc000f8ec0ff */
[----:B------:R-:W-:-:S05]  /*0230*/  LEA R3, R15, UR4, 0x2 ;  /* 0x000000040f037c11 */ /* 0x000fca000f8e10ff */
[----:B------:R0:W-:Y:S01]  /*0240*/  STS [R3], R14 ;  /* 0x0000000e03007388 */ /* 0x0001e20000000800 */
[----:B------:R-:W-:Y:S06]  /*0250*/  BAR.SYNC.DEFER_BLOCKING 0x0 ;  /* 0x0000000000007b1d */ /* 0x000fec0000010000 */
[----:B------:R-:W-:Y:S05]  /*0260*/  @P0 EXIT ;  /* 0x000000000000094d */ /* 0x000fea0003800000 */
[----:B------:R-:W0:Y:S01]  /*0270*/  LDS R5, [R3+0x4] ;  /* 0x0000040003057984 */ /* 0x000e220000000800 */
[----:B------:R-:W-:Y:S01]  /*0280*/  ISETP.NE.AND P0, PT, R15, RZ, PT ;  /* 0x000000ff0f00720c */ /* 0x000fe20003f05270 */
[----:B0-----:R-:W-:-:S05]  /*0290*/  FADD R14, R5, R14 ;  /* 0x0000000e050e7221 */ /* 0x001fca0000000000 */
[----:B------:R0:W-:Y:S07]  /*02a0*/  STS [R3], R14 ;  /* 0x0000000e03007388 */ /* 0x0001ee0000000800 */
[----:B------:R-:W-:Y:S05]  /*02b0*/  @P0 EXIT ;  /* 0x000000000000094d */ /* 0x000fea0003800000 */
[----:B------:R-:W1:Y:S01]  /*02c0*/  LDS R5, [UR4] ;  /* 0x00000004ff057984 */ /* 0x000e620008000800 */
[----:B0-----:R-:W0:Y:S02]  /*02d0*/  LDC.64 R2, c[0x0][0x390] ;  /* 0x0000e400ff027b82 */ /* 0x001e240000000a00 */
[----:B0-----:R-:W-:-:S05]  /*02e0*/  IMAD.WIDE.U32 R2, R16, 0x4, R2 ;  /* 0x0000000410027825 */ /* 0x001fca00078e0002 */
[----:B-1----:R-:W-:Y:S01]  /*02f0*/  STG.E desc[UR6][R2.64], R5 ;  /* 0x0000000502007986 */ /* 0x002fe2000c101906 */
[----:B------:R-:W-:Y:S05]  /*0300*/  EXIT ;  /* 0x000000000000794d */ /* 0x000fea0003800000 */
.L_x_7:
        /* <DEDUP_REMOVED lines=15> */
.L_x_145:


//--------------------- .text._Z14reduceProduct6IfLj4ELb0EEvPT_S1_S1_j --------------------------
	.section	.text._Z14reduceProduct6IfLj4ELb0EEvPT_S1_S1_j,"ax",@progbits
	.align	128
        .global         _Z14reduceProduct6IfLj4ELb0EEvPT_S1_S1_j
        .type           _Z14reduceProduct6IfLj4ELb0EEvPT_S1_S1_j,@function
        .size           _Z14reduceProduct6IfLj4ELb0EEvPT_S1_S1_j,(.L_x_146 - _Z14reduceProduct6IfLj4ELb0EEvPT_S1_S1_j)
        .other          _Z14reduceProduct6IfLj4ELb0EEvPT_S1_S1_j,@"STO_CUDA_ENTRY STV_DEFAULT"
_Z14reduceProduct6IfLj4ELb0EEvPT_S1_S1_j:
.text._Z14reduceProduct6IfLj4ELb0EEvPT_S1_S1_j:
        /* <DEDUP_REMOVED lines=12> */
[----:B------:R-:W-:Y:S02]  /*00c0*/  MOV R15, R6 ;  /* 0x00000006000f7202 */ /* 0x000fe40000000f00 */
[----:B------:R-:W-:-:S05]  /*00d0*/  MOV R14, RZ ;  /* 0x000000ff000e7202 */ /* 0x000fca0000000f00 */
[----:B------:R-:W1:Y:S08]  /*00e0*/  LDC.64 R2, c[0x0][0x380] ;  /* 0x0000e000ff027b82 */ /* 0x000e700000000a00 */
[----:B------:R-:W2:Y:S02]  /*00f0*/  LDC.64 R4, c[0x0][0x388] ;  /* 0x0000e200ff047b82 */ /* 0x000ea40000000a00 */
.L_x_10:
[C---:B------:R-:W-:Y:S01]  /*0100*/  IADD3 R13, PT, PT, R15.reuse, 0x4, RZ ;  /* 0x000000040f0d7810 */ /* 0x040fe20007ffe0ff */
[----:B-1----:R-:W-:-:S03]  /*0110*/  IMAD.WIDE.U32 R6, R15, 0x4, R2 ;  /* 0x000000040f067825 */ /* 0x002fc600078e0002 */
[----:B------:R-:W-:Y:S01]  /*0120*/  ISETP.GE.U32.AND P0, PT, R13, UR8, PT ;  /* 0x000000080d007c0c */ /* 0x000fe2000bf06070 */
        /* <DEDUP_REMOVED lines=12> */
.L_x_9:
[----:B------:R-:W-:Y:S05]  /*01f0*/  BSYNC.RECONVERGENT B0 ;  /* 0x0000000000007941 */ /* 0x000fea0003800200 */
.L_x_8:
        /* <DEDUP_REMOVED lines=11> */
[----:B------:R-:W-:Y:S04]  /*02b0*/  STS [R3], R14 ;  /* 0x0000000e03007388 */ /* 0x000fe80000000800 */
[----:B------:R-:W0:Y:S02]  /*02c0*/  LDS R5, [R3+0x4] ;  /* 0x0000040003057984 */ /* 0x000e240000000800 */
[----:B0-----:R-:W-:-:S05]  /*02d0*/  FADD R2, R14, R5 ;  /* 0x000000050e027221 */ /* 0x001fca0000000000 */
[----:B------:R0:W-:Y:S01]  /*02e0*/  STS [R3], R2 ;  /* 0x0000000203007388 */ /* 0x0001e20000000800 */
[----:B------:R-:W-:Y:S05]  /*02f0*/  @P0 EXIT ;  /* 0x000000000000094d */ /* 0x000fea0003800000 */
[----:B------:R-:W1:Y:S01]  /*0300*/  LDS R5, [UR4] ;  /* 0x00000004ff057984 */ /* 0x000e620008000800 */
[----:B0-----:R-:W0:Y:S02]  /*0310*/  LDC.64 R2, c[0x0][0x390] ;  /* 0x0000e400ff027b82 */ /* 0x001e240000000a00 */
[----:B0-----:R-:W-:-:S05]  /*0320*/  IMAD.WIDE.U32 R2, R0, 0x4, R2 ;  /* 0x0000000400027825 */ /* 0x001fca00078e0002 */
[----:B-1----:R-:W-:Y:S01]  /*0330*/  STG.E desc[UR6][R2.64], R5 ;  /* 0x0000000502007986 */ /* 0x002fe2000c101906 */
[----:B------:R-:W-:Y:S05]  /*0340*/  EXIT ;  /* 0x000000000000794d */ /* 0x000fea0003800000 */
.L_x_11:
        /* <DEDUP_REMOVED lines=11> */
.L_x_146:


//--------------------- .text._Z14reduceProduct6IfLj8ELb0EEvPT_S1_S1_j --------------------------
	.section	.text._Z14reduceProduct6IfLj8ELb0EEvPT_S1_S1_j,"ax",@progbits
	.align	128
        .global         _Z14reduceProduct6IfLj8ELb0EEvPT_S1_S1_j
        .type           _Z14reduceProduct6IfLj8ELb0EEvPT_S1_S1_j,@function
        .size           _Z14reduceProduct6IfLj8ELb0EEvPT_S1_S1_j,(.L_x_147 - _Z14reduceProduct6IfLj8ELb0EEvPT_S1_S1_j)
        .other          _Z14reduceProduct6IfLj8ELb0EEvPT_S1_S1_j,@"STO_CUDA_ENTRY STV_DEFAULT"
_Z14reduceProduct6IfLj8ELb0EEvPT_S1_S1_j:
.text._Z14reduceProduct6IfLj8ELb0EEvPT_S1_S1_j:
        /* <DEDUP_REMOVED lines=16> */
.L_x_14:
        /* <DEDUP_REMOVED lines=15> */
.L_x_13:
[----:B------:R-:W-:Y:S05]  /*01f0*/  BSYNC.RECONVERGENT B0 ;  /* 0x0000000000007941 */ /* 0x000fea0003800200 */
.L_x_12:
        /* <DEDUP_REMOVED lines=24> */
.L_x_15:
        /* <DEDUP_REMOVED lines=16> */
.L_x_147:


//--------------------- .text._Z14reduceProduct6IfLj16ELb0EEvPT_S1_S1_j --------------------------
	.section	.text._Z14reduceProduct6IfLj16ELb0EEvPT_S1_S1_j,"ax",@progbits
	.align	128
        .global         _Z14reduceProduct6IfLj16ELb0EEvPT_S1_S1_j
        .type           _Z14reduceProduct6IfLj16ELb0EEvPT_S1_S1_j,@function
        .size           _Z14reduceProduct6IfLj16ELb0EEvPT_S1_S1_j,(.L_x_148 - _Z14reduceProduct6IfLj16ELb0EEvPT_S1_S1_j)
        .other          _Z14reduceProduct6IfLj16ELb0EEvPT_S1_S1_j,@"STO_CUDA_ENTRY STV_DEFAULT"
_Z14reduceProduct6IfLj16ELb0EEvPT_S1_S1_j:
.text._Z14reduceProduct6IfLj16ELb0EEvPT_S1_S1_j:
        /* <DEDUP_REMOVED lines=15> */
.L_x_18:
        /* <DEDUP_REMOVED lines=15> */
.L_x_17:
[----:B------:R-:W-:Y:S05]  /*01e0*/  BSYNC.RECONVERGENT B0 ;  /* 0x0000000000007941 */ /* 0x000fea0003800200 */
.L_x_16:
        /* <DEDUP_REMOVED lines=27> */
.L_x_19:
        /* <DEDUP_REMOVED lines=14> */
.L_x_148:


//--------------------- .text._Z14reduceProduct6IfLj32ELb0EEvPT_S1_S1_j --------------------------
	.section	.text._Z14reduceProduct6IfLj32ELb0EEvPT_S1_S1_j,"ax",@progbits
	.align	128
        .global         _Z14reduceProduct6IfLj32ELb0EEvPT_S1_S1_j
        .type           _Z14reduceProduct6IfLj32ELb0EEvPT_S1_S1_j,@function
        .size           _Z14reduceProduct6IfLj32ELb0EEvPT_S1_S1_j,(.L_x_149 - _Z14reduceProduct6IfLj32ELb0EEvPT_S1_S1_j)
        .other          _Z14reduceProduct6IfLj32ELb0EEvPT_S1_S1_j,@"STO_CUDA_ENTRY STV_DEFAULT"
_Z14reduceProduct6IfLj32ELb0EEvPT_S1_S1_j:
.text._Z14reduceProduct6IfLj32ELb0EEvPT_S1_S1_j:
        /* <DEDUP_REMOVED lines=15> */
.L_x_22:
        /* <DEDUP_REMOVED lines=15> */
.L_x_21:
[----:B------:R-:W-:Y:S05]  /*01e0*/  BSYNC.RECONVERGENT B0 ;  /* 0x0000000000007941 */ /* 0x000fea0003800200 */
.L_x_20:
        /* <DEDUP_REMOVED lines=30> */
.L_x_23:
        /* <DEDUP_REMOVED lines=11> */
.L_x_149:


//--------------------- .text._Z14reduceProduct6IfLj64ELb0EEvPT_S1_S1_j --------------------------
	.section	.text._Z14reduceProduct6IfLj64ELb0EEvPT_S1_S1_j,"ax",@progbits
	.align	128
        .global         _Z14reduceProduct6IfLj64ELb0EEvPT_S1_S1_j
        .type           _Z14reduceProduct6IfLj64ELb0EEvPT_S1_S1_j,@function
        .size           _Z14reduceProduct6IfLj64ELb0EEvPT_S1_S1_j,(.L_x_150 - _Z14reduceProduct6IfLj64ELb0EEvPT_S1_S1_j)
        .other          _Z14reduceProduct6IfLj64ELb0EEvPT_S1_S1_j,@"STO_CUDA_ENTRY STV_DEFAULT"
_Z14reduceProduct6IfLj64ELb0EEvPT_S1_S1_j:
.text._Z14reduceProduct6IfLj64ELb0EEvPT_S1_S1_j:
        /* <DEDUP_REMOVED lines=15> */
.L_x_26:
        /* <DEDUP_REMOVED lines=15> */
.L_x_25:
[----:B------:R-:W-:Y:S05]  /*01e0*/  BSYNC.RECONVERGENT B0 ;  /* 0x0000000000007941 */ /* 0x000fea0003800200 */
.L_x_24:
        /* <DEDUP_REMOVED lines=33> */
.L_x_27:
        /* <DEDUP_REMOVED lines=16> */
.L_x_150:


//--------------------- .text._Z14reduceProduct6IfLj128ELb0EEvPT_S1_S1_j --------------------------
	.section	.text._Z14reduceProduct6IfLj128ELb0EEvPT_S1_S1_j,"ax",@progbits
	.align	128
        .global         _Z14reduceProduct6IfLj128ELb0EEvPT_S1_S1_j
        .type           _Z14reduceProduct6IfLj128ELb0EEvPT_S1_S1_j,@function
        .size           _Z14reduceProduct6IfLj128ELb0EEvPT_S1_S1_j,(.L_x_151 - _Z14reduceProduct6IfLj128ELb0EEvPT_S1_S1_j)
        .other          _Z14reduceProduct6IfLj128ELb0EEvPT_S1_S1_j,@"STO_CUDA_ENTRY STV_DEFAULT"
_Z14reduceProduct6IfLj128ELb0EEvPT_S1_S1_j:
.text._Z14reduceProduct6IfLj128ELb0EEvPT_S1_S1_j:
        /* <DEDUP_REMOVED lines=15> */
.L_x_30:
        /* <DEDUP_REMOVED lines=15> */
.L_x_29:
[----:B------:R-:W-:Y:S05]  /*01e0*/  BSYNC.RECONVERGENT B0 ;  /* 0x0000000000007941 */ /* 0x000fea0003800200 */
.L_x_28:
[----:B------:R-:W0:Y:S01]  /*01f0*/  S2UR UR5, SR_CgaCtaId ;  /* 0x00000000000579c3 */ /* 0x000e220000008800 */
[----:B------:R-:W-:Y:S01]  /*0200*/  UMOV UR4, 0x400 ;  /* 0x0000040000047882 */ /* 0x000fe20000000000 */
[C---:B------:R-:W-:Y:S02]  /*0210*/  ISETP.GT.U32.AND P0, PT, R7.reuse, 0x3f, PT ;  /* 0x0000003f0700780c */ /* 0x040fe40003f04070 */
[----:B------:R-:W-:Y:S02]  /*0220*/  MOV R5, R16 ;  /* 0x0000001000057202 */ /* 0x000fe40000000f00 */
[----:B------:R-:W-:Y:S01]  /*0230*/  ISETP.GT.U32.AND P1, PT, R7, 0x1f, PT ;  /* 0x0000001f0700780c */ /* 0x000fe20003f24070 */
[----:B0-----:R-:W-:-:S06]  /*0240*/  ULEA UR4, UR5, UR4, 0x18 ;  /* 0x0000000405047291 */ /* 0x001fcc000f8ec0ff */
[----:B------:R-:W-:-:S05]  /*0250*/  LEA R3, R7, UR4, 0x2 ;  /* 0x0000000407037c11 */ /* 0x000fca000f8e10ff */
[----:B------:R-:W-:Y:S01]  /*0260*/  STS [R3], R16 ;  /* 0x0000001003007388 */ /* 0x000fe20000000800 */
[----:B------:R-:W-:Y:S06]  /*0270*/  BAR.SYNC.DEFER_BLOCKING 0x0 ;  /* 0x0000000000007b1d */ /* 0x000fec0000010000 */
[----:B------:R-:W0:Y:S02]  /*0280*/  @!P0 LDS R2, [R3+0x100] ;  /* 0x0001000003028984 */ /* 0x000e240000000800 */
[----:B0-----:R-:W-:-:S05]  /*0290*/  @!P0 FADD R5, R2, R5 ;  /* 0x0000000502058221 */ /* 0x001fca0000000000 */
[----:B------:R0:W-:Y:S01]  /*02a0*/  @!P0 STS [R3], R5 ;  /* 0x0000000503008388 */ /* 0x0001e20000000800 */
[----:B------:R-:W-:Y:S06]  /*02b0*/  BAR.SYNC.DEFER_BLOCKING 0x0 ;  /* 0x0000000000007b1d */ /* 0x000fec0000010000 */
[----:B------:R-:W-:Y:S05]  /*02c0*/  @P1 EXIT ;  /* 0x000000000000194d */ /* 0x000fea0003800000 */
[----:B------:R-:W1:Y:S01]  /*02d0*/  LDS R2, [R3+0x80] ;  /* 0x0000800003027984 */ /* 0x000e620000000800 */
[----:B------:R-:W-:Y:S01]  /*02e0*/  ISETP.NE.AND P0, PT, R7, RZ, PT ;  /* 0x000000ff0700720c */ /* 0x000fe20003f05270 */
[----:B-1----:R-:W-:-:S05]  /*02f0*/  FADD R2, R2, R5 ;  /* 0x0000000502027221 */ /* 0x002fca0000000000 */
[----:B------:R-:W-:Y:S04]  /*0300*/  STS [R3], R2 ;  /* 0x0000000203007388 */ /* 0x000fe80000000800 */
[----:B0-----:R-:W0:Y:S02]  /*0310*/  LDS R5, [R3+0x40] ;  /* 0x0000400003057984 */ /* 0x001e240000000800 */
        /* <DEDUP_REMOVED lines=20> */
.L_x_31:
        /* <DEDUP_REMOVED lines=10> */
.L_x_151:


//--------------------- .text._Z14reduceProduct6IfLj256ELb0EEvPT_S1_S1_j --------------------------
	.section	.text._Z14reduceProduct6IfLj256ELb0EEvPT_S1_S1_j,"ax",@progbits
	.align	128
        .global         _Z14reduceProduct6IfLj256ELb0EEvPT_S1_S1_j
        .type           _Z14reduceProduct6IfLj256ELb0EEvPT_S1_S1_j,@function
        .size           _Z14reduceProduct6IfLj256ELb0EEvPT_S1_S1_j,(.L_x_152 - _Z14reduceProduct6IfLj256ELb0EEvPT_S1_S1_j)
        .other          _Z14reduceProduct6IfLj256ELb0EEvPT_S1_S1_j,@"STO_CUDA_ENTRY STV_DEFAULT"
_Z14reduceProduct6IfLj256ELb0EEvPT_S1_S1_j:
.text._Z14reduceProduct6IfLj256ELb0EEvPT_S1_S1_j:
        /* <DEDUP_REMOVED lines=15> */
.L_x_34:
        /* <DEDUP_REMOVED lines=15> */
.L_x_33:
[----:B------:R-:W-:Y:S05]  /*01e0*/  BSYNC.RECONVERGENT B0 ;  /* 0x0000000000007941 */ /* 0x000fea0003800200 */
.L_x_32:
        /* <DEDUP_REMOVED lines=11> */
[----:B------:R-:W-:Y:S01]  /*02a0*/  @!P1 STS [R3], R5 ;  /* 0x0000000503009388 */ /* 0x000fe20000000800 */
[----:B------:R-:W-:Y:S01]  /*02b0*/  BAR.SYNC.DEFER_BLOCKING 0x0 ;  /* 0x0000000000007b1d */ /* 0x000fe20000010000 */
[----:B------:R-:W-:-:S05]  /*02c0*/  ISETP.GT.U32.AND P1, PT, R7, 0x1f, PT ;  /* 0x0000001f0700780c */ /* 0x000fca0003f24070 */
        /* <DEDUP_REMOVED lines=30> */
.L_x_35:
        /* <DEDUP_REMOVED lines=13> */
.L_x_152:


//--------------------- .text._Z14reduceProduct6IfLj512ELb0EEvPT_S1_S1_j --------------------------
	.section	.text._Z14reduceProduct6IfLj512ELb0EEvPT_S1_S1_j,"ax",@progbits
	.align	128
        .global         _Z14reduceProduct6IfLj512ELb0EEvPT_S1_S1_j
        .type           _Z14reduceProduct6IfLj512ELb0EEvPT_S1_S1_j,@function
        .size           _Z14reduceProduct6IfLj512ELb0EEvPT_S1_S1_j,(.L_x_153 - _Z14reduceProduct6IfLj512ELb0EEvPT_S1_S1_j)
        .other          _Z14reduceProduct6IfLj512ELb0EEvPT_S1_S1_j,@"STO_CUDA_ENTRY STV_DEFAULT"
_Z14reduceProduct6IfLj512ELb0EEvPT_S1_S1_j:
.text._Z14reduceProduct6IfLj512ELb0EEvPT_S1_S1_j:
[----:B------:R-:W-:Y:S01]  /*0000*/  LDC R1, c[0x0][0x37c] ;  /* 0x0000df00ff017b82 */ /* 0x000fe20000000800 */
[----:B------:R-:W0:Y:S01]  /*0010*/  S2R R0, SR_CTAID.X ;  /* 0x0000000000007919 */ /* 0x000e220000002500 */
[----:B------:R-:W1:Y:S01]  /*0020*/  LDCU UR4, c[0x0][0x398] ;  /* 0x00007300ff0477ac */ /* 0x000e620008000800 */
[----:B------:R-:W-:Y:S01]  /*0030*/  BSSY.RECONVERGENT B0, `(.L_x_36) ;  /* 0x000001c000007945 */ /* 0x000fe20003800200 */
[----:B------:R-:W-:Y:S01]  /*0040*/  HFMA2 R16, -RZ, RZ, 0, 0 ;  /* 0x00000000ff107431 */ /* 0x000fe200000001ff */
[----:B------:R-:W2:Y:S01]  /*0050*/  S2R R6, SR_TID.X ;  /* 0x0000000000067919 */ /* 0x000ea20000002100 */
[----:B------:R-:W3:Y:S01]  /*0060*/  LDCU.64 UR6, c[0x0][0x358] ;  /* 0x00006b00ff0677ac */ /* 0x000ee20008000a00 */
[----:B------:R-:W4:Y:S01]  /*0070*/  LDCU UR8, c[0x0][0x398] ;  /* 0x00007300ff0877ac */ /* 0x000f220008000800 */
[----:B0-----:R-:W-:-:S04]  /*0080*/  SHF.L.U32 R3, R0, 0xa, RZ ;  /* 0x0000000a00037819 */ /* 0x001fc800000006ff */
[----:B--2---:R-:W-:-:S04]  /*0090*/  LOP3.LUT R7, R3, R6, RZ, 0xfc, !PT ;  /* 0x0000000603077212 */ /* 0x004fc800078efcff */
[----:B-1----:R-:W-:-:S13]  /*00a0*/  ISETP.GE.U32.AND P0, PT, R7, UR4, PT ;  /* 0x0000000407007c0c */ /* 0x002fda000bf06070 */
[----:B---34-:R-:W-:Y:S05]  /*00b0*/  @P0 BRA `(.L_x_37) ;  /* 0x00000000004c0947 */ /* 0x018fea0003800000 */
[----:B------:R-:W0:Y:S01]  /*00c0*/  LDC R18, c[0x0][0x370] ;  /* 0x0000dc00ff127b82 */ /* 0x000e220000000800 */
[----:B------:R-:W-:-:S07]  /*00d0*/  MOV R16, RZ ;  /* 0x000000ff00107202 */ /* 0x000fce0000000f00 */
[----:B------:R-:W1:Y:S08]  /*00e0*/  LDC.64 R2, c[0x0][0x380] ;  /* 0x0000e000ff027b82 */ /* 0x000e700000000a00 */
[----:B------:R-:W2:Y:S02]  /*00f0*/  LDC.64 R4, c[0x0][0x388] ;  /* 0x0000e200ff047b82 */ /* 0x000ea40000000a00 */
.L_x_38:
        /* <DEDUP_REMOVED lines=15> */
.L_x_37:
[----:B------:R-:W-:Y:S05]  /*01f0*/  BSYNC.RECONVERGENT B0 ;  /* 0x0000000000007941 */ /* 0x000fea0003800200 */
.L_x_36:
        /* <DEDUP_REMOVED lines=49> */
.L_x_39:
        /* <DEDUP_REMOVED lines=15> */
.L_x_153:


//--------------------- .text._Z14reduceProduct6IfLj1024ELb0EEvPT_S1_S1_j --------------------------
	.section	.text._Z14reduceProduct6IfLj1024ELb0EEvPT_S1_S1_j,"ax",@progbits
	.align	128
        .global         _Z14reduceProduct6IfLj1024ELb0EEvPT_S1_S1_j
        .type           _Z14reduceProduct6IfLj1024ELb0EEvPT_S1_S1_j,@function
        .size           _Z14reduceProduct6IfLj1024ELb0EEvPT_S1_S1_j,(.L_x_154 - _Z14reduceProduct6IfLj1024ELb0EEvPT_S1_S1_j)
        .other          _Z14reduceProduct6IfLj1024ELb0EEvPT_S1_S1_j,@"STO_CUDA_ENTRY STV_DEFAULT"
_Z14reduceProduct6IfLj1024ELb0EEvPT_S1_S1_j:
.text._Z14reduceProduct6IfLj1024ELb0EEvPT_S1_S1_j:
        /* <DEDUP_REMOVED lines=16> */
.L_x_42:
        /* <DEDUP_REMOVED lines=15> */
.L_x_41:
[----:B------:R-:W-:Y:S05]  /*01f0*/  BSYNC.RECONVERGENT B0 ;  /* 0x0000000000007941 */ /* 0x000fea0003800200 */
.L_x_40:
        /* <DEDUP_REMOVED lines=49> */
.L_x_43:
        /* <DEDUP_REMOVED lines=15> */
.L_x_154:


//--------------------- .text._Z14reduceProduct6IfLj1ELb1EEvPT_S1_S1_j --------------------------
	.section	.text._Z14reduceProduct6IfLj1ELb1EEvPT_S1_S1_j,"ax",@progbits
	.align	128
        .global         _Z14reduceProduct6IfLj1ELb1EEvPT_S1_S1_j
        .type           _Z14reduceProduct6IfLj1ELb1EEvPT_S1_S1_j,@function
        .size           _Z14reduceProduct6IfLj1ELb1EEvPT_S1_S1_j,(.L_x_155 - _Z14reduceProduct6IfLj1ELb1EEvPT_S1_S1_j)
        .other          _Z14reduceProduct6IfLj1ELb1EEvPT_S1_S1_j,@"STO_CUDA_ENTRY STV_DEFAULT"
_Z14reduceProduct6IfLj1ELb1EEvPT_S1_S1_j:
.text._Z14reduceProduct6IfLj1ELb1EEvPT_S1_S1_j:
[----:B------:R-:W-:Y:S01]  /*0000*/  LDC R1, c[0x0][0x37c] ;  /* 0x0000df00ff017b82 */ /* 0x000fe20000000800 */
[----:B------:R-:W0:Y:S01]  /*0010*/  S2R R11, SR_TID.X ;  /* 0x00000000000b7919 */ /* 0x000e220000002100 */
[----:B------:R-:W1:Y:S01]  /*0020*/  LDCU UR8, c[0x0][0x398] ;  /* 0x00007300ff0877ac */ /* 0x000e620008000800 */
[----:B------:R-:W-:Y:S01]  /*0030*/  BSSY.RECONVERGENT B0, `(.L_x_44) ;  /* 0x0000016000007945 */ /* 0x000fe20003800200 */
[----:B------:R-:W-:Y:S01]  /*0040*/  HFMA2 R6, -RZ, RZ, 0, 0 ;  /* 0x00000000ff067431 */ /* 0x000fe200000001ff */
[----:B------:R-:W0:Y:S01]  /*0050*/  S2R R12, SR_CTAID.X ;  /* 0x00000000000c7919 */ /* 0x000e220000002500 */
[----:B------:R-:W2:Y:S01]  /*0060*/  LDCU.64 UR6, c[0x0][0x358] ;  /* 0x00006b00ff0677ac */ /* 0x000ea20008000a00 */
[----:B0-----:R-:W-:-:S04]  /*0070*/  LEA R0, R12, R11, 0x1 ;  /* 0x0000000b0c007211 */ /* 0x001fc800078e08ff */
[----:B-1----:R-:W-:-:S13]  /*0080*/  ISETP.GE.U32.AND P0, PT, R0, UR8, PT ;  /* 0x0000000800007c0c */ /* 0x002fda000bf06070 */
[----:B--2---:R-:W-:Y:S05]  /*0090*/  @P0 BRA `(.L_x_45) ;  /* 0x00000000003c0947 */ /* 0x004fea0003800000 */
[----:B------:R-:W0:Y:S01]  /*00a0*/  LDC R13, c[0x0][0x370] ;  /* 0x0000dc00ff0d7b82 */ /* 0x000e220000000800 */
[----:B------:R-:W-:-:S07]  /*00b0*/  MOV R6, RZ ;  /* 0x000000ff00067202 */ /* 0x000fce0000000f00 */
.L_x_46:
[----:B------:R-:W1:Y:S08]  /*00c0*/  LDC.64 R2, c[0x0][0x380] ;  /* 0x0000e000ff027b82 */ /* 0x000e700000000a00 */
[----:B------:R-:W2:Y:S01]  /*00d0*/  LDC.64 R4, c[0x0][0x388] ;  /* 0x0000e200ff047b82 */ /* 0x000ea20000000a00 */
[----:B-1----:R-:W-:-:S05]  /*00e0*/  IMAD.WIDE.U32 R2, R0, 0x4, R2 ;  /* 0x0000000400027825 */ /* 0x002fca00078e0002 */
[----:B------:R-:W3:Y:S01]  /*00f0*/  LDG.E R7, desc[UR6][R2.64] ;  /* 0x0000000602077981 */ /* 0x000ee2000c1e1900 */
[----:B--2---:R-:W-:-:S03]  /*0100*/  IMAD.WIDE.U32 R4, R0, 0x4, R4 ;  /* 0x0000000400047825 */ /* 0x004fc600078e0004 */
[----:B------:R-:W2:Y:S04]  /*0110*/  LDG.E R9, desc[UR6][R2.64+0x4] ;  /* 0x0000040602097981 */ /* 0x000ea8000c1e1900 */
[----:B------:R-:W3:Y:S04]  /*0120*/  LDG.E R8, desc[UR6][R4.64] ;  /* 0x0000000604087981 */ /* 0x000ee8000c1e1900 */
[----:B------:R-:W2:Y:S01]  /*0130*/  LDG.E R10, desc[UR6][R4.64+0x4] ;  /* 0x00000406040a7981 */ /* 0x000ea2000c1e1900 */
[----:B0-----:R-:W-:-:S04]  /*0140*/  LEA R0, R13, R0, 0x1 ;  /* 0x000000000d007211 */ /* 0x001fc800078e08ff */
[----:B------:R-:W-:Y:S01]  /*0150*/  ISETP.GE.U32.AND P0, PT, R0, UR8, PT ;  /* 0x0000000800007c0c */ /* 0x000fe2000bf06070 */
[----:B---3--:R-:W-:-:S04]  /*0160*/  FFMA R6, R7, R8, R6 ;  /* 0x0000000807067223 */ /* 0x008fc80000000006 */
[----:B--2---:R-:W-:-:S08]  /*0170*/  FFMA R6, R9, R10, R6 ;  /* 0x0000000a09067223 */ /* 0x004fd00000000006 */
[----:B------:R-:W-:Y:S05]  /*0180*/  @!P0 BRA `(.L_x_46) ;  /* 0xfffffffc00cc8947 */ /* 0x000fea000383ffff */
.L_x_45:
[----:B------:R-:W-:Y:S05]  /*0190*/  BSYNC.RECONVERGENT B0 ;  /* 0x0000000000007941 */ /* 0x000fea0003800200 */
.L_x_44:
        /* <DEDUP_REMOVED lines=13> */
.L_x_47:
        /* <DEDUP_REMOVED lines=9> */
.L_x_155:


//--------------------- .text._Z14reduceProduct6IfLj2ELb1EEvPT_S1_S1_j --------------------------
	.section	.text._Z14reduceProduct6IfLj2ELb1EEvPT_S1_S1_j,"ax",@progbits
	.align	128
        .global         _Z14reduceProduct6IfLj2ELb1EEvPT_S1_S1_j
        .type           _Z14reduceProduct6IfLj2ELb1EEvPT_S1_S1_j,@function
        .size           _Z14reduceProduct6IfLj2ELb1EEvPT_S1_S1_j,(.L_x_156 - _Z14reduceProduct6IfLj2ELb1EEvPT_S1_S1_j)
        .other          _Z14reduceProduct6IfLj2ELb1EEvPT_S1_S1_j,@"STO_CUDA_ENTRY STV_DEFAULT"
_Z14reduceProduct6IfLj2ELb1EEvPT_S1_S1_j:
.text._Z14reduceProduct6IfLj2ELb1EEvPT_S1_S1_j:
        /* <DEDUP_REMOVED lines=11> */
[----:B------:R-:W-:Y:S02]  /*00b0*/  MOV R11, R2 ;  /* 0x00000002000b7202 */ /* 0x000fe40000000f00 */
[----:B------:R-:W-:-:S07]  /*00c0*/  MOV R10, RZ ;  /* 0x000000ff000a7202 */ /* 0x000fce0000000f00 */
.L_x_50:
[----:B------:R-:W1:Y:S01]  /*00d0*/  LDC.64 R6, c[0x0][0x380] ;  /* 0x0000e000ff067b82 */ /* 0x000e620000000a00 */
[----:B------:R-:W-:-:S07]  /*00e0*/  IADD3 R13, PT, PT, R11, 0x2, RZ ;  /* 0x000000020b0d7810 */ /* 0x000fce0007ffe0ff */
[----:B------:R-:W2:Y:S01]  /*00f0*/  LDC.64 R8, c[0x0][0x388] ;  /* 0x0000e200ff087b82 */ /* 0x000ea20000000a00 */
[----:B-1----:R-:W-:-:S04]  /*0100*/  IMAD.WIDE.U32 R2, R11, 0x4, R6 ;  /* 0x000000040b027825 */ /* 0x002fc800078e0006 */
[----:B------:R-:W-:Y:S02]  /*0110*/  IMAD.WIDE.U32 R6, R13, 0x4, R6 ;  /* 0x000000040d067825 */ /* 0x000fe400078e0006 */
[----:B------:R-:W3:Y:S02]  /*0120*/  LDG.E R3, desc[UR6][R2.64] ;  /* 0x0000000602037981 */ /* 0x000ee4000c1e1900 */
[--C-:B--2---:R-:W-:Y:S02]  /*0130*/  IMAD.WIDE.U32 R4, R11, 0x4, R8.reuse ;  /* 0x000000040b047825 */ /* 0x104fe400078e0008 */
[----:B------:R-:W2:Y:S02]  /*0140*/  LDG.E R7, desc[UR6][R6.64] ;  /* 0x0000000606077981 */ /* 0x000ea4000c1e1900 */
[----:B------:R-:W-:Y:S02]  /*0150*/  IMAD.WIDE.U32 R8, R13, 0x4, R8 ;  /* 0x000000040d087825 */ /* 0x000fe400078e0008 */
[----:B------:R-:W3:Y:S04]  /*0160*/  LDG.E R4, desc[UR6][R4.64] ;  /* 0x0000000604047981 */ /* 0x000ee8000c1e1900 */
[----:B------:R-:W2:Y:S01]  /*0170*/  LDG.E R8, desc[UR6][R8.64] ;  /* 0x0000000608087981 */ /* 0x000ea2000c1e1900 */
[----:B0-----:R-:W-:-:S04]  /*0180*/  LEA R11, R12, R11, 0x2 ;  /* 0x0000000b0c0b7211 */ /* 0x001fc800078e10ff */
[----:B------:R-:W-:Y:S01]  /*0190*/  ISETP.GE.U32.AND P0, PT, R11, UR8, PT ;  /* 0x000000080b007c0c */ /* 0x000fe2000bf06070 */
[----:B---3--:R-:W-:-:S04]  /*01a0*/  FFMA R10, R3, R4, R10 ;  /* 0x00000004030a7223 */ /* 0x008fc8000000000a */
[----:B--2---:R-:W-:-:S08]  /*01b0*/  FFMA R10, R7, R8, R10 ;  /* 0x00000008070a7223 */ /* 0x004fd0000000000a */
[----:B------:R-:W-:Y:S05]  /*01c0*/  @!P0 BRA `(.L_x_50) ;  /* 0xfffffffc00c08947 */ /* 0x000fea000383ffff */
.L_x_49:
[----:B------:R-:W-:Y:S05]  /*01d0*/  BSYNC.RECONVERGENT B0 ;  /* 0x0000000000007941 */ /* 0x000fea0003800200 */
.L_x_48:
        /* <DEDUP_REMOVED lines=18> */
.L_x_51:
        /* <DEDUP_REMOVED lines=16> */
.L_x_156:


//--------------------- .text._Z14reduceProduct6IfLj4ELb1EEvPT_S1_S1_j --------------------------
	.section	.text._Z14reduceProduct6IfLj4ELb1EEvPT_S1_S1_j,"ax",@progbits
	.align	128
        .global         _Z14reduceProduct6IfLj4ELb1EEvPT_S1_S1_j
        .type           _Z14reduceProduct6IfLj4ELb1EEvPT_S1_S1_j,@function
        .size           _Z14reduceProduct6IfLj4ELb1EEvPT_S1_S1_j,(.L_x_157 - _Z14reduceProduct6IfLj4ELb1EEvPT_S1_S1_j)
        .other          _Z14reduceProduct6IfLj4ELb1EEvPT_S1_S1_j,@"STO_CUDA_ENTRY STV_DEFAULT"
_Z14reduceProduct6IfLj4ELb1EEvPT_S1_S1_j:
.text._Z14reduceProduct6IfLj4ELb1EEvPT_S1_S1_j:
        /* <DEDUP_REMOVED lines=13> */
.L_x_54:
        /* <DEDUP_REMOVED lines=16> */
.L_x_53:
[----:B------:R-:W-:Y:S05]  /*01d0*/  BSYNC.RECONVERGENT B0 ;  /* 0x0000000000007941 */ /* 0x000fea0003800200 */
.L_x_52:
        /* <DEDUP_REMOVED lines=21> */
.L_x_55:
        /* <DEDUP_REMOVED lines=13> */
.L_x_157:


//--------------------- .text._Z14reduceProduct6IfLj8ELb1EEvPT_S1_S1_j --------------------------
	.section	.text._Z14reduceProduct6IfLj8ELb1EEvPT_S1_S1_j,"ax",@progbits
	.align	128
        .global         _Z14reduceProduct6IfLj8ELb1EEvPT_S1_S1_j
        .type           _Z14reduceProduct6IfLj8ELb1EEvPT_S1_S1_j,@function
        .size           _Z14reduceProduct6IfLj8ELb1EEvPT_S1_S1_j,(.L_x_158 - _Z14reduceProduct6IfLj8ELb1EEvPT_S1_S1_j)
        .other          _Z14reduceProduct6IfLj8ELb1EEvPT_S1_S1_j,@"STO_CUDA_ENTRY STV_DEFAULT"
_Z14reduceProduct6IfLj8ELb1EEvPT_S1_S1_j:
.text._Z14reduceProduct6IfLj8ELb1EEvPT_S1_S1_j:
        /* <DEDUP_REMOVED lines=12> */
.L_x_58:
[----:B------:R-:W1:Y:S01]  /*00c0*/  LDC.64 R8, c[0x0][0x380] ;  /* 0x0000e000ff087b82 */ /* 0x000e620000000a00 */
[----:B------:R-:W-:-:S07]  /*00d0*/  IADD3 R13, PT, PT, R2, 0x8, RZ ;  /* 0x00000008020d7810 */ /* 0x000fce0007ffe0ff */
[----:B------:R-:W2:Y:S01]  /*00e0*/  LDC.64 R10, c[0x0][0x388] ;  /* 0x0000e200ff0a7b82 */ /* 0x000ea20000000a00 */
[----:B-1----:R-:W-:-:S04]  /*00f0*/  IMAD.WIDE.U32 R4, R2, 0x4, R8 ;  /* 0x0000000402047825 */ /* 0x002fc800078e0008 */
[C---:B------:R-:W-:Y:S02]  /*0100*/  IMAD.WIDE.U32 R8, R13.reuse, 0x4, R8 ;  /* 0x000000040d087825 */ /* 0x040fe400078e0008 */
        /* <DEDUP_REMOVED lines=11> */
.L_x_57:
[----:B------:R-:W-:Y:S05]  /*01c0*/  BSYNC.RECONVERGENT B0 ;  /* 0x0000000000007941 */ /* 0x000fea0003800200 */
.L_x_56:
        /* <DEDUP_REMOVED lines=19> */
[----:B0-----:R-:W0:Y:S01]  /*0300*/  LDS R5, [UR4] ;  /* 0x00000004ff057984 */ /* 0x001e220008000800 */
[----:B------:R-:W1:Y:S02]  /*0310*/  LDC.64 R2, c[0x0][0x390] ;  /* 0x0000e400ff027b82 */ /* 0x000e640000000a00 */
[----:B-1----:R-:W-:-:S05]  /*0320*/  IMAD.WIDE.U32 R2, R0, 0x4, R2 ;  /* 0x0000000400027825 */ /* 0x002fca00078e0002 */
[----:B0-----:R-:W-:Y:S01]  /*0330*/  STG.E desc[UR6][R2.64], R5 ;  /* 0x0000000502007986 */ /* 0x001fe2000c101906 */
[----:B------:R-:W-:Y:S05]  /*0340*/  EXIT ;  /* 0x000000000000794d */ /* 0x000fea0003800000 */
.L_x_59:
        /* <DEDUP_REMOVED lines=11> */
.L_x_158:


//--------------------- .text._Z14reduceProduct6IfLj16ELb1EEvPT_S1_S1_j --------------------------
	.section	.text._Z14reduceProduct6IfLj16ELb1EEvPT_S1_S1_j,"ax",@progbits
	.align	128
        .global         _Z14reduceProduct6IfLj16ELb1EEvPT_S1_S1_j
        .type           _Z14reduceProduct6IfLj16ELb1EEvPT_S1_S1_j,@function
        .size           _Z14reduceProduct6IfLj16ELb1EEvPT_S1_S1_j,(.L_x_159 - _Z14reduceProduct6IfLj16ELb1EEvPT_S1_S1_j)
        .other          _Z14reduceProduct6IfLj16ELb1EEvPT_S1_S1_j,@"STO_CUDA_ENTRY STV_DEFAULT"
_Z14reduceProduct6IfLj16ELb1EEvPT_S1_S1_j:
.text._Z14reduceProduct6IfLj16ELb1EEvPT_S1_S1_j:
        /* <DEDUP_REMOVED lines=12> */
.L_x_62:
        /* <DEDUP_REMOVED lines=16> */
.L_x_61:
[----:B------:R-:W-:Y:S05]  /*01c0*/  BSYNC.RECONVERGENT B0 ;  /* 0x0000000000007941 */ /* 0x000fea0003800200 */
.L_x_60:
        /* <DEDUP_REMOVED lines=27> */
.L_x_63:
        /* <DEDUP_REMOVED lines=16> */
.L_x_159:


//--------------------- .text._Z14reduceProduct6IfLj32ELb1EEvPT_S1_S1_j --------------------------
	.section	.text._Z14reduceProduct6IfLj32ELb1EEvPT_S1_S1_j,"ax",@progbits
	.align	128
        .global         _Z14reduceProduct6IfLj32ELb1EEvPT_S1_S1_j
        .type           _Z14reduceProduct6IfLj32ELb1EEvPT_S1_S1_j,@function
        .size           _Z14reduceProduct6IfLj32ELb1EEvPT_S1_S1_j,(.L_x_160 - _Z14reduceProduct6IfLj32ELb1EEvPT_S1_S1_j)
        .other          _Z14reduceProduct6IfLj32ELb1EEvPT_S1_S1_j,@"STO_CUDA_ENTRY STV_DEFAULT"
_Z14reduceProduct6IfLj32ELb1EEvPT_S1_S1_j:
.text._Z14reduceProduct6IfLj32ELb1EEvPT_S1_S1_j:
        /* <DEDUP_REMOVED lines=12> */
.L_x_66:
        /* <DEDUP_REMOVED lines=16> */
.L_x_65:
[----:B------:R-:W-:Y:S05]  /*01c0*/  BSYNC.RECONVERGENT B0 ;  /* 0x0000000000007941 */ /* 0x000fea0003800200 */
.L_x_64:
        /* <DEDUP_REMOVED lines=30> */
.L_x_67:
        /* <DEDUP_REMOVED lines=13> */
.L_x_160:


//--------------------- .text._Z14reduceProduct6IfLj64ELb1EEvPT_S1_S1_j --------------------------
	.section	.text._Z14reduceProduct6IfLj64ELb1EEvPT_S1_S1_j,"ax",@progbits
	.align	128
        .global         _Z14reduceProduct6IfLj64ELb1EEvPT_S1_S1_j
        .type           _Z14reduceProduct6IfLj64ELb1EEvPT_S1_S1_j,@function
        .size           _Z14reduceProduct6IfLj64ELb1EEvPT_S1_S1_j,(.L_x_161 - _Z14reduceProduct6IfLj64ELb1EEvPT_S1_S1_j)
        .other          _Z14reduceProduct6IfLj64ELb1EEvPT_S1_S1_j,@"STO_CUDA_ENTRY STV_DEFAULT"
_Z14reduceProduct6IfLj64ELb1EEvPT_S1_S1_j:
.text._Z14reduceProduct6IfLj64ELb1EEvPT_S1_S1_j:
        /* <DEDUP_REMOVED lines=12> */
.L_x_70:
        /* <DEDUP_REMOVED lines=16> */
.L_x_69:
[----:B------:R-:W-:Y:S05]  /*01c0*/  BSYNC.RECONVERGENT B0 ;  /* 0x0000000000007941 */ /* 0x000fea0003800200 */
.L_x_68:
        /* <DEDUP_REMOVED lines=33> */
.L_x_71:
        /* <DEDUP_REMOVED lines=10> */
.L_x_161:


//--------------------- .text._Z14reduceProduct6IfLj128ELb1EEvPT_S1_S1_j --------------------------
	.section	.text._Z14reduceProduct6IfLj128ELb1EEvPT_S1_S1_j,"ax",@progbits
	.align	128
        .global         _Z14reduceProduct6IfLj128ELb1EEvPT_S1_S1_j
        .type           _Z14reduceProduct6IfLj128ELb1EEvPT_S1_S1_j,@function
        .size           _Z14reduceProduct6IfLj128ELb1EEvPT_S1_S1_j,(.L_x_162 - _Z14reduceProduct6IfLj128ELb1EEvPT_S1_S1_j)
        .other          _Z14reduceProduct6IfLj128ELb1EEvPT_S1_S1_j,@"STO_CUDA_ENTRY STV_DEFAULT"
_Z14reduceProduct6IfLj128ELb1EEvPT_S1_S1_j:
.text._Z14reduceProduct6IfLj128ELb1EEvPT_S1_S1_j:
        /* <DEDUP_REMOVED lines=12> */
.L_x_74:
        /* <DEDUP_REMOVED lines=16> */
.L_x_73:
[----:B------:R-:W-:Y:S05]  /*01c0*/  BSYNC.RECONVERGENT B0 ;  /* 0x0000000000007941 */ /* 0x000fea0003800200 */
.L_x_72:
[----:B------:R-:W0:Y:S01]  /*01d0*/  S2UR UR5, SR_CgaCtaId ;  /* 0x00000000000579c3 */ /* 0x000e220000008800 */
[----:B------:R-:W-:Y:S01]  /*01e0*/  UMOV UR4, 0x400 ;  /* 0x0000040000047882 */ /* 0x000fe20000000000 */
[C---:B------:R-:W-:Y:S02]  /*01f0*/  ISETP.GT.U32.AND P0, PT, R3.reuse, 0x3f, PT ;  /* 0x0000003f0300780c */ /* 0x040fe40003f04070 */
        /* <DEDUP_REMOVED lines=35> */
.L_x_75:
        /* <DEDUP_REMOVED lines=13> */
.L_x_162:


//--------------------- .text._Z14reduceProduct6IfLj256ELb1EEvPT_S1_S1_j --------------------------
	.section	.text._Z14reduceProduct6IfLj256ELb1EEvPT_S1_S1_j,"ax",@progbits
	.align	128
        .global         _Z14reduceProduct6IfLj256ELb1EEvPT_S1_S1_j
        .type           _Z14reduceProduct6IfLj256ELb1EEvPT_S1_S1_j,@function
        .size           _Z14reduceProduct6IfLj256ELb1EEvPT_S1_S1_j,(.L_x_163 - _Z14reduceProduct6IfLj256ELb1EEvPT_S1_S1_j)
        .other          _Z14reduceProduct6IfLj256ELb1EEvPT_S1_S1_j,@"STO_CUDA_ENTRY STV_DEFAULT"
_Z14reduceProduct6IfLj256ELb1EEvPT_S1_S1_j:
.text._Z14reduceProduct6IfLj256ELb1EEvPT_S1_S1_j:
        /* <DEDUP_REMOVED lines=12> */
.L_x_78:
        /* <DEDUP_REMOVED lines=16> */
.L_x_77:
[----:B------:R-:W-:Y:S05]  /*01c0*/  BSYNC.RECONVERGENT B0 ;  /* 0x0000000000007941 */ /* 0x000fea0003800200 */
.L_x_76:
        /* <DEDUP_REMOVED lines=43> */
.L_x_79:
        /* <DEDUP_REMOVED lines=16> */
.L_x_163:


//--------------------- .text._Z14reduceProduct6IfLj512ELb1EEvPT_S1_S1_j --------------------------
	.section	.text._Z14reduceProduct6IfLj512ELb1EEvPT_S1_S1_j,"ax",@progbits
	.align	128
        .global         _Z14reduceProduct6IfLj512ELb1EEvPT_S1_S1_j
        .type           _Z14reduceProduct6IfLj512ELb1EEvPT_S1_S1_j,@function
        .size           _Z14reduceProduct6IfLj512ELb1EEvPT_S1_S1_j,(.L_x_164 - _Z14reduceProduct6IfLj512ELb1EEvPT_S1_S1_j)
        .other          _Z14reduceProduct6IfLj512ELb1EEvPT_S1_S1_j,@"STO_CUDA_ENTRY STV_DEFAULT"
_Z14reduceProduct6IfLj512ELb1EEvPT_S1_S1_j:
.text._Z14reduceProduct6IfLj512ELb1EEvPT_S1_S1_j:
[----:B------:R-:W-:Y:S01]  /*0000*/  LDC R1, c[0x0][0x37c] ;  /* 0x0000df00ff017b82 */ /* 0x000fe20000000800 */
[----:B------:R-:W0:Y:S01]  /*0010*/  S2R R0, SR_CTAID.X ;  /* 0x0000000000007919 */ /* 0x000e220000002500 */
[----:B------:R-:W1:Y:S01]  /*0020*/  LDCU UR8, c[0x0][0x398] ;  /* 0x00007300ff0877ac */ /* 0x000e620008000800 */
[----:B------:R-:W-:Y:S01]  /*0030*/  BSSY.RECONVERGENT B0, `(.L_x_80) ;  /* 0x000001a000007945 */ /* 0x000fe20003800200 */
[----:B------:R-:W-:Y:S01]  /*0040*/  HFMA2 R12, -RZ, RZ, 0, 0 ;  /* 0x00000000ff0c7431 */ /* 0x000fe200000001ff */
[----:B------:R-:W2:Y:S01]  /*0050*/  S2R R2, SR_TID.X ;  /* 0x0000000000027919 */ /* 0x000ea20000002100 */
[----:B------:R-:W3:Y:S01]  /*0060*/  LDCU.64 UR6, c[0x0][0x358] ;  /* 0x00006b00ff0677ac */ /* 0x000ee20008000a00 */
[----:B0-----:R-:W-:-:S04]  /*0070*/  SHF.L.U32 R3, R0, 0xa, RZ ;  /* 0x0000000a00037819 */ /* 0x001fc800000006ff */
[----:B--2---:R-:W-:-:S04]  /*0080*/  LOP3.LUT R3, R3, R2, RZ, 0xfc, !PT ;  /* 0x0000000203037212 */ /* 0x004fc800078efcff */
[----:B-1----:R-:W-:-:S13]  /*0090*/  ISETP.GE.U32.AND P0, PT, R3, UR8, PT ;  /* 0x0000000803007c0c */ /* 0x002fda000bf06070 */
[----:B---3--:R-:W-:Y:S05]  /*00a0*/  @P0 BRA `(.L_x_81) ;  /* 0x0000000000480947 */ /* 0x008fea0003800000 */
[----:B------:R-:W0:Y:S01]  /*00b0*/  LDC R14, c[0x0][0x370] ;  /* 0x0000dc00ff0e7b82 */ /* 0x000e220000000800 */
[----:B------:R-:W-:-:S07]  /*00c0*/  MOV R12, RZ ;  /* 0x000000ff000c7202 */ /* 0x000fce0000000f00 */
.L_x_82:
        /* <DEDUP_REMOVED lines=16> */
.L_x_81:
[----:B------:R-:W-:Y:S05]  /*01d0*/  BSYNC.RECONVERGENT B0 ;  /* 0x0000000000007941 */ /* 0x000fea0003800200 */
.L_x_80:
        /* <DEDUP_REMOVED lines=48> */
.L_x_83:
        /* <DEDUP_REMOVED lines=10> */
.L_x_164:


//--------------------- .text._Z14reduceProduct6IfLj1024ELb1EEvPT_S1_S1_j --------------------------
	.section	.text._Z14reduceProduct6IfLj1024ELb1EEvPT_S1_S1_j,"ax",@progbits
	.align	128
        .global         _Z14reduceProduct6IfLj1024ELb1EEvPT_S1_S1_j
        .type           _Z14reduceProduct6IfLj1024ELb1EEvPT_S1_S1_j,@function
        .size           _Z14reduceProduct6IfLj1024ELb1EEvPT_S1_S1_j,(.L_x_165 - _Z14reduceProduct6IfLj1024ELb1EEvPT_S1_S1_j)
        .other          _Z14reduceProduct6IfLj1024ELb1EEvPT_S1_S1_j,@"STO_CUDA_ENTRY STV_DEFAULT"
_Z14reduceProduct6IfLj1024ELb1EEvPT_S1_S1_j:
.text._Z14reduceProduct6IfLj1024ELb1EEvPT_S1_S1_j:
        /* <DEDUP_REMOVED lines=13> */
.L_x_86:
        /* <DEDUP_REMOVED lines=16> */
.L_x_85:
[----:B------:R-:W-:Y:S05]  /*01d0*/  BSYNC.RECONVERGENT B0 ;  /* 0x0000000000007941 */ /* 0x000fea0003800200 */
.L_x_84:
        /* <DEDUP_REMOVED lines=48> */
.L_x_87:
        /* <DEDUP_REMOVED lines=10> */
.L_x_165:


//--------------------- .text._Z14reduceProduct5IfLj1EEvPT_S1_S1_j --------------------------
	.section	.text._Z14reduceProduct5IfLj1EEvPT_S1_S1_j,"ax",@progbits
	.align	128
        .global         _Z14reduceProduct5IfLj1EEvPT_S1_S1_j
        .type           _Z14reduceProduct5IfLj1EEvPT_S1_S1_j,@function
        .size           _Z14reduceProduct5IfLj1EEvPT_S1_S1_j,(.L_x_166 - _Z14reduceProduct5IfLj1EEvPT_S1_S1_j)
        .other          _Z14reduceProduct5IfLj1EEvPT_S1_S1_j,@"STO_CUDA_ENTRY STV_DEFAULT"
_Z14reduceProduct5IfLj1EEvPT_S1_S1_j:
.text._Z14reduceProduct5IfLj1EEvPT_S1_S1_j:
[----:B------:R-:W-:Y:S01]  /*0000*/  LDC R1, c[0x0][0x37c] ;  /* 0x0000df00ff017b82 */ /* 0x000fe20000000800 */
[----:B------:R-:W0:Y:S01]  /*0010*/  S2R R10, SR_TID.X ;  /* 0x00000000000a7919 */ /* 0x000e220000002100 */
[----:B------:R-:W1:Y:S06]  /*0020*/  LDCU UR4, c[0x0][0x398] ;  /* 0x00007300ff0477ac */ /* 0x000e6c0008000800 */
[----:B------:R-:W2:Y:S01]  /*0030*/  LDC.64 R2, c[0x0][0x380] ;  /* 0x0000e000ff027b82 */ /* 0x000ea20000000a00 */
[----:B------:R-:W0:Y:S01]  /*0040*/  S2R R15, SR_CTAID.X ;  /* 0x00000000000f7919 */ /* 0x000e220000002500 */
[----:B------:R-:W3:Y:S06]  /*0050*/  LDCU.64 UR6, c[0x0][0x358] ;  /* 0x00006b00ff0677ac */ /* 0x000eec0008000a00 */
[----:B------:R-:W4:Y:S08]  /*0060*/  LDC.64 R4, c[0x0][0x388] ;  /* 0x0000e200ff047b82 */ /* 0x000f300000000a00 */
[----:B------:R-:W5:Y:S08]  /*0070*/  LDC.64 R6, c[0x0][0x380] ;  /* 0x0000e000ff067b82 */ /* 0x000f700000000a00 */
[----:B------:R-:W5:Y:S01]  /*0080*/  LDC.64 R8, c[0x0][0x388] ;  /* 0x0000e200ff087b82 */ /* 0x000f620000000a00 */
[----:B0-----:R-:W-:-:S04]  /*0090*/  LEA R11, R15, R10, 0x1 ;  /* 0x0000000a0f0b7211 */ /* 0x001fc800078e08ff */
[C---:B-1----:R-:W-:Y:S02]  /*00a0*/  ISETP.GE.U32.AND P1, PT, R11.reuse, UR4, PT ;  /* 0x000000040b007c0c */ /* 0x042fe4000bf26070 */
[----:B------:R-:W-:-:S04]  /*00b0*/  IADD3 R13, PT, PT, R11, 0x1, RZ ;  /* 0x000000010b0d7810 */ /* 0x000fc80007ffe0ff */
[----:B------:R-:W-:-:S07]  /*00c0*/  ISETP.GE.U32.AND P0, PT, R13, UR4, PT ;  /* 0x000000040d007c0c */ /* 0x000fce000bf06070 */
[----:B--2---:R-:W-:-:S04]  /*00d0*/  @!P1 IMAD.WIDE.U32 R2, R11, 0x4, R2 ;  /* 0x000000040b029825 */ /* 0x004fc800078e0002 */
[----:B----4-:R-:W-:Y:S02]  /*00e0*/  @!P1 IMAD.WIDE.U32 R4, R11, 0x4, R4 ;  /* 0x000000040b049825 */ /* 0x010fe400078e0004 */
[----:B---3--:R0:W2:Y:S02]  /*00f0*/  @!P1 LDG.E R2, desc[UR6][R2.64] ;  /* 0x0000000602029981 */ /* 0x0080a4000c1e1900 */
[C---:B-----5:R-:W-:Y:S02]  /*0100*/  @!P0 IMAD.WIDE.U32 R6, R13.reuse, 0x4, R6 ;  /* 0x000000040d068825 */ /* 0x060fe400078e0006 */
[----:B------:R-:W2:Y:S02]  /*0110*/  @!P1 LDG.E R5, desc[UR6][R4.64] ;  /* 0x0000000604059981 */ /* 0x000ea4000c1e1900 */
[----:B------:R-:W-:Y:S02]  /*0120*/  @!P0 IMAD.WIDE.U32 R8, R13, 0x4, R8 ;  /* 0x000000040d088825 */ /* 0x000fe400078e0008 */
[----:B------:R-:W3:Y:S04]  /*0130*/  @!P0 LDG.E R7, desc[UR6][R6.64] ;  /* 0x0000000606078981 */ /* 0x000ee8000c1e1900 */
[----:B------:R-:W3:Y:S01]  /*0140*/  @!P0 LDG.E R8, desc[UR6][R8.64] ;  /* 0x0000000608088981 */ /* 0x000ee2000c1e1900 */
[----:B------:R-:W1:Y:S01]  /*0150*/  S2UR UR5, SR_CgaCtaId ;  /* 0x00000000000579c3 */ /* 0x000e620000008800 */
[----:B------:R-:W-:Y:S01]  /*0160*/  HFMA2 R0, -RZ, RZ, 0, 0 ;  /* 0x00000000ff007431 */ /* 0x000fe200000001ff */
[----:B------:R-:W-:-:S02]  /*0170*/  UMOV UR4, 0x400 ;  /* 0x0000040000047882 */ /* 0x000fc40000000000 */
[----:B-1----:R-:W-:-:S06]  /*0180*/  ULEA UR4, UR5, UR4, 0x18 ;  /* 0x0000000405047291 */ /* 0x002fcc000f8ec0ff */
[----:B0-----:R-:W-:Y:S01]  /*0190*/  LEA R3, R10, UR4, 0x2 ;  /* 0x000000040a037c11 */ /* 0x001fe2000f8e10ff */
[----:B--2---:R-:W-:-:S04]  /*01a0*/  @!P1 FMUL R0, R2, R5 ;  /* 0x0000000502009220 */ /* 0x004fc80000400000 */
[----:B---3--:R-:W-:-:S05]  /*01b0*/  @!P0 FFMA R0, R7, R8, R0 ;  /* 0x0000000807008223 */ /* 0x008fca0000000000 */
[----:B------:R0:W-:Y:S01]  /*01c0*/  STS [R3], R0 ;  /* 0x0000000003007388 */ /* 0x0001e20000000800 */
[----:B------:R-:W-:Y:S01]  /*01d0*/  BAR.SYNC.DEFER_BLOCKING 0x0 ;  /* 0x0000000000007b1d */ /* 0x000fe20000010000 */
[----:B------:R-:W-:-:S13]  /*01e0*/  ISETP.NE.AND P1, PT, R10, RZ, PT ;  /* 0x000000ff0a00720c */ /* 0x000fda0003f25270 */
[----:B0-----:R-:W-:Y:S05]  /*01f0*/  @P1 EXIT ;  /* 0x000000000000194d */ /* 0x001fea0003800000 */
[----:B------:R-:W0:Y:S01]  /*0200*/  LDS R5, [UR4] ;  /* 0x00000004ff057984 */ /* 0x000e220008000800 */
[----:B------:R-:W1:Y:S02]  /*0210*/  LDC.64 R2, c[0x0][0x390] ;  /* 0x0000e400ff027b82 */ /* 0x000e640000000a00 */
[----:B-1----:R-:W-:-:S05]  /*0220*/  IMAD.WIDE.U32 R2, R15, 0x4, R2 ;  /* 0x000000040f027825 */ /* 0x002fca00078e0002 */
[----:B0-----:R-:W-:Y:S01]  /*0230*/  STG.E desc[UR6][R2.64], R5 ;  /* 0x0000000502007986 */ /* 0x001fe2000c101906 */
[----:B------:R-:W-:Y:S05]  /*0240*/  EXIT ;  /* 0x000000000000794d */ /* 0x000fea0003800000 */
.L_x_88:
        /* <DEDUP_REMOVED lines=11> */
.L_x_166:


//--------------------- .text._Z14reduceProduct5IfLj2EEvPT_S1_S1_j --------------------------
	.section	.text._Z14reduceProduct5IfLj2EEvPT_S1_S1_j,"ax",@progbits
	.align	128
        .global         _Z14reduceProduct5IfLj2EEvPT_S1_S1_j
        .type           _Z14reduceProduct5IfLj2EEvPT_S1_S1_j,@function
        .size           _Z14reduceProduct5IfLj2EEvPT_S1_S1_j,(.L_x_167 - _Z14reduceProduct5IfLj2EEvPT_S1_S1_j)
        .other          _Z14reduceProduct5IfLj2EEvPT_S1_S1_j,@"STO_CUDA_ENTRY STV_DEFAULT"
_Z14reduceProduct5IfLj2EEvPT_S1_S1_j:
.text._Z14reduceProduct5IfLj2EEvPT_S1_S1_j:
        /* <DEDUP_REMOVED lines=30> */
[----:B------:R-:W-:-:S13]  /*01e0*/  ISETP.GT.U32.AND P1, PT, R15, 0x1f, PT ;  /* 0x0000001f0f00780c */ /* 0x000fda0003f24070 */
[----:B0-----:R-:W-:Y:S05]  /*01f0*/  @P1 EXIT ;  /* 0x000000000000194d */ /* 0x001fea0003800000 */
        /* <DEDUP_REMOVED lines=10> */
.L_x_89:
        /* <DEDUP_REMOVED lines=14> */
.L_x_167:


//--------------------- .text._Z14reduceProduct5IfLj4EEvPT_S1_S1_j --------------------------
	.section	.text._Z14reduceProduct5IfLj4EEvPT_S1_S1_j,"ax",@progbits
	.align	128
        .global         _Z14reduceProduct5IfLj4EEvPT_S1_S1_j
        .type           _Z14reduceProduct5IfLj4EEvPT_S1_S1_j,@function
        .size           _Z14reduceProduct5IfLj4EEvPT_S1_S1_j,(.L_x_168 - _Z14reduceProduct5IfLj4EEvPT_S1_S1_j)
        .other          _Z14reduceProduct5IfLj4EEvPT_S1_S1_j,@"STO_CUDA_ENTRY STV_DEFAULT"
_Z14reduceProduct5IfLj4EEvPT_S1_S1_j:
.text._Z14reduceProduct5IfLj4EEvPT_S1_S1_j:
        /* <DEDUP_REMOVED lines=45> */
.L_x_90:
        /* <DEDUP_REMOVED lines=11> */
.L_x_168:


//--------------------- .text._Z14reduceProduct5IfLj8EEvPT_S1_S1_j --------------------------
	.section	.text._Z14reduceProduct5IfLj8EEvPT_S1_S1_j,"ax",@progbits
	.align	128
        .global         _Z14reduceProduct5IfLj8EEvPT_S1_S1_j
        .type           _Z14reduceProduct5IfLj8EEvPT_S1_S1_j,@function
        .size           _Z14reduceProduct5IfLj8EEvPT_S1_S1_j,(.L_x_169 - _Z14reduceProduct5IfLj8EEvPT_S1_S1_j)
        .other          _Z14reduceProduct5IfLj8EEvPT_S1_S1_j,@"STO_CUDA_ENTRY STV_DEFAULT"
_Z14reduceProduct5IfLj8EEvPT_S1_S1_j:
.text._Z14reduceProduct5IfLj8EEvPT_S1_S1_j:
        /* <DEDUP_REMOVED lines=48> */
.L_x_91:
        /* <DEDUP_REMOVED lines=16> */
.L_x_169:


//--------------------- .text._Z14reduceProduct5IfLj16EEvPT_S1_S1_j --------------------------
	.section	.text._Z14reduceProduct5IfLj16EEvPT_S1_S1_j,"ax",@progbits
	.align	128
        .global         _Z14reduceProduct5IfLj16EEvPT_S1_S1_j
        .type           _Z14reduceProduct5IfLj16EEvPT_S1_S1_j,@function
        .size           _Z14reduceProduct5IfLj16EEvPT_S1_S1_j,(.L_x_170 - _Z14reduceProduct5IfLj16EEvPT_S1_S1_j)
        .other          _Z14reduceProduct5IfLj16EEvPT_S1_S1_j,@"STO_CUDA_ENTRY STV_DEFAULT"
_Z14reduceProduct5IfLj16EEvPT_S1_S1_j:
.text._Z14reduceProduct5IfLj16EEvPT_S1_S1_j:
        /* <DEDUP_REMOVED lines=51> */
.L_x_92:
        /* <DEDUP_REMOVED lines=13> */
.L_x_170:


//--------------------- .text._Z14reduceProduct5IfLj32EEvPT_S1_S1_j --------------------------
	.section	.text._Z14reduceProduct5IfLj32EEvPT_S1_S1_j,"ax",@progbits
	.align	128
        .global         _Z14reduceProduct5IfLj32EEvPT_S1_S1_j
        .type           _Z14reduceProduct5IfLj32EEvPT_S1_S1_j,@function
        .size           _Z14reduceProduct5IfLj32EEvPT_S1_S1_j,(.L_x_171 - _Z14reduceProduct5IfLj32EEvPT_S1_S1_j)
        .other          _Z14reduceProduct5IfLj32EEvPT_S1_S1_j,@"STO_CUDA_ENTRY STV_DEFAULT"
_Z14reduceProduct5IfLj32EEvPT_S1_S1_j:
.text._Z14reduceProduct5IfLj32EEvPT_S1_S1_j:
        /* <DEDUP_REMOVED lines=54> */
.L_x_93:
        /* <DEDUP_REMOVED lines=10> */
.L_x_171:


//--------------------- .text._Z14reduceProduct5IfLj64EEvPT_S1_S1_j --------------------------
	.section	.text._Z14reduceProduct5IfLj64EEvPT_S1_S1_j,"ax",@progbits
	.align	128
        .global         _Z14reduceProduct5IfLj64EEvPT_S1_S1_j
        .type           _Z14reduceProduct5IfLj64EEvPT_S1_S1_j,@function
        .size           _Z14reduceProduct5IfLj64EEvPT_S1_S1_j,(.L_x_172 - _Z14reduceProduct5IfLj64EEvPT_S1_S1_j)
        .other          _Z14reduceProduct5IfLj64EEvPT_S1_S1_j,@"STO_CUDA_ENTRY STV_DEFAULT"
_Z14reduceProduct5IfLj64EEvPT_S1_S1_j:
.text._Z14reduceProduct5IfLj64EEvPT_S1_S1_j:
        /* <DEDUP_REMOVED lines=57> */
.L_x_94:
        /* <DEDUP_REMOVED lines=15> */
.L_x_172:


//--------------------- .text._Z14reduceProduct5IfLj128EEvPT_S1_S1_j --------------------------
	.section	.text._Z14reduceProduct5IfLj128EEvPT_S1_S1_j,"ax",@progbits
	.align	128
        .global         _Z14reduceProduct5IfLj128EEvPT_S1_S1_j
        .type           _Z14reduceProduct5IfLj128EEvPT_S1_S1_j,@function
        .size           _Z14reduceProduct5IfLj128EEvPT_S1_S1_j,(.L_x_173 - _Z14reduceProduct5IfLj128EEvPT_S1_S1_j)
        .other          _Z14reduceProduct5IfLj128EEvPT_S1_S1_j,@"STO_CUDA_ENTRY STV_DEFAULT"
_Z14reduceProduct5IfLj128EEvPT_S1_S1_j:
.text._Z14reduceProduct5IfLj128EEvPT_S1_S1_j:
        /* <DEDUP_REMOVED lines=25> */
[C---:B0-----:R-:W-:Y:S02]  /*0190*/  LEA R5, R3.reuse, UR4, 0x2 ;  /* 0x0000000403057c11 */ /* 0x041fe4000f8e10ff */
[----:B------:R-:W-:Y:S01]  /*01a0*/  ISETP.GT.U32.AND P0, PT, R3, 0x3f, PT ;  /* 0x0000003f0300780c */ /* 0x000fe20003f04070 */
[----:B--2---:R-:W-:-:S04]  /*01b0*/  @!P1 FMUL R2, R4, R7 ;  /* 0x0000000704029220 */ /* 0x004fc80000400000 */
[----:B---3--:R-:W-:-:S05]  /*01c0*/  @!P2 FFMA R2, R9, R10, R2 ;  /* 0x0000000a0902a223 */ /* 0x008fca0000000002 */
[----:B------:R-:W-:Y:S01]  /*01d0*/  STS [R5], R2 ;  /* 0x0000000205007388 */ /* 0x000fe20000000800 */
[----:B------:R-:W-:Y:S06]  /*01e0*/  BAR.SYNC.DEFER_BLOCKING 0x0 ;  /* 0x0000000000007b1d */ /* 0x000fec0000010000 */
[----:B------:R-:W0:Y:S01]  /*01f0*/  @!P0 LDS R7, [R5+0x100] ;  /* 0x0001000005078984 */ /* 0x000e220000000800 */
[----:B------:R-:W-:Y:S01]  /*0200*/  ISETP.GT.U32.AND P1, PT, R3, 0x1f, PT ;  /* 0x0000001f0300780c */ /* 0x000fe20003f24070 */
        /* <DEDUP_REMOVED lines=29> */
.L_x_95:
        /* <DEDUP_REMOVED lines=10> */
.L_x_173:


//--------------------- .text._Z14reduceProduct5IfLj256EEvPT_S1_S1_j --------------------------
	.section	.text._Z14reduceProduct5IfLj256EEvPT_S1_S1_j,"ax",@progbits
	.align	128
        .global         _Z14reduceProduct5IfLj256EEvPT_S1_S1_j
        .type           _Z14reduceProduct5IfLj256EEvPT_S1_S1_j,@function
        .size           _Z14reduceProduct5IfLj256EEvPT_S1_S1_j,(.L_x_174 - _Z14reduceProduct5IfLj256EEvPT_S1_S1_j)
        .other          _Z14reduceProduct5IfLj256EEvPT_S1_S1_j,@"STO_CUDA_ENTRY STV_DEFAULT"
_Z14reduceProduct5IfLj256EEvPT_S1_S1_j:
.text._Z14reduceProduct5IfLj256EEvPT_S1_S1_j:
        /* <DEDUP_REMOVED lines=34> */
[----:B------:R-:W-:Y:S01]  /*0220*/  @!P0 STS [R5], R2 ;  /* 0x0000000205008388 */ /* 0x000fe20000000800 */
        /* <DEDUP_REMOVED lines=32> */
.L_x_96:
        /* <DEDUP_REMOVED lines=13> */
.L_x_174:


//--------------------- .text._Z14reduceProduct5IfLj512EEvPT_S1_S1_j --------------------------
	.section	.text._Z14reduceProduct5IfLj512EEvPT_S1_S1_j,"ax",@progbits
	.align	128
        .global         _Z14reduceProduct5IfLj512EEvPT_S1_S1_j
        .type           _Z14reduceProduct5IfLj512EEvPT_S1_S1_j,@function
        .size           _Z14reduceProduct5IfLj512EEvPT_S1_S1_j,(.L_x_175 - _Z14reduceProduct5IfLj512EEvPT_S1_S1_j)
        .other          _Z14reduceProduct5IfLj512EEvPT_S1_S1_j,@"STO_CUDA_ENTRY STV_DEFAULT"
_Z14reduceProduct5IfLj512EEvPT_S1_S1_j:
.text._Z14reduceProduct5IfLj512EEvPT_S1_S1_j:
[----:B------:R-:W-:Y:S01]  /*0000*/  LDC R1, c[0x0][0x37c] ;  /* 0x0000df00ff017b82 */ /* 0x000fe20000000800 */
[----:B------:R-:W0:Y:S01]  /*0010*/  S2R R0, SR_CTAID.X ;  /* 0x0000000000007919 */ /* 0x000e220000002500 */
[----:B------:R-:W1:Y:S06]  /*0020*/  LDCU UR4, c[0x0][0x398] ;  /* 0x00007300ff0477ac */ /* 0x000e6c0008000800 */
[----:B------:R-:W2:Y:S01]  /*0030*/  LDC.64 R4, c[0x0][0x380] ;  /* 0x0000e000ff047b82 */ /* 0x000ea20000000a00 */
[----:B------:R-:W3:Y:S01]  /*0040*/  S2R R2, SR_TID.X ;  /* 0x0000000000027919 */ /* 0x000ee20000002100 */
[----:B------:R-:W4:Y:S06]  /*0050*/  LDCU.64 UR6, c[0x0][0x358] ;  /* 0x00006b00ff0677ac */ /* 0x000f2c0008000a00 */
[----:B------:R-:W5:Y:S08]  /*0060*/  LDC.64 R6, c[0x0][0x388] ;  /* 0x0000e200ff067b82 */ /* 0x000f700000000a00 */
[----:B------:R-:W4:Y:S08]  /*0070*/  LDC.64 R8, c[0x0][0x380] ;  /* 0x0000e000ff087b82 */ /* 0x000f300000000a00 */
[----:B------:R-:W4:Y:S01]  /*0080*/  LDC.64 R10, c[0x0][0x388] ;  /* 0x0000e200ff0a7b82 */ /* 0x000f220000000a00 */
[----:B0-----:R-:W-:-:S04]  /*0090*/  SHF.L.U32 R3, R0, 0xa, RZ ;  /* 0x0000000a00037819 */ /* 0x001fc800000006ff */
[----:B---3--:R-:W-:-:S04]  /*00a0*/  LOP3.LUT R3, R3, R2, RZ, 0xfc, !PT ;  /* 0x0000000203037212 */ /* 0x008fc800078efcff */
[C---:B-1----:R-:W-:Y:S02]  /*00b0*/  ISETP.GE.U32.AND P1, PT, R3.reuse, UR4, PT ;  /* 0x0000000403007c0c */ /* 0x042fe4000bf26070 */
[----:B------:R-:W-:-:S04]  /*00c0*/  IADD3 R13, PT, PT, R3, 0x200, RZ ;  /* 0x00000200030d7810 */ /* 0x000fc80007ffe0ff */
[----:B------:R-:W-:-:S07]  /*00d0*/  ISETP.GE.U32.AND P2, PT, R13, UR4, PT ;  /* 0x000000040d007c0c */ /* 0x000fce000bf46070 */
[----:B--2---:R-:W-:-:S04]  /*00e0*/  @!P1 IMAD.WIDE.U32 R4, R3, 0x4, R4 ;  /* 0x0000000403049825 */ /* 0x004fc800078e0004 */
[----:B-----5:R-:W-:Y:S02]  /*00f0*/  @!P1 IMAD.WIDE.U32 R6, R3, 0x4, R6 ;  /* 0x0000000403069825 */ /* 0x020fe400078e0006 */
[----:B----4-:R-:W2:Y:S02]  /*0100*/  @!P1 LDG.E R4, desc[UR6][R4.64] ;  /* 0x0000000604049981 */ /* 0x010ea4000c1e1900 */
[C---:B------:R-:W-:Y:S02]  /*0110*/  @!P2 IMAD.WIDE.U32 R8, R13.reuse, 0x4, R8 ;  /* 0x000000040d08a825 */ /* 0x040fe400078e0008 */
[----:B------:R-:W2:Y:S02]  /*0120*/  @!P1 LDG.E R7, desc[UR6][R6.64] ;  /* 0x0000000606079981 */ /* 0x000ea4000c1e1900 */
[----:B------:R-:W-:Y:S02]  /*0130*/  @!P2 IMAD.WIDE.U32 R10, R13, 0x4, R10 ;  /* 0x000000040d0aa825 */ /* 0x000fe400078e000a */
[----:B------:R-:W3:Y:S04]  /*0140*/  @!P2 LDG.E R8, desc[UR6][R8.64] ;  /* 0x000000060808a981 */ /* 0x000ee8000c1e1900 */
[----:B------:R-:W3:Y:S01]  /*0150*/  @!P2 LDG.E R10, desc[UR6][R10.64] ;  /* 0x000000060a0aa981 */ /* 0x000ee2000c1e1900 */
[----:B------:R-:W0:Y:S01]  /*0160*/  S2UR UR5, SR_CgaCtaId ;  /* 0x00000000000579c3 */ /* 0x000e220000008800 */
[----:B------:R-:W-:Y:S01]  /*0170*/  HFMA2 R3, -RZ, RZ, 0, 0 ;  /* 0x00000000ff037431 */ /* 0x000fe200000001ff */
[----:B------:R-:W-:-:S02]  /*0180*/  UMOV UR4, 0x400 ;  /* 0x0000040000047882 */ /* 0x000fc40000000000 */
[----:B0-----:R-:W-:Y:S01]  /*0190*/  ULEA UR4, UR5, UR4, 0x18 ;  /* 0x0000000405047291 */ /* 0x001fe2000f8ec0ff */
[----:B------:R-:W-:Y:S01]  /*01a0*/  ISETP.GT.U32.AND P0, PT, R2, 0xff, PT ;  /* 0x000000ff0200780c */ /* 0x000fe20003f04070 */
[----:B--2---:R-:W-:-:S04]  /*01b0*/  @!P1 FMUL R3, R4, R7 ;  /* 0x0000000704039220 */ /* 0x004fc80000400000 */
[----:B------:R-:W-:Y:S01]  /*01c0*/  LEA R4, R2, UR4, 0x2 ;  /* 0x0000000402047c11 */ /* 0x000fe2000f8e10ff */
        /* <DEDUP_REMOVED lines=44> */
.L_x_97:
        /* <DEDUP_REMOVED lines=15> */
.L_x_175:


//--------------------- .text._Z14reduceProduct5IfLj1024EEvPT_S1_S1_j --------------------------
	.section	.text._Z14reduceProduct5IfLj1024EEvPT_S1_S1_j,"ax",@progbits
	.align	128
        .global         _Z14reduceProduct5IfLj1024EEvPT_S1_S1_j
        .type           _Z14reduceProduct5IfLj1024EEvPT_S1_S1_j,@function
        .size           _Z14reduceProduct5IfLj1024EEvPT_S1_S1_j,(.L_x_176 - _Z14reduceProduct5IfLj1024EEvPT_S1_S1_j)
        .other          _Z14reduceProduct5IfLj1024EEvPT_S1_S1_j,@"STO_CUDA_ENTRY STV_DEFAULT"
_Z14reduceProduct5IfLj1024EEvPT_S1_S1_j:
.text._Z14reduceProduct5IfLj1024EEvPT_S1_S1_j:
        /* <DEDUP_REMOVED lines=15> */
[C---:B-----5:R-:W-:Y:S02]  /*00f0*/  @!P1 IMAD.WIDE.U32 R6, R3.reuse, 0x4, R6 ;  /* 0x0000000403069825 */ /* 0x060fe400078e0006 */
        /* <DEDUP_REMOVED lines=57> */
.L_x_98:
        /* <DEDUP_REMOVED lines=15> */
.L_x_176:


//--------------------- .text._Z14reduceProduct4IfLj1EEvPT_S1_S1_j --------------------------
	.section	.text._Z14reduceProduct4IfLj1EEvPT_S1_S1_j,"ax",@progbits
	.align	128
        .global         _Z14reduceProduct4IfLj1EEvPT_S1_S1_j
        .type           _Z14reduceProduct4IfLj1EEvPT_S1_S1_j,@function
        .size           _Z14reduceProduct4IfLj1EEvPT_S1_S1_j,(.L_x_177 - _Z14reduceProduct4IfLj1EEvPT_S1_S1_j)
        .other          _Z14reduceProduct4IfLj1EEvPT_S1_S1_j,@"STO_CUDA_ENTRY STV_DEFAULT"
_Z14reduceProduct4IfLj1EEvPT_S1_S1_j:
.text._Z14reduceProduct4IfLj1EEvPT_S1_S1_j:
[----:B------:R-:W-:Y:S01]  /*0000*/  LDC R1, c[0x0][0x37c] ;  /* 0x0000df00ff017b82 */ /* 0x000fe20000000800 */
[----:B------:R-:W0:Y:S01]  /*0010*/  S2R R0, SR_CTAID.X ;  /* 0x0000000000007919 */ /* 0x000e220000002500 */
[----:B------:R-:W0:Y:S06]  /*0020*/  LDCU UR8, c[0x0][0x360] ;  /* 0x00006c00ff0877ac */ /* 0x000e2c0008000800 */
[----:B------:R-:W1:Y:S01]  /*0030*/  LDC.64 R4, c[0x0][0x380] ;  /* 0x0000e000ff047b82 */ /* 0x000e620000000a00 */
[----:B------:R-:W2:Y:S01]  /*0040*/  S2R R2, SR_TID.X ;  /* 0x0000000000027919 */ /* 0x000ea20000002100 */
[----:B------:R-:W3:Y:S01]  /*0050*/  LDCU UR4, c[0x0][0x398] ;  /* 0x00007300ff0477ac */ /* 0x000ee20008000800 */
[----:B------:R-:W4:Y:S05]  /*0060*/  LDCU.64 UR6, c[0x0][0x358] ;  /* 0x00006b00ff0677ac */ /* 0x000f2a0008000a00 */
[----:B------:R-:W5:Y:S08]  /*0070*/  LDC.64 R6, c[0x0][0x388] ;  /* 0x0000e200ff067b82 */ /* 0x000f700000000a00 */
[----:B------:R-:W4:Y:S08]  /*0080*/  LDC.64 R8, c[0x0][0x380] ;  /* 0x0000e000ff087b82 */ /* 0x000f300000000a00 */
[----:B------:R-:W4:Y:S01]  /*0090*/  LDC.64 R10, c[0x0][0x388] ;  /* 0x0000e200ff0a7b82 */ /* 0x000f220000000a00 */
[----:B0-----:R-:W-:-:S05]  /*00a0*/  IMAD R3, R0, UR8, RZ ;  /* 0x0000000800037c24 */ /* 0x001fca000f8e02ff */
[----:B--2---:R-:W-:-:S04]  /*00b0*/  LEA R3, R3, R2, 0x1 ;  /* 0x0000000203037211 */ /* 0x004fc800078e08ff */
[C---:B---3--:R-:W-:Y:S02]  /*00c0*/  ISETP.GE.U32.AND P0, PT, R3.reuse, UR4, PT ;  /* 0x0000000403007c0c */ /* 0x048fe4000bf06070 */
[----:B------:R-:W-:-:S04]  /*00d0*/  IADD3 R13, PT, PT, R3, 0x1, RZ ;  /* 0x00000001030d7810 */ /* 0x000fc80007ffe0ff */
[----:B------:R-:W-:-:S07]  /*00e0*/  ISETP.GE.U32.AND P1, PT, R13, UR4, PT ;  /* 0x000000040d007c0c */ /* 0x000fce000bf26070 */
[----:B-1----:R-:W-:-:S04]  /*00f0*/  @!P0 IMAD.WIDE.U32 R4, R3, 0x4, R4 ;  /* 0x0000000403048825 */ /* 0x002fc800078e0004 */
[----:B-----5:R-:W-:Y:S02]  /*0100*/  @!P0 IMAD.WIDE.U32 R6, R3, 0x4, R6 ;  /* 0x0000000403068825 */ /* 0x020fe400078e0006 */
[----:B----4-:R0:W2:Y:S02]  /*0110*/  @!P0 LDG.E R4, desc[UR6][R4.64] ;  /* 0x0000000604048981 */ /* 0x0100a4000c1e1900 */
[C---:B------:R-:W-:Y:S02]  /*0120*/  @!P1 IMAD.WIDE.U32 R8, R13.reuse, 0x4, R8 ;  /* 0x000000040d089825 */ /* 0x040fe400078e0008 */
[----:B------:R-:W2:Y:S02]  /*0130*/  @!P0 LDG.E R7, desc[UR6][R6.64] ;  /* 0x0000000606078981 */ /* 0x000ea4000c1e1900 */
[----:B------:R-:W-:Y:S02]  /*0140*/  @!P1 IMAD.WIDE.U32 R10, R13, 0x4, R10 ;  /* 0x000000040d0a9825 */ /* 0x000fe400078e000a */
[----:B------:R-:W3:Y:S04]  /*0150*/  @!P1 LDG.E R9, desc[UR6][R8.64] ;  /* 0x0000000608099981 */ /* 0x000ee8000c1e1900 */
[----:B------:R-:W3:Y:S01]  /*0160*/  @!P1 LDG.E R10, desc[UR6][R10.64] ;  /* 0x000000060a0a9981 */ /* 0x000ee2000c1e1900 */
[----:B------:R-:W1:Y:S01]  /*0170*/  S2UR UR5, SR_CgaCtaId ;  /* 0x00000000000579c3 */ /* 0x000e620000008800 */
[----:B------:R-:W-:-:S02]  /*0180*/  HFMA2 R12, -RZ, RZ, 0, 0 ;  /* 0x00000000ff0c7431 */ /* 0x000fc400000001ff */
[----:B------:R-:W-:Y:S01]  /*0190*/  IMAD.U32 R3, RZ, RZ, UR8 ;  /* 0x00000008ff037e24 */ /* 0x000fe2000f8e00ff */
[----:B------:R-:W-:Y:S02]  /*01a0*/  UMOV UR4, 0x400 ;  /* 0x0000040000047882 */ /* 0x000fe40000000000 */
[----:B-1----:R-:W-:-:S06]  /*01b0*/  ULEA UR4, UR5, UR4, 0x18 ;  /* 0x0000000405047291 */ /* 0x002fcc000f8ec0ff */
[----:B0-----:R-:W-:Y:S01]  /*01c0*/  LEA R5, R2, UR4, 0x2 ;  /* 0x0000000402057c11 */ /* 0x001fe2000f8e10ff */
[----:B--2---:R-:W-:Y:S01]  /*01d0*/  @!P0 FMUL R12, R4, R7 ;  /* 0x00000007040c8220 */ /* 0x004fe20000400000 */
[----:B------:R-:W-:-:S03]  /*01e0*/  ISETP.GE.U32.AND P0, PT, R3, 0x42, PT ;  /* 0x000000420300780c */ /* 0x000fc60003f06070 */
[----:B---3--:R-:W-:Y:S01]  /*01f0*/  @!P1 FFMA R12, R9, R10, R12 ;  /* 0x0000000a090c9223 */ /* 0x008fe2000000000c */
[----:B------:R-:W-:-:S04]  /*0200*/  ISETP.NE.AND P1, PT, R2, RZ, PT ;  /* 0x000000ff0200720c */ /* 0x000fc80003f25270 */
[----:B------:R0:W-:Y:S01]  /*0210*/  STS [R5], R12 ;  /* 0x0000000c05007388 */ /* 0x0001e20000000800 */
[----:B------:R-:W-:Y:S06]  /*0220*/  BAR.SYNC.DEFER_BLOCKING 0x0 ;  /* 0x0000000000007b1d */ /* 0x000fec0000010000 */
[----:B------:R-:W-:Y:S05]  /*0230*/  @!P0 BRA `(.L_x_99) ;  /* 0x0000000000288947 */ /* 0x000fea0003800000 */
.L_x_100:
[----:B------:R-:W-:-:S04]  /*0240*/  SHF.R.U32.HI R6, RZ, 0x1, R3 ;  /* 0x00000001ff067819 */ /* 0x000fc80000011603 */
[----:B------:R-:W-:-:S13]  /*0250*/  ISETP.GE.U32.AND P0, PT, R2, R6, PT ;  /* 0x000000060200720c */ /* 0x000fda0003f06070 */
[----:B------:R-:W-:-:S05]  /*0260*/  @!P0 LEA R4, R6, R5, 0x2 ;  /* 0x0000000506048211 */ /* 0x000fca00078e10ff */
[----:B------:R-:W0:Y:S02]  /*0270*/  @!P0 LDS R7, [R4] ;  /* 0x0000000004078984 */ /* 0x000e240000000800 */
[----:B0-----:R-:W-:-:S05]  /*0280*/  @!P0 FADD R12, R12, R7 ;  /* 0x000000070c0c8221 */ /* 0x001fca0000000000 */
[----:B------:R1:W-:Y:S01]  /*0290*/  @!P0 STS [R5], R12 ;  /* 0x0000000c05008388 */ /* 0x0003e20000000800 */
[----:B------:R-:W-:Y:S01]  /*02a0*/  BAR.SYNC.DEFER_BLOCKING 0x0 ;  /* 0x0000000000007b1d */ /* 0x000fe20000010000 */
[----:B------:R-:W-:Y:S01]  /*02b0*/  ISETP.GT.U32.AND P0, PT, R3, 0x83, PT ;  /* 0x000000830300780c */ /* 0x000fe20003f04070 */
[----:B------:R-:W-:-:S12]  /*02c0*/  IMAD.MOV.U32 R3, RZ, RZ, R6 ;  /* 0x000000ffff037224 */ /* 0x000fd800078e0006 */
[----:B-1----:R-:W-:Y:S05]  /*02d0*/  @P0 BRA `(.L_x_100) ;  /* 0xfffffffc00d80947 */ /* 0x002fea000383ffff */
.L_x_99:
[----:B------:R-:W-:Y:S05]  /*02e0*/  @P1 EXIT ;  /* 0x000000000000194d */ /* 0x000fea0003800000 */
[----:B------:R-:W1:Y:S01]  /*02f0*/  S2UR UR5, SR_CgaCtaId ;  /* 0x00000000000579c3 */ /* 0x000e620000008800 */
[----:B------:R-:W-:-:S07]  /*0300*/  UMOV UR4, 0x400 ;  /* 0x0000040000047882 */ /* 0x000fce0000000000 */
[----:B------:R-:W2:Y:S01]  /*0310*/  LDC.64 R2, c[0x0][0x390] ;  /* 0x0000e400ff027b82 */ /* 0x000ea20000000a00 */
[----:B-1----:R-:W-:Y:S01]  /*0320*/  ULEA UR4, UR5, UR4, 0x18 ;  /* 0x0000000405047291 */ /* 0x002fe2000f8ec0ff */
[----:B--2---:R-:W-:-:S08]  /*0330*/  IMAD.WIDE.U32 R2, R0, 0x4, R2 ;  /* 0x0000000400027825 */ /* 0x004fd000078e0002 */
[----:B0-----:R-:W0:Y:S04]  /*0340*/  LDS R5, [UR4] ;  /* 0x00000004ff057984 */ /* 0x001e280008000800 */
[----:B0-----:R-:W-:Y:S01]  /*0350*/  STG.E desc[UR6][R2.64], R5 ;  /* 0x0000000502007986 */ /* 0x001fe2000c101906 */
[----:B------:R-:W-:Y:S05]  /*0360*/  EXIT ;  /* 0x000000000000794d */ /* 0x000fea0003800000 */
.L_x_101:
        /* <DEDUP_REMOVED lines=9> */
.L_x_177:


//--------------------- .text._Z14reduceProduct4IfLj2EEvPT_S1_S1_j --------------------------
	.section	.text._Z14reduceProduct4IfLj2EEvPT_S1_S1_j,"ax",@progbits
	.align	128
        .global         _Z14reduceProduct4IfLj2EEvPT_S1_S1_j
        .type           _Z14reduceProduct4IfLj2EEvPT_S1_S1_j,@function
        .size           _Z14reduceProduct4IfLj2EEvPT_S1_S1_j,(.L_x_178 - _Z14reduceProduct4IfLj2EEvPT_S1_S1_j)
        .other          _Z14reduceProduct4IfLj2EEvPT_S1_S1_j,@"STO_CUDA_ENTRY STV_DEFAULT"
_Z14reduceProduct4IfLj2EEvPT_S1_S1_j:
.text._Z14reduceProduct4IfLj2EEvPT_S1_S1_j:
        /* <DEDUP_REMOVED lines=32> */
[----:B------:R-:W-:-:S04]  /*0200*/  ISETP.GT.U32.AND P1, PT, R2, 0x1f, PT ;  /* 0x0000001f0200780c */ /* 0x000fc80003f24070 */
[----:B------:R0:W-:Y:S01]  /*0210*/  STS [R5], R12 ;  /* 0x0000000c05007388 */ /* 0x0001e20000000800 */
[----:B------:R-:W-:Y:S06]  /*0220*/  BAR.SYNC.DEFER_BLOCKING 0x0 ;  /* 0x0000000000007b1d */ /* 0x000fec0000010000 */
[----:B------:R-:W-:Y:S05]  /*0230*/  @!P0 BRA `(.L_x_102) ;  /* 0x0000000000288947 */ /* 0x000fea0003800000 */
.L_x_103:
        /* <DEDUP_REMOVED lines=10> */
.L_x_102:
[----:B------:R-:W-:Y:S05]  /*02e0*/  @P1 EXIT ;  /* 0x000000000000194d */ /* 0x000fea0003800000 */
[----:B------:R-:W0:Y:S01]  /*02f0*/  LDS R3, [R5+0x4] ;  /* 0x0000040005037984 */ /* 0x000e220000000800 */
[----:B------:R-:W-:Y:S01]  /*0300*/  ISETP.NE.AND P0, PT, R2, RZ, PT ;  /* 0x000000ff0200720c */ /* 0x000fe20003f05270 */
[----:B0-----:R-:W-:-:S05]  /*0310*/  FADD R12, R3, R12 ;  /* 0x0000000c030c7221 */ /* 0x001fca0000000000 */
[----:B------:R0:W-:Y:S07]  /*0320*/  STS [R5], R12 ;  /* 0x0000000c05007388 */ /* 0x0001ee0000000800 */
        /* <DEDUP_REMOVED lines=9> */
.L_x_104:
        /* <DEDUP_REMOVED lines=12> */
.L_x_178:


//--------------------- .text._Z14reduceProduct4IfLj4EEvPT_S1_S1_j --------------------------
	.section	.text._Z14reduceProduct4IfLj4EEvPT_S1_S1_j,"ax",@progbits
	.align	128
        .global         _Z14reduceProduct4IfLj4EEvPT_S1_S1_j
        .type           _Z14reduceProduct4IfLj4EEvPT_S1_S1_j,@function
        .size           _Z14reduceProduct4IfLj4EEvPT_S1_S1_j,(.L_x_179 - _Z14reduceProduct4IfLj4EEvPT_S1_S1_j)
        .other          _Z14reduceProduct4IfLj4EEvPT_S1_S1_j,@"STO_CUDA_ENTRY STV_DEFAULT"
_Z14reduceProduct4IfLj4EEvPT_S1_S1_j:
.text._Z14reduceProduct4IfLj4EEvPT_S1_S1_j:
        /* <DEDUP_REMOVED lines=36> */
.L_x_106:
        /* <DEDUP_REMOVED lines=10> */
.L_x_105:
        /* <DEDUP_REMOVED lines=9> */
[----:B------:R-:W1:Y:S01]  /*0370*/  S2UR UR5, SR_CgaCtaId ;  /* 0x00000000000579c3 */ /* 0x000e620000008800 */
[----:B------:R-:W-:-:S07]  /*0380*/  UMOV UR4, 0x400 ;  /* 0x0000040000047882 */ /* 0x000fce0000000000 */
[----:B0-----:R-:W0:Y:S01]  /*0390*/  LDC.64 R2, c[0x0][0x390] ;  /* 0x0000e400ff027b82 */ /* 0x001e220000000a00 */
[----:B-1----:R-:W-:Y:S01]  /*03a0*/  ULEA UR4, UR5, UR4, 0x18 ;  /* 0x0000000405047291 */ /* 0x002fe2000f8ec0ff */
[----:B0-----:R-:W-:-:S08]  /*03b0*/  IMAD.WIDE.U32 R2, R0, 0x4, R2 ;  /* 0x0000000400027825 */ /* 0x001fd000078e0002 */
[----:B------:R-:W0:Y:S04]  /*03c0*/  LDS R5, [UR4] ;  /* 0x00000004ff057984 */ /* 0x000e280008000800 */
[----:B0-----:R-:W-:Y:S01]  /*03d0*/  STG.E desc[UR6][R2.64], R5 ;  /* 0x0000000502007986 */ /* 0x001fe2000c101906 */
[----:B------:R-:W-:Y:S05]  /*03e0*/  EXIT ;  /* 0x000000000000794d */ /* 0x000fea0003800000 */
.L_x_107:
        /* <DEDUP_REMOVED lines=9> */
.L_x_179:


//--------------------- .text._Z14reduceProduct4IfLj8EEvPT_S1_S1_j --------------------------
	.section	.text._Z14reduceProduct4IfLj8EEvPT_S1_S1_j,"ax",@progbits
	.align	128
        .global         _Z14reduceProduct4IfLj8EEvPT_S1_S1_j
        .type           _Z14reduceProduct4IfLj8EEvPT_S1_S1_j,@function
        .size           _Z14reduceProduct4IfLj8EEvPT_S1_S1_j,(.L_x_180 - _Z14reduceProduct4IfLj8EEvPT_S1_S1_j)
        .other          _Z14reduceProduct4IfLj8EEvPT_S1_S1_j,@"STO_CUDA_ENTRY STV_DEFAULT"
_Z14reduceProduct4IfLj8EEvPT_S1_S1_j:
.text._Z14reduceProduct4IfLj8EEvPT_S1_S1_j:
        /* <DEDUP_REMOVED lines=24> */
[----:B------:R-:W-:Y:S01]  /*0180*/  HFMA2 R12, -RZ, RZ, 0, 0 ;  /* 0x00000000ff0c7431 */ /* 0x000fe200000001ff */
[----:B------:R-:W-:Y:S01]  /*0190*/  MOV R3, UR8 ;  /* 0x0000000800037c02 */ /* 0x000fe20008000f00 */
[----:B------:R-:W-:-:S02]  /*01a0*/  UMOV UR4, 0x400 ;  /* 0x0000040000047882 */ /* 0x000fc40000000000 */
        /* <DEDUP_REMOVED lines=9> */
.L_x_109:
[----:B------:R-:W-:-:S04]  /*0240*/  SHF.R.U32.HI R6, RZ, 0x1, R3 ;  /* 0x00000001ff067819 */ /* 0x000fc80000011603 */
[----:B------:R-:W-:-:S13]  /*0250*/  ISETP.GE.U32.AND P0, PT, R2, R6, PT ;  /* 0x000000060200720c */ /* 0x000fda0003f06070 */
[----:B------:R-:W-:-:S05]  /*0260*/  @!P0 LEA R4, R6, R5, 0x2 ;  /* 0x0000000506048211 */ /* 0x000fca00078e10ff */
[----:B------:R-:W0:Y:S02]  /*0270*/  @!P0 LDS R7, [R4] ;  /* 0x0000000004078984 */ /* 0x000e240000000800 */
[----:B0-----:R-:W-:-:S05]  /*0280*/  @!P0 FADD R12, R12, R7 ;  /* 0x000000070c0c8221 */ /* 0x001fca0000000000 */
[----:B------:R1:W-:Y:S01]  /*0290*/  @!P0 STS [R5], R12 ;  /* 0x0000000c05008388 */ /* 0x0003e20000000800 */
[----:B------:R-:W-:Y:S01]  /*02a0*/  BAR.SYNC.DEFER_BLOCKING 0x0 ;  /* 0x0000000000007b1d */ /* 0x000fe20000010000 */
[----:B------:R-:W-:Y:S02]  /*02b0*/  ISETP.GT.U32.AND P0, PT, R3, 0x83, PT ;  /* 0x000000830300780c */ /* 0x000fe40003f04070 */
[----:B------:R-:W-:-:S11]  /*02c0*/  MOV R3, R6 ;  /* 0x0000000600037202 */ /* 0x000fd60000000f00 */
[----:B-1----:R-:W-:Y:S05]  /*02d0*/  @P0 BRA `(.L_x_109) ;  /* 0xfffffffc00d80947 */ /* 0x002fea000383ffff */
.L_x_108:
        /* <DEDUP_REMOVED lines=20> */
.L_x_110:
        /* <DEDUP_REMOVED lines=14> */
.L_x_180:


//--------------------- .text._Z14reduceProduct4IfLj16EEvPT_S1_S1_j --------------------------
	.section	.text._Z14reduceProduct4IfLj16EEvPT_S1_S1_j,"ax",@progbits
	.align	128
        .global         _Z14reduceProduct4IfLj16EEvPT_S1_S1_j
        .type           _Z14reduceProduct4IfLj16EEvPT_S1_S1_j,@function
        .size           _Z14reduceProduct4IfLj16EEvPT_S1_S1_j,(.L_x_181 - _Z14reduceProduct4IfLj16EEvPT_S1_S1_j)
        .other          _Z14reduceProduct4IfLj16EEvPT_S1_S1_j,@"STO_CUDA_ENTRY STV_DEFAULT"
_Z14reduceProduct4IfLj16EEvPT_S1_S1_j:
.text._Z14reduceProduct4IfLj16EEvPT_S1_S1_j:
        /* <DEDUP_REMOVED lines=36> */
.L_x_112:
        /* <DEDUP_REMOVED lines=10> */
.L_x_111:
        /* <DEDUP_REMOVED lines=23> */
.L_x_113:
        /* <DEDUP_REMOVED lines=11> */
.L_x_181:


//--------------------- .text._Z14reduceProduct4IfLj32EEvPT_S1_S1_j --------------------------
	.section	.text._Z14reduceProduct4IfLj32EEvPT_S1_S1_j,"ax",@progbits
	.align	128
        .global         _Z14reduceProduct4IfLj32EEvPT_S1_S1_j
        .type           _Z14reduceProduct4IfLj32EEvPT_S1_S1_j,@function
        .size           _Z14reduceProduct4IfLj32EEvPT_S1_S1_j,(.L_x_182 - _Z14reduceProduct4IfLj32EEvPT_S1_S1_j)
        .other          _Z14reduceProduct4IfLj32EEvPT_S1_S1_j,@"STO_CUDA_ENTRY STV_DEFAULT"
_Z14reduceProduct4IfLj32EEvPT_S1_S1_j:
.text._Z14reduceProduct4IfLj32EEvPT_S1_S1_j:
        /* <DEDUP_REMOVED lines=36> */
.L_x_115:
        /* <DEDUP_REMOVED lines=10> */
.L_x_114:
        /* <DEDUP_REMOVED lines=26> */
.L_x_116:
        /* <DEDUP_REMOVED lines=16> */
.L_x_182:


//--------------------- .text._Z14reduceProduct4IfLj64EEvPT_S1_S1_j --------------------------
	.section	.text._Z14reduceProduct4IfLj64EEvPT_S1_S1_j,"ax",@progbits
	.align	128
        .global         _Z14reduceProduct4IfLj64EEvPT_S1_S1_j
        .type           _Z14reduceProduct4IfLj64EEvPT_S1_S1_j,@function
        .size           _Z14reduceProduct4IfLj64EEvPT_S1_S1_j,(.L_x_183 - _Z14reduceProduct4IfLj64EEvPT_S1_S1_j)
        .other          _Z14reduceProduct4IfLj64EEvPT_S1_S1_j,@"STO_CUDA_ENTRY STV_DEFAULT"
_Z14reduceProduct4IfLj64EEvPT_S1_S1_j:
.text._Z14reduceProduct4IfLj64EEvPT_S1_S1_j:
        /* <DEDUP_REMOVED lines=36> */
.L_x_118:
        /* <DEDUP_REMOVED lines=10> */
.L_x_117:
        /* <DEDUP_REMOVED lines=29> */
.L_x_119:
        /* <DEDUP_REMOVED lines=13> */
.L_x_183:


//--------------------- .text._Z14reduceProduct4IfLj128EEvPT_S1_S1_j --------------------------
	.section	.text._Z14reduceProduct4IfLj128EEvPT_S1_S1_j,"ax",@progbits
	.align	128
        .global         _Z14reduceProduct4IfLj128EEvPT_S1_S1_j
        .type           _Z14reduceProduct4IfLj128EEvPT_S1_S1_j,@function
        .size           _Z14reduceProduct4IfLj128EEvPT_S1_S1_j,(.L_x_184 - _Z14reduceProduct4IfLj128EEvPT_S1_S1_j)
        .other          _Z14reduceProduct4IfLj128EEvPT_S1_S1_j,@"STO_CUDA_ENTRY STV_DEFAULT"
_Z14reduceProduct4IfLj128EEvPT_S1_S1_j:
.text._Z14reduceProduct4IfLj128EEvPT_S1_S1_j:
        /* <DEDUP_REMOVED lines=36> */
.L_x_121:
        /* <DEDUP_REMOVED lines=10> */
.L_x_120:
        /* <DEDUP_REMOVED lines=29> */
.L_x_122:
        /* <DEDUP_REMOVED lines=13> */
.L_x_184:


//--------------------- .text._Z14reduceProduct4IfLj256EEvPT_S1_S1_j --------------------------
	.section	.text._Z14reduceProduct4IfLj256EEvPT_S1_S1_j,"ax",@progbits
	.align	128
        .global         _Z14reduceProduct4IfLj256EEvPT_S1_S1_j
        .type           _Z14reduceProduct4IfLj256EEvPT_S1_S1_j,@function
        .size           _Z14reduceProduct4IfLj256EEvPT_S1_S1_j,(.L_x_185 - _Z14reduceProduct4IfLj256EEvPT_S1_S1_j)
        .other          _Z14reduceProduct4IfLj256EEvPT_S1_S1_j,@"STO_CUDA_ENTRY STV_DEFAULT"
_Z14reduceProduct4IfLj256EEvPT_S1_S1_j:
.text._Z14reduceProduct4IfLj256EEvPT_S1_S1_j:
        /* <DEDUP_REMOVED lines=36> */
.L_x_124:
        /* <DEDUP_REMOVED lines=10> */
.L_x_123:
        /* <DEDUP_REMOVED lines=29> */
.L_x_125:
        /* <DEDUP_REMOVED lines=13> */
.L_x_185:


//--------------------- .text._Z14reduceProduct4IfLj512EEvPT_S1_S1_j --------------------------
	.section	.text._Z14reduceProduct4IfLj512EEvPT_S1_S1_j,"ax",@progbits
	.align	128
        .global         _Z14reduceProduct4IfLj512EEvPT_S1_S1_j
        .type           _Z14reduceProduct4IfLj512EEvPT_S1_S1_j,@function
        .size           _Z14reduceProduct4IfLj512EEvPT_S1_S1_j,(.L_x_186 - _Z14reduceProduct4IfLj512EEvPT_S1_S1_j)
        .other          _Z14reduceProduct4IfLj512EEvPT_S1_S1_j,@"STO_CUDA_ENTRY STV_DEFAULT"
_Z14reduceProduct4IfLj512EEvPT_S1_S1_j:
.text._Z14reduceProduct4IfLj512EEvPT_S1_S1_j:
        /* <DEDUP_REMOVED lines=36> */
.L_x_127:
        /* <DEDUP_REMOVED lines=10> */
.L_x_126:
        /* <DEDUP_REMOVED lines=29> */
.L_x_128:
        /* <DEDUP_REMOVED lines=13> */
.L_x_186:


//--------------------- .text._Z14reduceProduct4IfLj1024EEvPT_S1_S1_j --------------------------
	.section	.text._Z14reduceProduct4IfLj1024EEvPT_S1_S1_j,"ax",@progbits
	.align	128
        .global         _Z14reduceProduct4IfLj1024EEvPT_S1_S1_j
        .type           _Z14reduceProduct4IfLj1024EEvPT_S1_S1_j,@function
        .size           _Z14reduceProduct4IfLj1024EEvPT_S1_S1_j,(.L_x_187 - _Z14reduceProduct4IfLj1024EEvPT_S1_S1_j)
        .other          _Z14reduceProduct4IfLj1024EEvPT_S1_S1_j,@"STO_CUDA_ENTRY STV_DEFAULT"
_Z14reduceProduct4IfLj1024EEvPT_S1_S1_j:
.text._Z14reduceProduct4IfLj1024EEvPT_S1_S1_j:
        /* <DEDUP_REMOVED lines=36> */
.L_x_130:
        /* <DEDUP_REMOVED lines=10> */
.L_x_129:
        /* <DEDUP_REMOVED lines=29> */
.L_x_131:
        /* <DEDUP_REMOVED lines=13> */
.L_x_187:


//--------------------- .text._Z14reduceProduct3IfEvPT_S1_S1_j --------------------------
	.section	.text._Z14reduceProduct3IfEvPT_S1_S1_j,"ax",@progbits
	.align	128
        .global         _Z14reduceProduct3IfEvPT_S1_S1_j
        .type           _Z14reduceProduct3IfEvPT_S1_S1_j,@function
        .size           _Z14reduceProduct3IfEvPT_S1_S1_j,(.L_x_188 - _Z14reduceProduct3IfEvPT_S1_S1_j)
        .other          _Z14reduceProduct3IfEvPT_S1_S1_j,@"STO_CUDA_ENTRY STV_DEFAULT"
_Z14reduceProduct3IfEvPT_S1_S1_j:
.text._Z14reduceProduct3IfEvPT_S1_S1_j:
        /* <DEDUP_REMOVED lines=11> */
[----:B--2---:R-:W-:Y:S02]  /*00b0*/  LEA R13, R3, R2, 0x1 ;  /* 0x00000002030d7211 */ /* 0x004fe400078e08ff */
[----:B------:R-:W-:Y:S02]  /*00c0*/  MOV R3, UR4 ;  /* 0x0000000400037c02 */ /* 0x000fe40008000f00 */
[C---:B---3--:R-:W-:Y:S02]  /*00d0*/  ISETP.GE.U32.AND P0, PT, R13.reuse, UR5, PT ;  /* 0x000000050d007c0c */ /* 0x048fe4000bf06070 */
[----:B------:R-:W-:-:S04]  /*00e0*/  IADD3 R15, PT, PT, R13, R3, RZ ;  /* 0x000000030d0f7210 */ /* 0x000fc80007ffe0ff */
        /* <DEDUP_REMOVED lines=10> */
[----:B------:R-:W-:Y:S01]  /*0190*/  IMAD.MOV.U32 R12, RZ, RZ, RZ ;  /* 0x000000ffff0c7224 */ /* 0x000fe200078e00ff */
[----:B------:R-:W-:-:S02]  /*01a0*/  UMOV UR4, 0x400 ;  /* 0x0000040000047882 */ /* 0x000fc40000000000 */
        /* <DEDUP_REMOVED lines=9> */
.L_x_133:
        /* <DEDUP_REMOVED lines=10> */
.L_x_132:
        /* <DEDUP_REMOVED lines=9> */
.L_x_134:
        /* <DEDUP_REMOVED lines=9> */
.L_x_188:


//--------------------- .text._Z14reduceProduct2IfEvPT_S1_S1_j --------------------------
	.section	.text._Z14reduceProduct2IfEvPT_S1_S1_j,"ax",@progbits
	.align	128
        .global         _Z14reduceProduct2IfEvPT_S1_S1_j
        .type           _Z14reduceProduct2IfEvPT_S1_S1_j,@function
        .size           _Z14reduceProduct2IfEvPT_S1_S1_j,(.L_x_189 - _Z14reduceProduct2IfEvPT_S1_S1_j)
        .other          _Z14reduceProduct2IfEvPT_S1_S1_j,@"STO_CUDA_ENTRY STV_DEFAULT"
_Z14reduceProduct2IfEvPT_S1_S1_j:
.text._Z14reduceProduct2IfEvPT_S1_S1_j:
[----:B------:R-:W-:Y:S01]  /*0000*/  LDC R1, c[0x0][0x37c] ;  /* 0x0000df00ff017b82 */ /* 0x000fe20000000800 */
[----:B------:R-:W0:Y:S01]  /*0010*/  S2R R8, SR_TID.X ;  /* 0x0000000000087919 */ /* 0x000e220000002100 */
[----:B------:R-:W0:Y:S06]  /*0020*/  LDCU UR8, c[0x0][0x360] ;  /* 0x00006c00ff0877ac */ /* 0x000e2c0008000800 */
[----:B------:R-:W1:Y:S01]  /*0030*/  LDC.64 R2, c[0x0][0x380] ;  /* 0x0000e000ff027b82 */ /* 0x000e620000000a00 */
[----:B------:R-:W0:Y:S01]  /*0040*/  S2R R9, SR_CTAID.X ;  /* 0x0000000000097919 */ /* 0x000e220000002500 */
[----:B------:R-:W2:Y:S01]  /*0050*/  LDCU UR4, c[0x0][0x398] ;  /* 0x00007300ff0477ac */ /* 0x000ea20008000800 */
[----:B------:R-:W3:Y:S05]  /*0060*/  LDCU.64 UR6, c[0x0][0x358] ;  /* 0x00006b00ff0677ac */ /* 0x000eea0008000a00 */
[----:B------:R-:W4:Y:S01]  /*0070*/  LDC.64 R4, c[0x0][0x388] ;  /* 0x0000e200ff047b82 */ /* 0x000f220000000a00 */
[----:B0-----:R-:W-:-:S05]  /*0080*/  IMAD R7, R9, UR8, R8 ;  /* 0x0000000809077c24 */ /* 0x001fca000f8e0208 */
[----:B--2---:R-:W-:-:S13]  /*0090*/  ISETP.GE.U32.AND P1, PT, R7, UR4, PT ;  /* 0x0000000407007c0c */ /* 0x004fda000bf26070 */
[----:B-1----:R-:W-:-:S04]  /*00a0*/  @!P1 IMAD.WIDE.U32 R2, R7, 0x4, R2 ;  /* 0x0000000407029825 */ /* 0x002fc800078e0002 */
[----:B----4-:R-:W-:Y:S02]  /*00b0*/  @!P1 IMAD.WIDE.U32 R4, R7, 0x4, R4 ;  /* 0x0000000407049825 */ /* 0x010fe400078e0004 */
[----:B---3--:R-:W2:Y:S04]  /*00c0*/  @!P1 LDG.E R2, desc[UR6][R2.64] ;  /* 0x0000000602029981 */ /* 0x008ea8000c1e1900 */
[----:B------:R-:W2:Y:S01]  /*00d0*/  @!P1 LDG.E R5, desc[UR6][R4.64] ;  /* 0x0000000604059981 */ /* 0x000ea2000c1e1900 */
[----:B------:R-:W0:Y:S01]  /*00e0*/  S2UR UR5, SR_CgaCtaId ;  /* 0x00000000000579c3 */ /* 0x000e220000008800 */
[----:B------:R-:W-:Y:S01]  /*00f0*/  IMAD.U32 R0, RZ, RZ, UR8 ;  /* 0x00000008ff007e24 */ /* 0x000fe2000f8e00ff */
[----:B------:R-:W-:Y:S01]  /*0100*/  UMOV UR4, 0x400 ;  /* 0x0000040000047882 */ /* 0x000fe20000000000 */
[----:B------:R-:W-:-:S03]  /*0110*/  IMAD.MOV.U32 R6, RZ, RZ, RZ ;  /* 0x000000ffff067224 */ /* 0x000fc600078e00ff */
[----:B------:R-:W-:Y:S01]  /*0120*/  ISETP.GE.U32.AND P0, PT, R0, 0x2, PT ;  /* 0x000000020000780c */ /* 0x000fe20003f06070 */
[----:B0-----:R-:W-:-:S06]  /*0130*/  ULEA UR4, UR5, UR4, 0x18 ;  /* 0x0000000405047291 */ /* 0x001fcc000f8ec0ff */
[----:B------:R-:W-:Y:S01]  /*0140*/  LEA R7, R8, UR4, 0x2 ;  /* 0x0000000408077c11 */ /* 0x000fe2000f8e10ff */
[----:B--2---:R-:W-:Y:S01]  /*0150*/  @!P1 FMUL R6, R2, R5 ;  /* 0x0000000502069220 */ /* 0x004fe20000400000 */
[----:B------:R-:W-:-:S04]  /*0160*/  ISETP.NE.AND P1, PT, R8, RZ, PT ;  /* 0x000000ff0800720c */ /* 0x000fc80003f25270 */
[----:B------:R0:W-:Y:S01]  /*0170*/  STS [R7], R6 ;  /* 0x0000000607007388 */ /* 0x0001e20000000800 */
[----:B------:R-:W-:Y:S06]  /*0180*/  BAR.SYNC.DEFER_BLOCKING 0x0 ;  /* 0x0000000000007b1d */ /* 0x000fec0000010000 */
[----:B------:R-:W-:Y:S05]  /*0190*/  @!P0 BRA `(.L_x_135) ;  /* 0x00000000002c8947 */ /* 0x000fea0003800000 */
.L_x_136:
[----:B------:R-:W-:-:S04]  /*01a0*/  SHF.R.U32.HI R5, RZ, 0x1, R0 ;  /* 0x00000001ff057819 */ /* 0x000fc80000011600 */
[----:B------:R-:W-:-:S13]  /*01b0*/  ISETP.GE.U32.AND P0, PT, R8, R5, PT ;  /* 0x000000050800720c */ /* 0x000fda0003f06070 */
[----:B------:R-:W-:Y:S01]  /*01c0*/  @!P0 LEA R2, R5, R7, 0x2 ;  /* 0x0000000705028211 */ /* 0x000fe200078e10ff */
[----:B------:R-:W-:Y:S05]  /*01d0*/  @!P0 LDS R3, [R7] ;  /* 0x0000000007038984 */ /* 0x000fea0000000800 */
[----:B------:R-:W1:Y:S02]  /*01e0*/  @!P0 LDS R2, [R2] ;  /* 0x0000000002028984 */ /* 0x000e640000000800 */
[----:B-1----:R-:W-:-:S05]  /*01f0*/  @!P0 FADD R4, R2, R3 ;  /* 0x0000000302048221 */ /* 0x002fca0000000000 */
[----:B------:R1:W-:Y:S01]  /*0200*/  @!P0 STS [R7], R4 ;  /* 0x0000000407008388 */ /* 0x0003e20000000800 */
[----:B------:R-:W-:Y:S01]  /*0210*/  BAR.SYNC.DEFER_BLOCKING 0x0 ;  /* 0x0000000000007b1d */ /* 0x000fe20000010000 */
[----:B------:R-:W-:Y:S02]  /*0220*/  ISETP.GT.U32.AND P0, PT, R0, 0x3, PT ;  /* 0x000000030000780c */ /* 0x000fe40003f04070 */
[----:B------:R-:W-:-:S11]  /*0230*/  MOV R0, R5 ;  /* 0x0000000500007202 */ /* 0x000fd60000000f00 */
[----:B-1----:R-:W-:Y:S05]  /*0240*/  @P0 BRA `(.L_x_136) ;  /* 0xfffffffc00d40947 */ /* 0x002fea000383ffff */
.L_x_135:
[----:B------:R-:W-:Y:S05]  /*0250*/  @P1 EXIT ;  /* 0x000000000000194d */ /* 0x000fea0003800000 */
[----:B------:R-:W1:Y:S01]  /*0260*/  S2UR UR5, SR_CgaCtaId ;  /* 0x00000000000579c3 */ /* 0x000e620000008800 */
[----:B------:R-:W-:-:S07]  /*0270*/  UMOV UR4, 0x400 ;  /* 0x0000040000047882 */ /* 0x000fce0000000000 */
[----:B------:R-:W2:Y:S01]  /*0280*/  LDC.64 R2, c[0x0][0x390] ;  /* 0x0000e400ff027b82 */ /* 0x000ea20000000a00 */
[----:B-1----:R-:W-:Y:S01]  /*0290*/  ULEA UR4, UR5, UR4, 0x18 ;  /* 0x0000000405047291 */ /* 0x002fe2000f8ec0ff */
[----:B--2---:R-:W-:-:S08]  /*02a0*/  IMAD.WIDE.U32 R2, R9, 0x4, R2 ;  /* 0x0000000409027825 */ /* 0x004fd000078e0002 */
[----:B------:R-:W1:Y:S04]  /*02b0*/  LDS R5, [UR4] ;  /* 0x00000004ff057984 */ /* 0x000e680008000800 */
[----:B-1----:R-:W-:Y:S01]  /*02c0*/  STG.E desc[UR6][R2.64], R5 ;  /* 0x0000000502007986 */ /* 0x002fe2000c101906 */
[----:B------:R-:W-:Y:S05]  /*02d0*/  EXIT ;  /* 0x000000000000794d */ /* 0x000fea0003800000 */
.L_x_137:
        /* <DEDUP_REMOVED lines=10> */
.L_x_189:


//--------------------- .text._Z14reduceProduct1IfEvPT_S1_S1_j --------------------------
	.section	.text._Z14reduceProduct1IfEvPT_S1_S1_j,"ax",@progbits
	.align	128
        .global         _Z14reduceProduct1IfEvPT_S1_S1_j
        .type           _Z14reduceProduct1IfEvPT_S1_S1_j,@function
        .size           _Z14reduceProduct1IfEvPT_S1_S1_j,(.L_x_190 - _Z14reduceProduct1IfEvPT_S1_S1_j)
        .other          _Z14reduceProduct1IfEvPT_S1_S1_j,@"STO_CUDA_ENTRY STV_DEFAULT"
_Z14reduceProduct1IfEvPT_S1_S1_j:
.text._Z14reduceProduct1IfEvPT_S1_S1_j:
        /* <DEDUP_REMOVED lines=15> */
[----:B------:R-:W-:Y:S01]  /*00f0*/  UMOV UR4, 0x400 ;  /* 0x0000040000047882 */ /* 0x000fe20000000000 */
[----:B------:R-:W-:Y:S01]  /*0100*/  HFMA2 R0, -RZ, RZ, 0, 0 ;  /* 0x00000000ff007431 */ /* 0x000fe200000001ff */
[----:B------:R-:W-:Y:S01]  /*0110*/  UISETP.GE.U32.AND UP0, UPT, UR7, 0x2, UPT ;  /* 0x000000020700788c */ /* 0x000fe2000bf06070 */
[----:B------:R-:W-:Y:S01]  /*0120*/  ISETP.NE.AND P0, PT, R6, RZ, PT ;  /* 0x000000ff0600720c */ /* 0x000fe20003f05270 */
[----:B0-----:R-:W-:-:S06]  /*0130*/  ULEA UR4, UR5, UR4, 0x18 ;  /* 0x0000000405047291 */ /* 0x001fcc000f8ec0ff */
[----:B------:R-:W-:Y:S01]  /*0140*/  LEA R7, R6, UR4, 0x2 ;  /* 0x0000000406077c11 */ /* 0x000fe2000f8e10ff */
[----:B--2---:R-:W-:-:S05]  /*0150*/  @!P1 FMUL R0, R2, R5 ;  /* 0x0000000502009220 */ /* 0x004fca0000400000 */
[----:B------:R0:W-:Y:S01]  /*0160*/  STS [R7], R0 ;  /* 0x0000000007007388 */ /* 0x0001e20000000800 */
[----:B------:R-:W-:Y:S06]  /*0170*/  BAR.SYNC.DEFER_BLOCKING 0x0 ;  /* 0x0000000000007b1d */ /* 0x000fec0000010000 */
[----:B------:R-:W-:Y:S05]  /*0180*/  BRA.U !UP0, `(.L_x_138) ;  /* 0x00000001083c7547 */ /* 0x000fea000b800000 */
[----:B------:R-:W-:-:S05]  /*0190*/  UMOV UR5, 0x1 ;  /* 0x0000000100057882 */ /* 0x000fca0000000000 */
.L_x_139:
[----:B------:R-:W-:-:S04]  /*01a0*/  USHF.L.U32 UR6, UR5, 0x1, URZ ;  /* 0x0000000105067899 */ /* 0x000fc800080006ff */
[----:B------:R-:W-:Y:S02]  /*01b0*/  UISETP.GE.U32.AND UP0, UPT, UR6, UR7, UPT ;  /* 0x000000070600728c */ /* 0x000fe4000bf06070 */
[----:B-1----:R-:W-:-:S05]  /*01c0*/  IMAD R2, R6, UR6, RZ ;  /* 0x0000000606027c24 */ /* 0x002fca000f8e02ff */
[----:B------:R-:W-:-:S13]  /*01d0*/  ISETP.GE.U32.AND P1, PT, R2, UR7, PT ;  /* 0x0000000702007c0c */ /* 0x000fda000bf26070 */
[C---:B0-----:R-:W-:Y:S01]  /*01e0*/  @!P1 IADD3 R0, PT, PT, R2.reuse, UR5, RZ ;  /* 0x0000000502009c10 */ /* 0x041fe2000fffe0ff */
[----:B------:R-:W-:Y:S01]  /*01f0*/  UMOV UR5, UR6 ;  /* 0x0000000600057c82 */ /* 0x000fe20008000000 */
[----:B------:R-:W-:Y:S02]  /*0200*/  @!P1 LEA R2, R2, UR4, 0x2 ;  /* 0x0000000402029c11 */ /* 0x000fe4000f8e10ff */
[----:B------:R-:W-:-:S03]  /*0210*/  @!P1 LEA R0, R0, UR4, 0x2 ;  /* 0x0000000400009c11 */ /* 0x000fc6000f8e10ff */
[----:B------:R-:W-:Y:S04]  /*0220*/  @!P1 LDS R3, [R2] ;  /* 0x0000000002039984 */ /* 0x000fe80000000800 */
[----:B------:R-:W0:Y:S02]  /*0230*/  @!P1 LDS R0, [R0] ;  /* 0x0000000000009984 */ /* 0x000e240000000800 */
[----:B0-----:R-:W-:-:S05]  /*0240*/  @!P1 FADD R3, R0, R3 ;  /* 0x0000000300039221 */ /* 0x001fca0000000000 */
[----:B------:R1:W-:Y:S01]  /*0250*/  @!P1 STS [R2], R3 ;  /* 0x0000000302009388 */ /* 0x0003e20000000800 */
[----:B------:R-:W-:Y:S06]  /*0260*/  BAR.SYNC.DEFER_BLOCKING 0x0 ;  /* 0x0000000000007b1d */ /* 0x000fec0000010000 */
[----:B------:R-:W-:Y:S05]  /*0270*/  BRA.U !UP0, `(.L_x_139) ;  /* 0xfffffffd08c87547 */ /* 0x000fea000b83ffff */
.L_x_138:
[----:B------:R-:W-:Y:S05]  /*0280*/  @P0 EXIT ;  /* 0x000000000000094d */ /* 0x000fea0003800000 */
[----:B------:R-:W2:Y:S01]  /*0290*/  S2UR UR5, SR_CgaCtaId ;  /* 0x00000000000579c3 */ /* 0x000ea20000008800 */
[----:B------:R-:W-:-:S07]  /*02a0*/  UMOV UR4, 0x400 ;  /* 0x0000040000047882 */ /* 0x000fce0000000000 */
[----:B-1----:R-:W1:Y:S01]  /*02b0*/  LDC.64 R2, c[0x0][0x390] ;  /* 0x0000e400ff027b82 */ /* 0x002e620000000a00 */
[----:B--2---:R-:W-:Y:S01]  /*02c0*/  ULEA UR4, UR5, UR4, 0x18 ;  /* 0x0000000405047291 */ /* 0x004fe2000f8ec0ff */
[----:B-1----:R-:W-:-:S08]  /*02d0*/  IMAD.WIDE.U32 R2, R9, 0x4, R2 ;  /* 0x0000000409027825 */ /* 0x002fd000078e0002 */
[----:B------:R-:W1:Y:S04]  /*02e0*/  LDS R5, [UR4] ;  /* 0x00000004ff057984 */ /* 0x000e680008000800 */
[----:B-1----:R-:W-:Y:S01]  /*02f0*/  STG.E desc[UR8][R2.64], R5 ;  /* 0x0000000502007986 */ /* 0x002fe2000c101908 */
[----:B------:R-:W-:Y:S05]  /*0300*/  EXIT ;  /* 0x000000000000794d */ /* 0x000fea0003800000 */
.L_x_140:
        /* <DEDUP_REMOVED lines=15> */
.L_x_190:


//--------------------- .text._Z14reduceProduct0IfEvPT_S1_S1_j --------------------------
	.section	.text._Z14reduceProduct0IfEvPT_S1_S1_j,"ax",@progbits
	.align	128
        .global         _Z14reduceProduct0IfEvPT_S1_S1_j
        .type           _Z14reduceProduct0IfEvPT_S1_S1_j,@function
        .size           _Z14reduceProduct0IfEvPT_S1_S1_j,(.L_x_191 - _Z14reduceProduct0IfEvPT_S1_S1_j)
        .other          _Z14reduceProduct0IfEvPT_S1_S1_j,@"STO_CUDA_ENTRY STV_DEFAULT"
_Z14reduceProduct0IfEvPT_S1_S1_j:
.text._Z14reduceProduct0IfEvPT_S1_S1_j:
        /* <DEDUP_REMOVED lines=25> */
[----:B0-----:R-:W-:-:S07]  /*0190*/  MOV R0, 0x1 ;  /* 0x0000000100007802 */ /* 0x001fce0000000f00 */
.L_x_142:
[----:B------:R-:W-:-:S05]  /*01a0*/  SHF.L.U32 R5, R0, 0x1, RZ ;  /* 0x0000000100057819 */ /* 0x000fca00000006ff */
[----:B------:R-:W-:-:S05]  /*01b0*/  VIADD R2, R5, 0xffffffff ;  /* 0xffffffff05027836 */ /* 0x000fca0000000000 */
[----:B------:R-:W-:-:S13]  /*01c0*/  LOP3.LUT P1, RZ, R2, R9, RZ, 0xc0, !PT ;  /* 0x0000000902ff7212 */ /* 0x000fda000782c0ff */
[----:B------:R-:W-:Y:S01]  /*01d0*/  @!P1 LEA R2, R0, R7, 0x2 ;  /* 0x0000000700029211 */ /* 0x000fe200078e10ff */
[----:B------:R-:W-:Y:S01]  /*01e0*/  @!P1 LDS R3, [R7] ;  /* 0x0000000007039984 */ /* 0x000fe20000000800 */
[----:B------:R-:W-:-:S04]  /*01f0*/  IMAD.MOV.U32 R0, RZ, RZ, R5 ;  /* 0x000000ffff007224 */ /* 0x000fc800078e0005 */
[----:B------:R-:W0:Y:S02]  /*0200*/  @!P1 LDS R2, [R2] ;  /* 0x0000000002029984 */ /* 0x000e240000000800 */
[----:B0-----:R-:W-:-:S05]  /*0210*/  @!P1 FADD R4, R2, R3 ;  /* 0x0000000302049221 */ /* 0x001fca0000000000 */
[----:B------:R1:W-:Y:S01]  /*0220*/  @!P1 STS [R7], R4 ;  /* 0x0000000407009388 */ /* 0x0003e20000000800 */
[----:B------:R-:W-:Y:S01]  /*0230*/  BAR.SYNC.DEFER_BLOCKING 0x0 ;  /* 0x0000000000007b1d */ /* 0x000fe20000010000 */
[----:B------:R-:W-:-:S13]  /*0240*/  ISETP.GE.U32.AND P1, PT, R5, UR8, PT ;  /* 0x0000000805007c0c */ /* 0x000fda000bf26070 */
[----:B-1----:R-:W-:Y:S05]  /*0250*/  @!P1 BRA `(.L_x_142) ;  /* 0xfffffffc00d09947 */ /* 0x002fea000383ffff */
.L_x_141:
        /* <DEDUP_REMOVED lines=9> */
.L_x_143:
        /* <DEDUP_REMOVED lines=9> */
.L_x_191:


//--------------------- .nv.shared._Z14reduceProduct6IfLj1ELb0EEvPT_S1_S1_j --------------------------
	.section	.nv.shared._Z14reduceProduct6IfLj1ELb0EEvPT_S1_S1_j,"aw",@nobits
	.sectionflags	@""
	.align	16
	.zero		1024


//--------------------- .nv.shared.reserved.0     --------------------------
	.section	.nv.shared.reserved.0,"aw",@nobits
	.weak		__nv_reservedSMEM_offset_0_alias
	.size		__nv_reservedSMEM_offset_0_alias, 0, 64
	.other		__nv_reservedSMEM_offset_0_alias,@"STO_CUDA_RESERVED_SHARED STV_DEFAULT"
__nv_reservedSMEM_offset_0_alias:
	.zero		0
	.zero		64


//--------------------- .nv.shared._Z14reduceProduct6IfLj2ELb0EEvPT_S1_S1_j --------------------------
	.section	.nv.shared._Z14reduceProduct6IfLj2ELb0EEvPT_S1_S1_j,"aw",@nobits
	.sectionflags	@""
	.align	16
	.zero		1024


//--------------------- .nv.shared._Z14reduceProduct6IfLj4ELb0EEvPT_S1_S1_j --------------------------
	.section	.nv.shared._Z14reduceProduct6IfLj4ELb0EEvPT_S1_S1_j,"aw",@nobits
	.sectionflags	@""
	.align	16
	.zero		1024


//--------------------- .nv.shared._Z14reduceProduct6IfLj8ELb0EEvPT_S1_S1_j --------------------------
	.section	.nv.shared._Z14reduceProduct6IfLj8ELb0EEvPT_S1_S1_j,"aw",@nobits
	.sectionflags	@""
	.align	16
	.zero		1024


//--------------------- .nv.shared._Z14reduceProduct6IfLj16ELb0EEvPT_S1_S1_j --------------------------
	.section	.nv.shared._Z14reduceProduct6IfLj16ELb0EEvPT_S1_S1_j,"aw",@nobits
	.sectionflags	@""
	.align	16
	.zero		1024


//--------------------- .nv.shared._Z14reduceProduct6IfLj32ELb0EEvPT_S1_S1_j --------------------------
	.section	.nv.shared._Z14reduceProduct6IfLj32ELb0EEvPT_S1_S1_j,"aw",@nobits
	.sectionflags	@""
	.align	16
	.zero		1024


//--------------------- .nv.shared._Z14reduceProduct6IfLj64ELb0EEvPT_S1_S1_j --------------------------
	.section	.nv.shared._Z14reduceProduct6IfLj64ELb0EEvPT_S1_S1_j,"aw",@nobits
	.sectionflags	@""
	.align	16
	.zero		1024


//--------------------- .nv.shared._Z14reduceProduct6IfLj128ELb0EEvPT_S1_S1_j --------------------------
	.section	.nv.shared._Z14reduceProduct6IfLj128ELb0EEvPT_S1_S1_j,"aw",@nobits
	.sectionflags	@""
	.align	16
	.zero		1024


//--------------------- .nv.shared._Z14reduceProduct6IfLj256ELb0EEvPT_S1_S1_j --------------------------
	.section	.nv.shared._Z14reduceProduct6IfLj256ELb0EEvPT_S1_S1_j,"aw",@nobits
	.sectionflags	@""
	.align	16
	.zero		1024


//--------------------- .nv.shared._Z14reduceProduct6IfLj512ELb0EEvPT_S1_S1_j --------------------------
	.section	.nv.shared._Z14reduceProduct6IfLj512ELb0EEvPT_S1_S1_j,"aw",@nobits
	.sectionflags	@""
	.align	16
	.zero		1024


//--------------------- .nv.shared._Z14reduceProduct6IfLj1024ELb0EEvPT_S1_S1_j --------------------------
	.section	.nv.shared._Z14reduceProduct6IfLj1024ELb0EEvPT_S1_S1_j,"aw",@nobits
	.sectionflags	@""
	.align	16
	.zero		1024


//--------------------- .nv.shared._Z14reduceProduct6IfLj1ELb1EEvPT_S1_S1_j --------------------------
	.section	.nv.shared._Z14reduceProduct6IfLj1ELb1EEvPT_S1_S1_j,"aw",@nobits
	.sectionflags	@""
	.align	16
	.zero		1024


//--------------------- .nv.shared._Z14reduceProduct6IfLj2ELb1EEvPT_S1_S1_j --------------------------
	.section	.nv.shared._Z14reduceProduct6IfLj2ELb1EEvPT_S1_S1_j,"aw",@nobits
	.sectionflags	@""
	.align	16
	.zero		1024


//--------------------- .nv.shared._Z14reduceProduct6IfLj4ELb1EEvPT_S1_S1_j --------------------------
	.section	.nv.shared._Z14reduceProduct6IfLj4ELb1EEvPT_S1_S1_j,"aw",@nobits
	.sectionflags	@""
	.align	16
	.zero		1024


//--------------------- .nv.shared._Z14reduceProduct6IfLj8ELb1EEvPT_S1_S1_j --------------------------
	.section	.nv.shared._Z14reduceProduct6IfLj8ELb1EEvPT_S1_S1_j,"aw",@nobits
	.sectionflags	@""
	.align	16
	.zero		1024


//--------------------- .nv.shared._Z14reduceProduct6IfLj16ELb1EEvPT_S1_S1_j --------------------------
	.section	.nv.shared._Z14reduceProduct6IfLj16ELb1EEvPT_S1_S1_j,"aw",@nobits
	.sectionflags	@""
	.align	16
	.zero		1024


//--------------------- .nv.shared._Z14reduceProduct6IfLj32ELb1EEvPT_S1_S1_j --------------------------
	.section	.nv.shared._Z14reduceProduct6IfLj32ELb1EEvPT_S1_S1_j,"aw",@nobits
	.sectionflags	@""
	.align	16
	.zero		1024


//--------------------- .nv.shared._Z14reduceProduct6IfLj64ELb1EEvPT_S1_S1_j --------------------------
	.section	.nv.shared._Z14reduceProduct6IfLj64ELb1EEvPT_S1_S1_j,"aw",@nobits
	.sectionflags	@""
	.align	16
	.zero		1024


//--------------------- .nv.shared._Z14reduceProduct6IfLj128ELb1EEvPT_S1_S1_j --------------------------
	.section	.nv.shared._Z14reduceProduct6IfLj128ELb1EEvPT_S1_S1_j,"aw",@nobits
	.sectionflags	@""
	.align	16
	.zero		1024


//--------------------- .nv.shared._Z14reduceProduct6IfLj256ELb1EEvPT_S1_S1_j --------------------------
	.section	.nv.shared._Z14reduceProduct6IfLj256ELb1EEvPT_S1_S1_j,"aw",@nobits
	.sectionflags	@""
	.align	16
	.zero		1024


//--------------------- .nv.shared._Z14reduceProduct6IfLj512ELb1EEvPT_S1_S1_j --------------------------
	.section	.nv.shared._Z14reduceProduct6IfLj512ELb1EEvPT_S1_S1_j,"aw",@nobits
	.sectionflags	@""
	.align	16
	.zero		1024


//--------------------- .nv.shared._Z14reduceProduct6IfLj1024ELb1EEvPT_S1_S1_j --------------------------
	.section	.nv.shared._Z14reduceProduct6IfLj1024ELb1EEvPT_S1_S1_j,"aw",@nobits
	.sectionflags	@""
	.align	16
	.zero		1024


//--------------------- .nv.shared._Z14reduceProduct5IfLj1EEvPT_S1_S1_j --------------------------
	.section	.nv.shared._Z14reduceProduct5IfLj1EEvPT_S1_S1_j,"aw",@nobits
	.sectionflags	@""
	.align	16
	.zero		1024


//--------------------- .nv.shared._Z14reduceProduct5IfLj2EEvPT_S1_S1_j --------------------------
	.section	.nv.shared._Z14reduceProduct5IfLj2EEvPT_S1_S1_j,"aw",@nobits
	.sectionflags	@""
	.align	16
	.zero		1024


//--------------------- .nv.shared._Z14reduceProduct5IfLj4EEvPT_S1_S1_j --------------------------
	.section	.nv.shared._Z14reduceProduct5IfLj4EEvPT_S1_S1_j,"aw",@nobits
	.sectionflags	@""
	.align	16
	.zero		1024


//--------------------- .nv.shared._Z14reduceProduct5IfLj8EEvPT_S1_S1_j --------------------------
	.section	.nv.shared._Z14reduceProduct5IfLj8EEvPT_S1_S1_j,"aw",@nobits
	.sectionflags	@""
	.align	16
	.zero		1024


//--------------------- .nv.shared._Z14reduceProduct5IfLj16EEvPT_S1_S1_j --------------------------
	.section	.nv.shared._Z14reduceProduct5IfLj16EEvPT_S1_S1_j,"aw",@nobits
	.sectionflags	@""
	.align	16
	.zero		1024


//--------------------- .nv.shared._Z14reduceProduct5IfLj32EEvPT_S1_S1_j --------------------------
	.section	.nv.shared._Z14reduceProduct5IfLj32EEvPT_S1_S1_j,"aw",@nobits
	.sectionflags	@""
	.align	16
	.zero		1024


//--------------------- .nv.shared._Z14reduceProduct5IfLj64EEvPT_S1_S1_j --------------------------
	.section	.nv.shared._Z14reduceProduct5IfLj64EEvPT_S1_S1_j,"aw",@nobits
	.sectionflags	@""
	.align	16
	.zero		1024


//--------------------- .nv.shared._Z14reduceProduct5IfLj128EEvPT_S1_S1_j --------------------------
	.section	.nv.shared._Z14reduceProduct5IfLj128EEvPT_S1_S1_j,"aw",@nobits
	.sectionflags	@""
	.align	16
	.zero		1024


//--------------------- .nv.shared._Z14reduceProduct5IfLj256EEvPT_S1_S1_j --------------------------
	.section	.nv.shared._Z14reduceProduct5IfLj256EEvPT_S1_S1_j,"aw",@nobits
	.sectionflags	@""
	.align	16
	.zero		1024


//--------------------- .nv.shared._Z14reduceProduct5IfLj512EEvPT_S1_S1_j --------------------------
	.section	.nv.shared._Z14reduceProduct5IfLj512EEvPT_S1_S1_j,"aw",@nobits
	.sectionflags	@""
	.align	16
	.zero		1024


//--------------------- .nv.shared._Z14reduceProduct5IfLj1024EEvPT_S1_S1_j --------------------------
	.section	.nv.shared._Z14reduceProduct5IfLj1024EEvPT_S1_S1_j,"aw",@nobits
	.sectionflags	@""
	.align	16
	.zero		1024


//--------------------- .nv.shared._Z14reduceProduct4IfLj1EEvPT_S1_S1_j --------------------------
	.section	.nv.shared._Z14reduceProduct4IfLj1EEvPT_S1_S1_j,"aw",@nobits
	.sectionflags	@""
	.align	16
	.zero		1024


//--------------------- .nv.shared._Z14reduceProduct4IfLj2EEvPT_S1_S1_j --------------------------
	.section	.nv.shared._Z14reduceProduct4IfLj2EEvPT_S1_S1_j,"aw",@nobits
	.sectionflags	@""
	.align	16
	.zero		1024


//--------------------- .nv.shared._Z14reduceProduct4IfLj4EEvPT_S1_S1_j --------------------------
	.section	.nv.shared._Z14reduceProduct4IfLj4EEvPT_S1_S1_j,"aw",@nobits
	.sectionflags	@""
	.align	16
	.zero		1024


//--------------------- .nv.shared._Z14reduceProduct4IfLj8EEvPT_S1_S1_j --------------------------
	.section	.nv.shared._Z14reduceProduct4IfLj8EEvPT_S1_S1_j,"aw",@nobits
	.sectionflags	@""
	.align	16
	.zero		1024


//--------------------- .nv.shared._Z14reduceProduct4IfLj16EEvPT_S1_S1_j --------------------------
	.section	.nv.shared._Z14reduceProduct4IfLj16EEvPT_S1_S1_j,"aw",@nobits
	.sectionflags	@""
	.align	16
	.zero		1024


//--------------------- .nv.shared._Z14reduceProduct4IfLj32EEvPT_S1_S1_j --------------------------
	.section	.nv.shared._Z14reduceProduct4IfLj32EEvPT_S1_S1_j,"aw",@nobits
	.sectionflags	@""
	.align	16
	.zero		1024


//--------------------- .nv.shared._Z14reduceProduct4IfLj64EEvPT_S1_S1_j --------------------------
	.section	.nv.shared._Z14reduceProduct4IfLj64EEvPT_S1_S1_j,"aw",@nobits
	.sectionflags	@""
	.align	16
	.zero		1024


//--------------------- .nv.shared._Z14reduceProduct4IfLj128EEvPT_S1_S1_j --------------------------
	.section	.nv.shared._Z14reduceProduct4IfLj128EEvPT_S1_S1_j,"aw",@nobits
	.sectionflags	@""
	.align	16
	.zero		1024


//--------------------- .nv.shared._Z14reduceProduct4IfLj256EEvPT_S1_S1_j --------------------------
	.section	.nv.shared._Z14reduceProduct4IfLj256EEvPT_S1_S1_j,"aw",@nobits
	.sectionflags	@""
	.align	16
	.zero		1024


//--------------------- .nv.shared._Z14reduceProduct4IfLj512EEvPT_S1_S1_j --------------------------
	.section	.nv.shared._Z14reduceProduct4IfLj512EEvPT_S1_S1_j,"aw",@nobits
	.sectionflags	@""
	.align	16
	.zero		1024


//--------------------- .nv.shared._Z14reduceProduct4IfLj1024EEvPT_S1_S1_j --------------------------
	.section	.nv.shared._Z14reduceProduct4IfLj1024EEvPT_S1_S1_j,"aw",@nobits
	.sectionflags	@""
	.align	16
	.zero		1024


//--------------------- .nv.shared._Z14reduceProduct3IfEvPT_S1_S1_j --------------------------
	.section	.nv.shared._Z14reduceProduct3IfEvPT_S1_S1_j,"aw",@nobits
	.sectionflags	@""
	.align	16
	.zero		1024


//--------------------- .nv.shared._Z14reduceProduct2IfEvPT_S1_S1_j --------------------------
	.section	.nv.shared._Z14reduceProduct2IfEvPT_S1_S1_j,"aw",@nobits
	.sectionflags	@""
	.align	16
	.zero		1024


//--------------------- .nv.shared._Z14reduceProduct1IfEvPT_S1_S1_j --------------------------
	.section	.nv.shared._Z14reduceProduct1IfEvPT_S1_S1_j,"aw",@nobits
	.sectionflags	@""
	.align	16
	.zero		1024


//--------------------- .nv.shared._Z14reduceProduct0IfEvPT_S1_S1_j --------------------------
	.section	.nv.shared._Z14reduceProduct0IfEvPT_S1_S1_j,"aw",@nobits
	.sectionflags	@""
	.align	16
	.zero		1024


//--------------------- .nv.constant0._Z14reduceProduct6IfLj1ELb0EEvPT_S1_S1_j --------------------------
	.section	.nv.constant0._Z14reduceProduct6IfLj1ELb0EEvPT_S1_S1_j,"a",@progbits
	.sectionflags	@""
	.align	4
.nv.constant0._Z14reduceProduct6IfLj1ELb0EEvPT_S1_S1_j:
	.zero		924


//--------------------- .nv.constant0._Z14reduceProduct6IfLj2ELb0EEvPT_S1_S1_j --------------------------
	.section	.nv.constant0._Z14reduceProduct6IfLj2ELb0EEvPT_S1_S1_j,"a",@progbits
	.sectionflags	@""
	.align	4
.nv.constant0._Z14reduceProduct6IfLj2ELb0EEvPT_S1_S1_j:
	.zero		924


//--------------------- .nv.constant0._Z14reduceProduct6IfLj4ELb0EEvPT_S1_S1_j --------------------------
	.section	.nv.constant0._Z14reduceProduct6IfLj4ELb0EEvPT_S1_S1_j,"a",@progbits
	.sectionflags	@""
	.align	4
.nv.constant0._Z14reduceProduct6IfLj4ELb0EEvPT_S1_S1_j:
	.zero		924


//--------------------- .nv.constant0._Z14reduceProduct6IfLj8ELb0EEvPT_S1_S1_j --------------------------
	.section	.nv.constant0._Z14reduceProduct6IfLj8ELb0EEvPT_S1_S1_j,"a",@progbits
	.sectionflags	@""
	.align	4
.nv.constant0._Z14reduceProduct6IfLj8ELb0EEvPT_S1_S1_j:
	.zero		924


//--------------------- .nv.constant0._Z14reduceProduct6IfLj16ELb0EEvPT_S1_S1_j --------------------------
	.section	.nv.constant0._Z14reduceProduct6IfLj16ELb0EEvPT_S1_S1_j,"a",@progbits
	.sectionflags	@""
	.align	4
.nv.constant0._Z14reduceProduct6IfLj16ELb0EEvPT_S1_S1_j:
	.zero		924


//--------------------- .nv.constant0._Z14reduceProduct6IfLj32ELb0EEvPT_S1_S1_j --------------------------
	.section	.nv.constant0._Z14reduceProduct6IfLj32ELb0EEvPT_S1_S1_j,"a",@progbits
	.sectionflags	@""
	.align	4
.nv.constant0._Z14reduceProduct6IfLj32ELb0EEvPT_S1_S1_j:
	.zero		924


//--------------------- .nv.constant0._Z14reduceProduct6IfLj64ELb0EEvPT_S1_S1_j --------------------------
	.section	.nv.constant0._Z14reduceProduct6IfLj64ELb0EEvPT_S1_S1_j,"a",@progbits
	.sectionflags	@""
	.align	4
.nv.constant0._Z14reduceProduct6IfLj64ELb0EEvPT_S1_S1_j:
	.zero		924


//--------------------- .nv.constant0._Z14reduceProduct6IfLj128ELb0EEvPT_S1_S1_j --------------------------
	.section	.nv.constant0._Z14reduceProduct6IfLj128ELb0EEvPT_S1_S1_j,"a",@progbits
	.sectionflags	@""
	.align	4
.nv.constant0._Z14reduceProduct6IfLj128ELb0EEvPT_S1_S1_j:
	.zero		924


//--------------------- .nv.constant0._Z14reduceProduct6IfLj256ELb0EEvPT_S1_S1_j --------------------------
	.section	.nv.constant0._Z14reduceProduct6IfLj256ELb0EEvPT_S1_S1_j,"a",@progbits
	.sectionflags	@""
	.align	4
.nv.constant0._Z14reduceProduct6IfLj256ELb0EEvPT_S1_S1_j:
	.zero		924


//--------------------- .nv.constant0._Z14reduceProduct6IfLj512ELb0EEvPT_S1_S1_j --------------------------
	.section	.nv.constant0._Z14reduceProduct6IfLj512ELb0EEvPT_S1_S1_j,"a",@progbits
	.sectionflags	@""
	.align	4
.nv.constant0._Z14reduceProduct6IfLj512ELb0EEvPT_S1_S1_j:
	.zero		924


//--------------------- .nv.constant0._Z14reduceProduct6IfLj1024ELb0EEvPT_S1_S1_j --------------------------
	.section	.nv.constant0._Z14reduceProduct6IfLj1024ELb0EEvPT_S1_S1_j,"a",@progbits
	.sectionflags	@""
	.align	4
.nv.constant0._Z14reduceProduct6IfLj1024ELb0EEvPT_S1_S1_j:
	.zero		924


//--------------------- .nv.constant0._Z14reduceProduct6IfLj1ELb1EEvPT_S1_S1_j --------------------------
	.section	.nv.constant0._Z14reduceProduct6IfLj1ELb1EEvPT_S1_S1_j,"a",@progbits
	.sectionflags	@""
	.align	4
.nv.constant0._Z14reduceProduct6IfLj1ELb1EEvPT_S1_S1_j:
	.zero		924


//--------------------- .nv.constant0._Z14reduceProduct6IfLj2ELb1EEvPT_S1_S1_j --------------------------
	.section	.nv.constant0._Z14reduceProduct6IfLj2ELb1EEvPT_S1_S1_j,"a",@progbits
	.sectionflags	@""
	.align	4
.nv.constant0._Z14reduceProduct6IfLj2ELb1EEvPT_S1_S1_j:
	.zero		924


//--------------------- .nv.constant0._Z14reduceProduct6IfLj4ELb1EEvPT_S1_S1_j --------------------------
	.section	.nv.constant0._Z14reduceProduct6IfLj4ELb1EEvPT_S1_S1_j,"a",@progbits
	.sectionflags	@""
	.align	4
.nv.constant0._Z14reduceProduct6IfLj4ELb1EEvPT_S1_S1_j:
	.zero		924


//--------------------- .nv.constant0._Z14reduceProduct6IfLj8ELb1EEvPT_S1_S1_j --------------------------
	.section	.nv.constant0._Z14reduceProduct6IfLj8ELb1EEvPT_S1_S1_j,"a",@progbits
	.sectionflags	@""
	.align	4
.nv.constant0._Z14reduceProduct6IfLj8ELb1EEvPT_S1_S1_j:
	.zero		924


//--------------------- .nv.constant0._Z14reduceProduct6IfLj16ELb1EEvPT_S1_S1_j --------------------------
	.section	.nv.constant0._Z14reduceProduct6IfLj16ELb1EEvPT_S1_S1_j,"a",@progbits
	.sectionflags	@""
	.align	4
.nv.constant0._Z14reduceProduct6IfLj16ELb1EEvPT_S1_S1_j:
	.zero		924


//--------------------- .nv.constant0._Z14reduceProduct6IfLj32ELb1EEvPT_S1_S1_j --------------------------
	.section	.nv.constant0._Z14reduceProduct6IfLj32ELb1EEvPT_S1_S1_j,"a",@progbits
	.sectionflags	@""
	.align	4
.nv.constant0._Z14reduceProduct6IfLj32ELb1EEvPT_S1_S1_j:
	.zero		924


//--------------------- .nv.constant0._Z14reduceProduct6IfLj64ELb1EEvPT_S1_S1_j --------------------------
	.section	.nv.constant0._Z14reduceProduct6IfLj64ELb1EEvPT_S1_S1_j,"a",@progbits
	.sectionflags	@""
	.align	4
.nv.constant0._Z14reduceProduct6IfLj64ELb1EEvPT_S1_S1_j:
	.zero		924


//--------------------- .nv.constant0._Z14reduceProduct6IfLj128ELb1EEvPT_S1_S1_j --------------------------
	.section	.nv.constant0._Z14reduceProduct6IfLj128ELb1EEvPT_S1_S1_j,"a",@progbits
	.sectionflags	@""
	.align	4
.nv.constant0._Z14reduceProduct6IfLj128ELb1EEvPT_S1_S1_j:
	.zero		924


//--------------------- .nv.constant0._Z14reduceProduct6IfLj256ELb1EEvPT_S1_S1_j --------------------------
	.section	.nv.constant0._Z14reduceProduct6IfLj256ELb1EEvPT_S1_S1_j,"a",@progbits
	.sectionflags	@""
	.align	4
.nv.constant0._Z14reduceProduct6IfLj256ELb1EEvPT_S1_S1_j:
	.zero		924


//--------------------- .nv.constant0._Z14reduceProduct6IfLj512ELb1EEvPT_S1_S1_j --------------------------
	.section	.nv.constant0._Z14reduceProduct6IfLj512ELb1EEvPT_S1_S1_j,"a",@progbits
	.sectionflags	@""
	.align	4
.nv.constant0._Z14reduceProduct6IfLj512ELb1EEvPT_S1_S1_j:
	.zero		924


//--------------------- .nv.constant0._Z14reduceProduct6IfLj1024ELb1EEvPT_S1_S1_j --------------------------
	.section	.nv.constant0._Z14reduceProduct6IfLj1024ELb1EEvPT_S1_S1_j,"a",@progbits
	.sectionflags	@""
	.align	4
.nv.constant0._Z14reduceProduct6IfLj1024ELb1EEvPT_S1_S1_j:
	.zero		924


//--------------------- .nv.constant0._Z14reduceProduct5IfLj1EEvPT_S1_S1_j --------------------------
	.section	.nv.constant0._Z14reduceProduct5IfLj1EEvPT_S1_S1_j,"a",@progbits
	.sectionflags	@""
	.align	4
.nv.constant0._Z14reduceProduct5IfLj1EEvPT_S1_S1_j:
	.zero		924


//--------------------- .nv.constant0._Z14reduceProduct5IfLj2EEvPT_S1_S1_j --------------------------
	.section	.nv.constant0._Z14reduceProduct5IfLj2EEvPT_S1_S1_j,"a",@progbits
	.sectionflags	@""
	.align	4
.nv.constant0._Z14reduceProduct5IfLj2EEvPT_S1_S1_j:
	.zero		924


//--------------------- .nv.constant0._Z14reduceProduct5IfLj4EEvPT_S1_S1_j --------------------------
	.section	.nv.constant0._Z14reduceProduct5IfLj4EEvPT_S1_S1_j,"a",@progbits
	.sectionflags	@""
	.align	4
.nv.constant0._Z14reduceProduct5IfLj4EEvPT_S1_S1_j:
	.zero		924


//--------------------- .nv.constant0._Z14reduceProduct5IfLj8EEvPT_S1_S1_j --------------------------
	.section	.nv.constant0._Z14reduceProduct5IfLj8EEvPT_S1_S1_j,"a",@progbits
	.sectionflags	@""
	.align	4
.nv.constant0._Z14reduceProduct5IfLj8EEvPT_S1_S1_j:
	.zero		924


//--------------------- .nv.constant0._Z14reduceProduct5IfLj16EEvPT_S1_S1_j --------------------------
	.section	.nv.constant0._Z14reduceProduct5IfLj16EEvPT_S1_S1_j,"a",@progbits
	.sectionflags	@""
	.align	4
.nv.constant0._Z14reduceProduct5IfLj16EEvPT_S1_S1_j:
	.zero		924


//--------------------- .nv.constant0._Z14reduceProduct5IfLj32EEvPT_S1_S1_j --------------------------
	.section	.nv.constant0._Z14reduceProduct5IfLj32EEvPT_S1_S1_j,"a",@progbits
	.sectionflags	@""
	.align	4
.nv.constant0._Z14reduceProduct5IfLj32EEvPT_S1_S1_j:
	.zero		924


//--------------------- .nv.constant0._Z14reduceProduct5IfLj64EEvPT_S1_S1_j --------------------------
	.section	.nv.constant0._Z14reduceProduct5IfLj64EEvPT_S1_S1_j,"a",@progbits
	.sectionflags	@""
	.align	4
.nv.constant0._Z14reduceProduct5IfLj64EEvPT_S1_S1_j:
	.zero		924


//--------------------- .nv.constant0._Z14reduceProduct5IfLj128EEvPT_S1_S1_j --------------------------
	.section	.nv.constant0._Z14reduceProduct5IfLj128EEvPT_S1_S1_j,"a",@progbits
	.sectionflags	@""
	.align	4
.nv.constant0._Z14reduceProduct5IfLj128EEvPT_S1_S1_j:
	.zero		924


//--------------------- .nv.constant0._Z14reduceProduct5IfLj256EEvPT_S1_S1_j --------------------------
	.section	.nv.constant0._Z14reduceProduct5IfLj256EEvPT_S1_S1_j,"a",@progbits
	.sectionflags	@""
	.align	4
.nv.constant0._Z14reduceProduct5IfLj256EEvPT_S1_S1_j:
	.zero		924


//--------------------- .nv.constant0._Z14reduceProduct5IfLj512EEvPT_S1_S1_j --------------------------
	.section	.nv.constant0._Z14reduceProduct5IfLj512EEvPT_S1_S1_j,"a",@progbits
	.sectionflags	@""
	.align	4
.nv.constant0._Z14reduceProduct5IfLj512EEvPT_S1_S1_j:
	.zero		924


//--------------------- .nv.constant0._Z14reduceProduct5IfLj1024EEvPT_S1_S1_j --------------------------
	.section	.nv.constant0._Z14reduceProduct5IfLj1024EEvPT_S1_S1_j,"a",@progbits
	.sectionflags	@""
	.align	4
.nv.constant0._Z14reduceProduct5IfLj1024EEvPT_S1_S1_j:
	.zero		924


//--------------------- .nv.constant0._Z14reduceProduct4IfLj1EEvPT_S1_S1_j --------------------------
	.section	.nv.constant0._Z14reduceProduct4IfLj1EEvPT_S1_S1_j,"a",@progbits
	.sectionflags	@""
	.align	4
.nv.constant0._Z14reduceProduct4IfLj1EEvPT_S1_S1_j:
	.zero		924


//--------------------- .nv.constant0._Z14reduceProduct4IfLj2EEvPT_S1_S1_j --------------------------
	.section	.nv.constant0._Z14reduceProduct4IfLj2EEvPT_S1_S1_j,"a",@progbits
	.sectionflags	@""
	.align	4
.nv.constant0._Z14reduceProduct4IfLj2EEvPT_S1_S1_j:
	.zero		924


//--------------------- .nv.constant0._Z14reduceProduct4IfLj4EEvPT_S1_S1_j --------------------------
	.section	.nv.constant0._Z14reduceProduct4IfLj4EEvPT_S1_S1_j,"a",@progbits
	.sectionflags	@""
	.align	4
.nv.constant0._Z14reduceProduct4IfLj4EEvPT_S1_S1_j:
	.zero		924


//--------------------- .nv.constant0._Z14reduceProduct4IfLj8EEvPT_S1_S1_j --------------------------
	.section	.nv.constant0._Z14reduceProduct4IfLj8EEvPT_S1_S1_j,"a",@progbits
	.sectionflags	@""
	.align	4
.nv.constant0._Z14reduceProduct4IfLj8EEvPT_S1_S1_j:
	.zero		924


//--------------------- .nv.constant0._Z14reduceProduct4IfLj16EEvPT_S1_S1_j --------------------------
	.section	.nv.constant0._Z14reduceProduct4IfLj16EEvPT_S1_S1_j,"a",@progbits
	.sectionflags	@""
	.align	4
.nv.constant0._Z14reduceProduct4IfLj16EEvPT_S1_S1_j:
	.zero		924


//--------------------- .nv.constant0._Z14reduceProduct4IfLj32EEvPT_S1_S1_j --------------------------
	.section	.nv.constant0._Z14reduceProduct4IfLj32EEvPT_S1_S1_j,"a",@progbits
	.sectionflags	@""
	.align	4
.nv.constant0._Z14reduceProduct4IfLj32EEvPT_S1_S1_j:
	.zero		924


//--------------------- .nv.constant0._Z14reduceProduct4IfLj64EEvPT_S1_S1_j --------------------------
	.section	.nv.constant0._Z14reduceProduct4IfLj64EEvPT_S1_S1_j,"a",@progbits
	.sectionflags	@""
	.align	4
.nv.constant0._Z14reduceProduct4IfLj64EEvPT_S1_S1_j:
	.zero		924


//--------------------- .nv.constant0._Z14reduceProduct4IfLj128EEvPT_S1_S1_j --------------------------
	.section	.nv.constant0._Z14reduceProduct4IfLj128EEvPT_S1_S1_j,"a",@progbits
	.sectionflags	@""
	.align	4
.nv.constant0._Z14reduceProduct4IfLj128EEvPT_S1_S1_j:
	.zero		924


//--------------------- .nv.constant0._Z14reduceProduct4IfLj256EEvPT_S1_S1_j --------------------------
	.section	.nv.constant0._Z14reduceProduct4IfLj256EEvPT_S1_S1_j,"a",@progbits
	.sectionflags	@""
	.align	4
.nv.constant0._Z14reduceProduct4IfLj256EEvPT_S1_S1_j:
	.zero		924


//--------------------- .nv.constant0._Z14reduceProduct4IfLj512EEvPT_S1_S1_j --------------------------
	.section	.nv.constant0._Z14reduceProduct4IfLj512EEvPT_S1_S1_j,"a",@progbits
	.sectionflags	@""
	.align	4
.nv.constant0._Z14reduceProduct4IfLj512EEvPT_S1_S1_j:
	.zero		924


//--------------------- .nv.constant0._Z14reduceProduct4IfLj1024EEvPT_S1_S1_j --------------------------
	.section	.nv.constant0._Z14reduceProduct4IfLj1024EEvPT_S1_S1_j,"a",@progbits
	.sectionflags	@""
	.align	4
.nv.constant0._Z14reduceProduct4IfLj1024EEvPT_S1_S1_j:
	.zero		924


//--------------------- .nv.constant0._Z14reduceProduct3IfEvPT_S1_S1_j --------------------------
	.section	.nv.constant0._Z14reduceProduct3IfEvPT_S1_S1_j,"a",@progbits
	.sectionflags	@""
	.align	4
.nv.constant0._Z14reduceProduct3IfEvPT_S1_S1_j:
	.zero		924


//--------------------- .nv.constant0._Z14reduceProduct2IfEvPT_S1_S1_j --------------------------
	.section	.nv.constant0._Z14reduceProduct2IfEvPT_S1_S1_j,"a",@progbits
	.sectionflags	@""
	.align	4
.nv.constant0._Z14reduceProduct2IfEvPT_S1_S1_j:
	.zero		924


//--------------------- .nv.constant0._Z14reduceProduct1IfEvPT_S1_S1_j --------------------------
	.section	.nv.constant0._Z14reduceProduct1IfEvPT_S1_S1_j,"a",@progbits
	.sectionflags	@""
	.align	4
.nv.constant0._Z14reduceProduct1IfEvPT_S1_S1_j:
	.zero		924


//--------------------- .nv.constant0._Z14reduceProduct0IfEvPT_S1_S1_j --------------------------
	.section	.nv.constant0._Z14reduceProduct0IfEvPT_S1_S1_j,"a",@progbits
	.sectionflags	@""
	.align	4
.nv.constant0._Z14reduceProduct0IfEvPT_S1_S1_j:
	.zero		924


//--------------------- SYMBOLS --------------------------

	.type		.nv.reservedSmem.offset0,@object
	.size		.nv.reservedSmem.offset0,0x4
	.type		.nv.reservedSmem.cap,@object
	.size		.nv.reservedSmem.cap,0x4
